//
// Generated by NVIDIA NVVM Compiler
//
// Compiler Build ID: CL-36424714
// Cuda compilation tools, release 13.0, V13.0.88
// Based on NVVM 20.0.0
//

.version 9.0
.target sm_100
.address_size 64

	// .globl	_Z8mykernelPhS_
.extern .func  (.param .b32 func_retval0) vprintf
(
	.param .b64 vprintf_param_0,
	.param .b64 vprintf_param_1
)
;
.global .attribute(.managed) .align 8 .u64 fcb_table;
.global .attribute(.managed) .align 8 .u64 system_info;
.global .attribute(.managed) .align 8 .u64 volume;
.global .align 1 .b8 $str[15] = {110, 111, 32, 102, 114, 101, 101, 32, 98, 108, 111, 99, 107, 10};
.global .align 1 .b8 $str$1[21] = {67, 97, 110, 110, 111, 116, 32, 102, 105, 110, 100, 32, 102, 105, 108, 101, 32, 37, 115, 10};
.global .align 1 .b8 $str$2[25] = {37, 115, 32, 105, 115, 32, 110, 111, 116, 32, 105, 110, 32, 119, 114, 105, 116, 101, 32, 109, 111, 100, 101, 10};
.global .align 1 .b8 $str$4[24] = {37, 115, 32, 105, 115, 32, 110, 111, 116, 32, 105, 110, 32, 114, 101, 97, 100, 32, 109, 111, 100, 101, 10};
.global .align 1 .b8 $str$5[33] = {67, 97, 110, 110, 111, 116, 32, 114, 101, 97, 100, 32, 109, 111, 114, 101, 32, 116, 104, 97, 110, 32, 102, 105, 108, 101, 32, 115, 105, 122, 101, 10};
.global .align 1 .b8 $str$6[4] = {37, 115, 10};
.global .align 1 .b8 $str$7[7] = {37, 115, 32, 37, 100, 10};
.global .align 1 .b8 $str$9[29] = {61, 61, 61, 115, 111, 114, 116, 32, 98, 121, 32, 109, 111, 100, 105, 102, 105, 101, 100, 32, 116, 105, 109, 101, 61, 61, 61, 10};
.global .align 1 .b8 $str$10[25] = {61, 61, 61, 115, 111, 114, 116, 32, 98, 121, 32, 102, 105, 108, 101, 32, 115, 105, 122, 101, 61, 61, 61, 10};
.global .align 1 .b8 $str$24[7] = {116, 46, 116, 120, 116};
.global .align 1 .b8 $str$25[7] = {98, 46, 116, 120, 116};

.visible .entry _Z8mykernelPhS_(
	.param .u64 .ptr .align 1 _Z8mykernelPhS__param_0,
	.param .u64 .ptr .align 1 _Z8mykernelPhS__param_1
)
{
	.local .align 8 .b8 	__local_depot0[224];
	.reg .b64 	%SP;
	.reg .b64 	%SPL;
	.reg .pred 	%p<852>;
	.reg .b16 	%rs<575>;
	.reg .b32 	%r<3098>;
	.reg .b64 	%rd<2936>;

	mov.u64 	%SPL, __local_depot0;
	cvta.local.u64 	%SP, %SPL;
	mov.b32 	%r2835, 0;
	mov.b32 	%r2820, -1;
	ld.global.u64 	%rd1, [fcb_table];
	mov.u64 	%rd619, $str$24;
$L__BB0_1:
	mov.b32 	%r2822, 0;
	mul.wide.u32 	%rd621, %r2835, 28;
	add.s64 	%rd2, %rd1, %rd621;
$L__BB0_2:
	cvt.u64.u32 	%rd618, %r2822;
	add.s64 	%rd620, %rd619, %rd618;
	ld.global.nc.u8 	%rs96, [%rd620];
	cvt.u16.u8 	%rs1, %rs96;
	add.s64 	%rd622, %rd2, %rd618;
	ld.u8 	%rs97, [%rd622];
	setp.eq.s16 	%p53, %rs1, %rs97;
	@%p53 bra 	$L__BB0_4;
	ld.u32 	%r2823, [%rd2+20];
	bra.uni 	$L__BB0_7;
$L__BB0_4:
	setp.eq.s16 	%p54, %rs1, 0;
	setp.gt.u32 	%p55, %r2822, 18;
	or.pred  	%p56, %p54, %p55;
	@%p56 bra 	$L__BB0_6;
	add.s32 	%r2822, %r2822, 1;
	bra.uni 	$L__BB0_2;
$L__BB0_6:
	ld.u32 	%r2823, [%rd2+20];
	and.b32  	%r891, %r2823, 1;
	setp.eq.b32 	%p57, %r891, 1;
	@%p57 bra 	$L__BB0_932;
$L__BB0_7:
	and.b32  	%r893, %r2823, 1;
	setp.eq.b32 	%p58, %r893, 1;
	selp.b32 	%r2820, %r2820, %r2835, %p58;
	add.s32 	%r2835, %r2835, 1;
	setp.ne.s32 	%p59, %r2835, 1024;
	@%p59 bra 	$L__BB0_1;
	mov.b32 	%r10, 0;
	ld.global.u64 	%rd3, [system_info];
$L__BB0_9:
	shr.u32 	%r895, %r10, 3;
	cvt.u64.u32 	%rd623, %r895;
	add.s64 	%rd4, %rd3, %rd623;
	ld.s8 	%rs2, [%rd4];
	and.b16  	%rs98, %rs2, 1;
	setp.eq.b16 	%p60, %rs98, 1;
	not.pred 	%p61, %p60;
	mov.u32 	%r2825, %r10;
	@%p61 bra 	$L__BB0_39;
	and.b16  	%rs99, %rs2, 2;
	setp.eq.s16 	%p62, %rs99, 0;
	@%p62 bra 	$L__BB0_38;
	and.b16  	%rs100, %rs2, 4;
	setp.eq.s16 	%p63, %rs100, 0;
	@%p63 bra 	$L__BB0_37;
	and.b16  	%rs101, %rs2, 8;
	setp.eq.s16 	%p64, %rs101, 0;
	@%p64 bra 	$L__BB0_36;
	and.b16  	%rs102, %rs2, 16;
	setp.eq.s16 	%p65, %rs102, 0;
	@%p65 bra 	$L__BB0_35;
	and.b16  	%rs103, %rs2, 32;
	setp.eq.s16 	%p66, %rs103, 0;
	@%p66 bra 	$L__BB0_34;
	and.b16  	%rs104, %rs2, 64;
	setp.eq.s16 	%p67, %rs104, 0;
	@%p67 bra 	$L__BB0_33;
	setp.gt.s16 	%p68, %rs2, -1;
	@%p68 bra 	$L__BB0_32;
	add.s32 	%r2825, %r10, 8;
	ld.s8 	%rs3, [%rd4+1];
	and.b16  	%rs105, %rs3, 1;
	setp.eq.b16 	%p69, %rs105, 1;
	not.pred 	%p70, %p69;
	@%p70 bra 	$L__BB0_39;
	and.b16  	%rs106, %rs3, 2;
	setp.eq.s16 	%p71, %rs106, 0;
	@%p71 bra 	$L__BB0_31;
	and.b16  	%rs107, %rs3, 4;
	setp.eq.s16 	%p72, %rs107, 0;
	@%p72 bra 	$L__BB0_30;
	and.b16  	%rs108, %rs3, 8;
	setp.eq.s16 	%p73, %rs108, 0;
	@%p73 bra 	$L__BB0_29;
	and.b16  	%rs109, %rs3, 16;
	setp.eq.s16 	%p74, %rs109, 0;
	@%p74 bra 	$L__BB0_28;
	and.b16  	%rs110, %rs3, 32;
	setp.eq.s16 	%p75, %rs110, 0;
	@%p75 bra 	$L__BB0_27;
	and.b16  	%rs111, %rs3, 64;
	setp.eq.s16 	%p76, %rs111, 0;
	@%p76 bra 	$L__BB0_26;
	setp.gt.s16 	%p77, %rs3, -1;
	@%p77 bra 	$L__BB0_25;
	bra.uni 	$L__BB0_58;
$L__BB0_25:
	add.s32 	%r2825, %r10, 15;
	bra.uni 	$L__BB0_39;
$L__BB0_26:
	add.s32 	%r2825, %r10, 14;
	bra.uni 	$L__BB0_39;
$L__BB0_27:
	add.s32 	%r2825, %r10, 13;
	bra.uni 	$L__BB0_39;
$L__BB0_28:
	add.s32 	%r2825, %r10, 12;
	bra.uni 	$L__BB0_39;
$L__BB0_29:
	add.s32 	%r2825, %r10, 11;
	bra.uni 	$L__BB0_39;
$L__BB0_30:
	add.s32 	%r2825, %r10, 10;
	bra.uni 	$L__BB0_39;
$L__BB0_31:
	add.s32 	%r2825, %r10, 9;
	bra.uni 	$L__BB0_39;
$L__BB0_32:
	add.s32 	%r2825, %r10, 7;
	bra.uni 	$L__BB0_39;
$L__BB0_33:
	add.s32 	%r2825, %r10, 6;
	bra.uni 	$L__BB0_39;
$L__BB0_34:
	add.s32 	%r2825, %r10, 5;
	bra.uni 	$L__BB0_39;
$L__BB0_35:
	add.s32 	%r2825, %r10, 4;
	bra.uni 	$L__BB0_39;
$L__BB0_36:
	add.s32 	%r2825, %r10, 3;
	bra.uni 	$L__BB0_39;
$L__BB0_37:
	add.s32 	%r2825, %r10, 2;
	bra.uni 	$L__BB0_39;
$L__BB0_38:
	add.s32 	%r2825, %r10, 1;
$L__BB0_39:
	mov.b32 	%r2826, 0;
	mov.b64 	%rd2745, 0;
$L__BB0_40:
	ld.global.u64 	%rd2746, [fcb_table];
	add.s64 	%rd7, %rd2746, %rd2745;
	ld.u32 	%r2827, [%rd7+20];
	and.b32  	%r900, %r2827, 1;
	setp.eq.b32 	%p79, %r900, 1;
	not.pred 	%p80, %p79;
	@%p80 bra 	$L__BB0_42;
	and.b32  	%r901, %r2827, -4190209;
	add.s32 	%r902, %r2827, 4096;
	and.b32  	%r903, %r902, 4190208;
	or.b32  	%r904, %r903, %r901;
	st.u32 	[%rd7+20], %r904;
	ld.global.u64 	%rd2746, [fcb_table];
	add.s64 	%rd627, %rd2746, %rd2745;
	ld.u32 	%r2827, [%rd627+20];
$L__BB0_42:
	add.s64 	%rd628, %rd2746, %rd2745;
	and.b32  	%r905, %r2827, -4093;
	add.s32 	%r906, %r2827, 4;
	and.b32  	%r907, %r906, 4092;
	or.b32  	%r908, %r907, %r905;
	st.u32 	[%rd628+20], %r908;
	ld.global.u64 	%rd2747, [fcb_table];
	add.s64 	%rd11, %rd2747, %rd2745;
	ld.u32 	%r2828, [%rd11+48];
	and.b32  	%r909, %r2828, 1;
	setp.eq.b32 	%p81, %r909, 1;
	not.pred 	%p82, %p81;
	@%p82 bra 	$L__BB0_44;
	and.b32  	%r910, %r2828, -4190209;
	add.s32 	%r911, %r2828, 4096;
	and.b32  	%r912, %r911, 4190208;
	or.b32  	%r913, %r912, %r910;
	st.u32 	[%rd11+48], %r913;
	ld.global.u64 	%rd2747, [fcb_table];
	add.s64 	%rd629, %rd2747, %rd2745;
	ld.u32 	%r2828, [%rd629+48];
$L__BB0_44:
	add.s64 	%rd630, %rd2747, %rd2745;
	and.b32  	%r914, %r2828, -4093;
	add.s32 	%r915, %r2828, 4;
	and.b32  	%r916, %r915, 4092;
	or.b32  	%r917, %r916, %r914;
	st.u32 	[%rd630+48], %r917;
	ld.global.u64 	%rd2748, [fcb_table];
	add.s64 	%rd15, %rd2748, %rd2745;
	ld.u32 	%r2829, [%rd15+76];
	and.b32  	%r918, %r2829, 1;
	setp.eq.b32 	%p83, %r918, 1;
	not.pred 	%p84, %p83;
	@%p84 bra 	$L__BB0_46;
	and.b32  	%r919, %r2829, -4190209;
	add.s32 	%r920, %r2829, 4096;
	and.b32  	%r921, %r920, 4190208;
	or.b32  	%r922, %r921, %r919;
	st.u32 	[%rd15+76], %r922;
	ld.global.u64 	%rd2748, [fcb_table];
	add.s64 	%rd631, %rd2748, %rd2745;
	ld.u32 	%r2829, [%rd631+76];
$L__BB0_46:
	add.s64 	%rd632, %rd2748, %rd2745;
	and.b32  	%r923, %r2829, -4093;
	add.s32 	%r924, %r2829, 4;
	and.b32  	%r925, %r924, 4092;
	or.b32  	%r926, %r925, %r923;
	st.u32 	[%rd632+76], %r926;
	ld.global.u64 	%rd2749, [fcb_table];
	add.s64 	%rd19, %rd2749, %rd2745;
	ld.u32 	%r2830, [%rd19+104];
	and.b32  	%r927, %r2830, 1;
	setp.eq.b32 	%p85, %r927, 1;
	not.pred 	%p86, %p85;
	@%p86 bra 	$L__BB0_48;
	and.b32  	%r928, %r2830, -4190209;
	add.s32 	%r929, %r2830, 4096;
	and.b32  	%r930, %r929, 4190208;
	or.b32  	%r931, %r930, %r928;
	st.u32 	[%rd19+104], %r931;
	ld.global.u64 	%rd2749, [fcb_table];
	add.s64 	%rd633, %rd2749, %rd2745;
	ld.u32 	%r2830, [%rd633+104];
$L__BB0_48:
	add.s64 	%rd634, %rd2749, %rd2745;
	and.b32  	%r932, %r2830, -4093;
	add.s32 	%r933, %r2830, 4;
	and.b32  	%r934, %r933, 4092;
	or.b32  	%r935, %r934, %r932;
	st.u32 	[%rd634+104], %r935;
	ld.global.u64 	%rd2750, [fcb_table];
	add.s64 	%rd23, %rd2750, %rd2745;
	ld.u32 	%r2831, [%rd23+132];
	and.b32  	%r936, %r2831, 1;
	setp.eq.b32 	%p87, %r936, 1;
	not.pred 	%p88, %p87;
	@%p88 bra 	$L__BB0_50;
	and.b32  	%r937, %r2831, -4190209;
	add.s32 	%r938, %r2831, 4096;
	and.b32  	%r939, %r938, 4190208;
	or.b32  	%r940, %r939, %r937;
	st.u32 	[%rd23+132], %r940;
	ld.global.u64 	%rd2750, [fcb_table];
	add.s64 	%rd635, %rd2750, %rd2745;
	ld.u32 	%r2831, [%rd635+132];
$L__BB0_50:
	add.s64 	%rd636, %rd2750, %rd2745;
	and.b32  	%r941, %r2831, -4093;
	add.s32 	%r942, %r2831, 4;
	and.b32  	%r943, %r942, 4092;
	or.b32  	%r944, %r943, %r941;
	st.u32 	[%rd636+132], %r944;
	ld.global.u64 	%rd2751, [fcb_table];
	add.s64 	%rd27, %rd2751, %rd2745;
	ld.u32 	%r2832, [%rd27+160];
	and.b32  	%r945, %r2832, 1;
	setp.eq.b32 	%p89, %r945, 1;
	not.pred 	%p90, %p89;
	@%p90 bra 	$L__BB0_52;
	and.b32  	%r946, %r2832, -4190209;
	add.s32 	%r947, %r2832, 4096;
	and.b32  	%r948, %r947, 4190208;
	or.b32  	%r949, %r948, %r946;
	st.u32 	[%rd27+160], %r949;
	ld.global.u64 	%rd2751, [fcb_table];
	add.s64 	%rd637, %rd2751, %rd2745;
	ld.u32 	%r2832, [%rd637+160];
$L__BB0_52:
	add.s64 	%rd638, %rd2751, %rd2745;
	and.b32  	%r950, %r2832, -4093;
	add.s32 	%r951, %r2832, 4;
	and.b32  	%r952, %r951, 4092;
	or.b32  	%r953, %r952, %r950;
	st.u32 	[%rd638+160], %r953;
	ld.global.u64 	%rd2752, [fcb_table];
	add.s64 	%rd31, %rd2752, %rd2745;
	ld.u32 	%r2833, [%rd31+188];
	and.b32  	%r954, %r2833, 1;
	setp.eq.b32 	%p91, %r954, 1;
	not.pred 	%p92, %p91;
	@%p92 bra 	$L__BB0_54;
	and.b32  	%r955, %r2833, -4190209;
	add.s32 	%r956, %r2833, 4096;
	and.b32  	%r957, %r956, 4190208;
	or.b32  	%r958, %r957, %r955;
	st.u32 	[%rd31+188], %r958;
	ld.global.u64 	%rd2752, [fcb_table];
	add.s64 	%rd639, %rd2752, %rd2745;
	ld.u32 	%r2833, [%rd639+188];
$L__BB0_54:
	add.s64 	%rd640, %rd2752, %rd2745;
	and.b32  	%r959, %r2833, -4093;
	add.s32 	%r960, %r2833, 4;
	and.b32  	%r961, %r960, 4092;
	or.b32  	%r962, %r961, %r959;
	st.u32 	[%rd640+188], %r962;
	ld.global.u64 	%rd2753, [fcb_table];
	add.s64 	%rd35, %rd2753, %rd2745;
	ld.u32 	%r2834, [%rd35+216];
	and.b32  	%r963, %r2834, 1;
	setp.eq.b32 	%p93, %r963, 1;
	not.pred 	%p94, %p93;
	@%p94 bra 	$L__BB0_56;
	and.b32  	%r964, %r2834, -4190209;
	add.s32 	%r965, %r2834, 4096;
	and.b32  	%r966, %r965, 4190208;
	or.b32  	%r967, %r966, %r964;
	st.u32 	[%rd35+216], %r967;
	ld.global.u64 	%rd2753, [fcb_table];
	add.s64 	%rd641, %rd2753, %rd2745;
	ld.u32 	%r2834, [%rd641+216];
$L__BB0_56:
	add.s64 	%rd642, %rd2753, %rd2745;
	and.b32  	%r968, %r2834, -4093;
	add.s32 	%r969, %r2834, 4;
	and.b32  	%r970, %r969, 4092;
	or.b32  	%r971, %r970, %r968;
	st.u32 	[%rd642+216], %r971;
	add.s32 	%r2826, %r2826, 8;
	add.s64 	%rd2745, %rd2745, 224;
	setp.ne.s32 	%p95, %r2826, 1024;
	@%p95 bra 	$L__BB0_40;
	ld.global.u64 	%rd643, [fcb_table];
	mul.wide.u32 	%rd644, %r2820, 28;
	add.s64 	%rd645, %rd643, %rd644;
	ld.u32 	%r972, [%rd645+20];
	and.b32  	%r973, %r972, -4190209;
	st.u32 	[%rd645+20], %r973;
	ld.global.u64 	%rd646, [fcb_table];
	add.s64 	%rd647, %rd646, %rd644;
	ld.u32 	%r974, [%rd647+20];
	and.b32  	%r975, %r974, -4093;
	st.u32 	[%rd647+20], %r975;
	ld.global.u64 	%rd648, [fcb_table];
	add.s64 	%rd649, %rd648, %rd644;
	ld.u32 	%r976, [%rd649+20];
	or.b32  	%r977, %r976, 2;
	st.u32 	[%rd649+20], %r977;
	ld.global.u64 	%rd650, [fcb_table];
	add.s64 	%rd651, %rd650, %rd644;
	ld.u32 	%r978, [%rd651+20];
	or.b32  	%r979, %r978, 1;
	st.u32 	[%rd651+20], %r979;
	ld.global.u64 	%rd652, [fcb_table];
	add.s64 	%rd653, %rd652, %rd644;
	ld.u32 	%r980, [%rd653+20];
	and.b32  	%r981, %r980, 4194303;
	shl.b32 	%r982, %r2825, 22;
	or.b32  	%r983, %r981, %r982;
	st.u32 	[%rd653+20], %r983;
	ld.global.u64 	%rd654, [fcb_table];
	add.s64 	%rd655, %rd654, %rd644;
	mov.b16 	%rs112, 116;
	st.u8 	[%rd655], %rs112;
	mov.b16 	%rs113, 46;
	st.u8 	[%rd655+1], %rs113;
	st.u8 	[%rd655+2], %rs112;
	mov.b16 	%rs114, 120;
	st.u8 	[%rd655+3], %rs114;
	st.u8 	[%rd655+4], %rs112;
	mov.b16 	%rs115, 0;
	st.u8 	[%rd655+5], %rs115;
	shr.u32 	%r984, %r2825, 3;
	and.b32  	%r985, %r2825, 7;
	ld.global.u64 	%rd656, [system_info];
	cvt.u64.u32 	%rd657, %r984;
	add.s64 	%rd658, %rd656, %rd657;
	ld.u8 	%rs116, [%rd658];
	mov.b16 	%rs117, 1;
	shl.b16 	%rs118, %rs117, %r985;
	or.b16  	%rs119, %rs116, %rs118;
	st.u8 	[%rd658], %rs119;
	ld.global.u64 	%rd659, [system_info];
	ld.u32 	%r986, [%rd659+128];
	add.s32 	%r987, %r986, 1;
	and.b32  	%r988, %r987, 2047;
	and.b32  	%r989, %r986, -2048;
	or.b32  	%r990, %r988, %r989;
	st.u32 	[%rd659+128], %r990;
	cvt.u16.u32 	%rs120, %r2820;
	ld.global.u64 	%rd660, [system_info];
	ld.u32 	%rd661, [%rd660+128];
	shl.b64 	%rd662, %rd661, 1;
	and.b64  	%rd663, %rd662, 4094;
	add.s64 	%rd664, %rd660, %rd663;
	st.u16 	[%rd664+128], %rs120;
	ld.global.u64 	%rd665, [system_info];
	ld.u32 	%rd666, [%rd665+128];
	shl.b64 	%rd667, %rd666, 1;
	and.b64  	%rd668, %rd667, 4094;
	add.s64 	%rd669, %rd665, %rd668;
	st.u16 	[%rd669+2176], %rs120;
	mov.u32 	%r2835, %r2820;
	bra.uni 	$L__BB0_60;
$L__BB0_58:
	add.s32 	%r10, %r10, 16;
	setp.eq.s32 	%p78, %r10, 1024;
	@%p78 bra 	$L__BB0_59;
	bra.uni 	$L__BB0_9;
$L__BB0_59:
	mov.u64 	%rd624, $str;
	cvta.global.u64 	%rd625, %rd624;
	{ // callseq 0, 0
	.param .b64 param0;
	st.param.b64 	[param0], %rd625;
	.param .b64 param1;
	st.param.b64 	[param1], 0;
	.param .b32 retval0;
	call.uni (retval0), 
	vprintf, 
	(
	param0, 
	param1
	);
	ld.param.b32 	%r897, [retval0];
	} // callseq 0
	mov.b32 	%r2835, -1;
$L__BB0_60:
	ld.global.u64 	%rd670, [fcb_table];
	mul.wide.u32 	%rd671, %r2835, 28;
	add.s64 	%rd672, %rd670, %rd671;
	add.s64 	%rd39, %rd672, 20;
	ld.u32 	%r55, [%rd672+20];
	and.b32  	%r991, %r55, 2;
	setp.ne.s32 	%p96, %r991, 0;
	@%p96 bra 	$L__BB0_62;
	add.s64 	%rd882, %rd39, -20;
	add.u64 	%rd883, %SP, 8;
	add.u64 	%rd884, %SPL, 8;
	st.local.u64 	[%rd884], %rd882;
	mov.u64 	%rd885, $str$2;
	cvta.global.u64 	%rd886, %rd885;
	{ // callseq 1, 0
	.param .b64 param0;
	st.param.b64 	[param0], %rd886;
	.param .b64 param1;
	st.param.b64 	[param1], %rd883;
	.param .b32 retval0;
	call.uni (retval0), 
	vprintf, 
	(
	param0, 
	param1
	);
	ld.param.b32 	%r1128, [retval0];
	} // callseq 1
	bra.uni 	$L__BB0_136;
$L__BB0_62:
	ld.param.u64 	%rd2739, [_Z8mykernelPhS__param_0];
	shr.u32 	%r993, %r55, 12;
	and.b32  	%r994, %r993, 1047552;
	and.b32  	%r56, %r993, 1023;
	cvta.to.global.u64 	%rd674, %rd2739;
	ld.global.u8 	%rs121, [%rd674];
	ld.global.u64 	%rd675, [volume];
	cvt.u64.u32 	%rd676, %r994;
	add.s64 	%rd677, %rd675, %rd676;
	st.u8 	[%rd677+36864], %rs121;
	ld.global.u8 	%rs122, [%rd674+1];
	ld.global.u64 	%rd678, [volume];
	add.s64 	%rd679, %rd678, %rd676;
	st.u8 	[%rd679+36865], %rs122;
	ld.global.u8 	%rs123, [%rd674+2];
	ld.global.u64 	%rd680, [volume];
	add.s64 	%rd681, %rd680, %rd676;
	st.u8 	[%rd681+36866], %rs123;
	ld.global.u8 	%rs124, [%rd674+3];
	ld.global.u64 	%rd682, [volume];
	add.s64 	%rd683, %rd682, %rd676;
	st.u8 	[%rd683+36867], %rs124;
	ld.global.u8 	%rs125, [%rd674+4];
	ld.global.u64 	%rd684, [volume];
	add.s64 	%rd685, %rd684, %rd676;
	st.u8 	[%rd685+36868], %rs125;
	ld.global.u8 	%rs126, [%rd674+5];
	ld.global.u64 	%rd686, [volume];
	add.s64 	%rd687, %rd686, %rd676;
	st.u8 	[%rd687+36869], %rs126;
	ld.global.u8 	%rs127, [%rd674+6];
	ld.global.u64 	%rd688, [volume];
	add.s64 	%rd689, %rd688, %rd676;
	st.u8 	[%rd689+36870], %rs127;
	ld.global.u8 	%rs128, [%rd674+7];
	ld.global.u64 	%rd690, [volume];
	add.s64 	%rd691, %rd690, %rd676;
	st.u8 	[%rd691+36871], %rs128;
	ld.global.u8 	%rs129, [%rd674+8];
	ld.global.u64 	%rd692, [volume];
	add.s64 	%rd693, %rd692, %rd676;
	st.u8 	[%rd693+36872], %rs129;
	ld.global.u8 	%rs130, [%rd674+9];
	ld.global.u64 	%rd694, [volume];
	add.s64 	%rd695, %rd694, %rd676;
	st.u8 	[%rd695+36873], %rs130;
	ld.global.u8 	%rs131, [%rd674+10];
	ld.global.u64 	%rd696, [volume];
	add.s64 	%rd697, %rd696, %rd676;
	st.u8 	[%rd697+36874], %rs131;
	ld.global.u8 	%rs132, [%rd674+11];
	ld.global.u64 	%rd698, [volume];
	add.s64 	%rd699, %rd698, %rd676;
	st.u8 	[%rd699+36875], %rs132;
	ld.global.u8 	%rs133, [%rd674+12];
	ld.global.u64 	%rd700, [volume];
	add.s64 	%rd701, %rd700, %rd676;
	st.u8 	[%rd701+36876], %rs133;
	ld.global.u8 	%rs134, [%rd674+13];
	ld.global.u64 	%rd702, [volume];
	add.s64 	%rd703, %rd702, %rd676;
	st.u8 	[%rd703+36877], %rs134;
	ld.global.u8 	%rs135, [%rd674+14];
	ld.global.u64 	%rd704, [volume];
	add.s64 	%rd705, %rd704, %rd676;
	st.u8 	[%rd705+36878], %rs135;
	ld.global.u8 	%rs136, [%rd674+15];
	ld.global.u64 	%rd706, [volume];
	add.s64 	%rd707, %rd706, %rd676;
	st.u8 	[%rd707+36879], %rs136;
	ld.global.u8 	%rs137, [%rd674+16];
	ld.global.u64 	%rd708, [volume];
	add.s64 	%rd709, %rd708, %rd676;
	st.u8 	[%rd709+36880], %rs137;
	ld.global.u8 	%rs138, [%rd674+17];
	ld.global.u64 	%rd710, [volume];
	add.s64 	%rd711, %rd710, %rd676;
	st.u8 	[%rd711+36881], %rs138;
	ld.global.u8 	%rs139, [%rd674+18];
	ld.global.u64 	%rd712, [volume];
	add.s64 	%rd713, %rd712, %rd676;
	st.u8 	[%rd713+36882], %rs139;
	ld.global.u8 	%rs140, [%rd674+19];
	ld.global.u64 	%rd714, [volume];
	add.s64 	%rd715, %rd714, %rd676;
	st.u8 	[%rd715+36883], %rs140;
	ld.global.u8 	%rs141, [%rd674+20];
	ld.global.u64 	%rd716, [volume];
	add.s64 	%rd717, %rd716, %rd676;
	st.u8 	[%rd717+36884], %rs141;
	ld.global.u8 	%rs142, [%rd674+21];
	ld.global.u64 	%rd718, [volume];
	add.s64 	%rd719, %rd718, %rd676;
	st.u8 	[%rd719+36885], %rs142;
	ld.global.u8 	%rs143, [%rd674+22];
	ld.global.u64 	%rd720, [volume];
	add.s64 	%rd721, %rd720, %rd676;
	st.u8 	[%rd721+36886], %rs143;
	ld.global.u8 	%rs144, [%rd674+23];
	ld.global.u64 	%rd722, [volume];
	add.s64 	%rd723, %rd722, %rd676;
	st.u8 	[%rd723+36887], %rs144;
	ld.global.u8 	%rs145, [%rd674+24];
	ld.global.u64 	%rd724, [volume];
	add.s64 	%rd725, %rd724, %rd676;
	st.u8 	[%rd725+36888], %rs145;
	ld.global.u8 	%rs146, [%rd674+25];
	ld.global.u64 	%rd726, [volume];
	add.s64 	%rd727, %rd726, %rd676;
	st.u8 	[%rd727+36889], %rs146;
	ld.global.u8 	%rs147, [%rd674+26];
	ld.global.u64 	%rd728, [volume];
	add.s64 	%rd729, %rd728, %rd676;
	st.u8 	[%rd729+36890], %rs147;
	ld.global.u8 	%rs148, [%rd674+27];
	ld.global.u64 	%rd730, [volume];
	add.s64 	%rd731, %rd730, %rd676;
	st.u8 	[%rd731+36891], %rs148;
	ld.global.u8 	%rs149, [%rd674+28];
	ld.global.u64 	%rd732, [volume];
	add.s64 	%rd733, %rd732, %rd676;
	st.u8 	[%rd733+36892], %rs149;
	ld.global.u8 	%rs150, [%rd674+29];
	ld.global.u64 	%rd734, [volume];
	add.s64 	%rd735, %rd734, %rd676;
	st.u8 	[%rd735+36893], %rs150;
	ld.global.u8 	%rs151, [%rd674+30];
	ld.global.u64 	%rd736, [volume];
	add.s64 	%rd737, %rd736, %rd676;
	st.u8 	[%rd737+36894], %rs151;
	ld.global.u8 	%rs152, [%rd674+31];
	ld.global.u64 	%rd738, [volume];
	add.s64 	%rd739, %rd738, %rd676;
	st.u8 	[%rd739+36895], %rs152;
	ld.global.u8 	%rs153, [%rd674+32];
	ld.global.u64 	%rd740, [volume];
	add.s64 	%rd741, %rd740, %rd676;
	st.u8 	[%rd741+36896], %rs153;
	ld.global.u8 	%rs154, [%rd674+33];
	ld.global.u64 	%rd742, [volume];
	add.s64 	%rd743, %rd742, %rd676;
	st.u8 	[%rd743+36897], %rs154;
	ld.global.u8 	%rs155, [%rd674+34];
	ld.global.u64 	%rd744, [volume];
	add.s64 	%rd745, %rd744, %rd676;
	st.u8 	[%rd745+36898], %rs155;
	ld.global.u8 	%rs156, [%rd674+35];
	ld.global.u64 	%rd746, [volume];
	add.s64 	%rd747, %rd746, %rd676;
	st.u8 	[%rd747+36899], %rs156;
	ld.global.u8 	%rs157, [%rd674+36];
	ld.global.u64 	%rd748, [volume];
	add.s64 	%rd749, %rd748, %rd676;
	st.u8 	[%rd749+36900], %rs157;
	ld.global.u8 	%rs158, [%rd674+37];
	ld.global.u64 	%rd750, [volume];
	add.s64 	%rd751, %rd750, %rd676;
	st.u8 	[%rd751+36901], %rs158;
	ld.global.u8 	%rs159, [%rd674+38];
	ld.global.u64 	%rd752, [volume];
	add.s64 	%rd753, %rd752, %rd676;
	st.u8 	[%rd753+36902], %rs159;
	ld.global.u8 	%rs160, [%rd674+39];
	ld.global.u64 	%rd754, [volume];
	add.s64 	%rd755, %rd754, %rd676;
	st.u8 	[%rd755+36903], %rs160;
	ld.global.u8 	%rs161, [%rd674+40];
	ld.global.u64 	%rd756, [volume];
	add.s64 	%rd757, %rd756, %rd676;
	st.u8 	[%rd757+36904], %rs161;
	ld.global.u8 	%rs162, [%rd674+41];
	ld.global.u64 	%rd758, [volume];
	add.s64 	%rd759, %rd758, %rd676;
	st.u8 	[%rd759+36905], %rs162;
	ld.global.u8 	%rs163, [%rd674+42];
	ld.global.u64 	%rd760, [volume];
	add.s64 	%rd761, %rd760, %rd676;
	st.u8 	[%rd761+36906], %rs163;
	ld.global.u8 	%rs164, [%rd674+43];
	ld.global.u64 	%rd762, [volume];
	add.s64 	%rd763, %rd762, %rd676;
	st.u8 	[%rd763+36907], %rs164;
	ld.global.u8 	%rs165, [%rd674+44];
	ld.global.u64 	%rd764, [volume];
	add.s64 	%rd765, %rd764, %rd676;
	st.u8 	[%rd765+36908], %rs165;
	ld.global.u8 	%rs166, [%rd674+45];
	ld.global.u64 	%rd766, [volume];
	add.s64 	%rd767, %rd766, %rd676;
	st.u8 	[%rd767+36909], %rs166;
	ld.global.u8 	%rs167, [%rd674+46];
	ld.global.u64 	%rd768, [volume];
	add.s64 	%rd769, %rd768, %rd676;
	st.u8 	[%rd769+36910], %rs167;
	ld.global.u8 	%rs168, [%rd674+47];
	ld.global.u64 	%rd770, [volume];
	add.s64 	%rd771, %rd770, %rd676;
	st.u8 	[%rd771+36911], %rs168;
	ld.global.u8 	%rs169, [%rd674+48];
	ld.global.u64 	%rd772, [volume];
	add.s64 	%rd773, %rd772, %rd676;
	st.u8 	[%rd773+36912], %rs169;
	ld.global.u8 	%rs170, [%rd674+49];
	ld.global.u64 	%rd774, [volume];
	add.s64 	%rd775, %rd774, %rd676;
	st.u8 	[%rd775+36913], %rs170;
	ld.global.u8 	%rs171, [%rd674+50];
	ld.global.u64 	%rd776, [volume];
	add.s64 	%rd777, %rd776, %rd676;
	st.u8 	[%rd777+36914], %rs171;
	ld.global.u8 	%rs172, [%rd674+51];
	ld.global.u64 	%rd778, [volume];
	add.s64 	%rd779, %rd778, %rd676;
	st.u8 	[%rd779+36915], %rs172;
	ld.global.u8 	%rs173, [%rd674+52];
	ld.global.u64 	%rd780, [volume];
	add.s64 	%rd781, %rd780, %rd676;
	st.u8 	[%rd781+36916], %rs173;
	ld.global.u8 	%rs174, [%rd674+53];
	ld.global.u64 	%rd782, [volume];
	add.s64 	%rd783, %rd782, %rd676;
	st.u8 	[%rd783+36917], %rs174;
	ld.global.u8 	%rs175, [%rd674+54];
	ld.global.u64 	%rd784, [volume];
	add.s64 	%rd785, %rd784, %rd676;
	st.u8 	[%rd785+36918], %rs175;
	ld.global.u8 	%rs176, [%rd674+55];
	ld.global.u64 	%rd786, [volume];
	add.s64 	%rd787, %rd786, %rd676;
	st.u8 	[%rd787+36919], %rs176;
	ld.global.u8 	%rs177, [%rd674+56];
	ld.global.u64 	%rd788, [volume];
	add.s64 	%rd789, %rd788, %rd676;
	st.u8 	[%rd789+36920], %rs177;
	ld.global.u8 	%rs178, [%rd674+57];
	ld.global.u64 	%rd790, [volume];
	add.s64 	%rd791, %rd790, %rd676;
	st.u8 	[%rd791+36921], %rs178;
	ld.global.u8 	%rs179, [%rd674+58];
	ld.global.u64 	%rd792, [volume];
	add.s64 	%rd793, %rd792, %rd676;
	st.u8 	[%rd793+36922], %rs179;
	ld.global.u8 	%rs180, [%rd674+59];
	ld.global.u64 	%rd794, [volume];
	add.s64 	%rd795, %rd794, %rd676;
	st.u8 	[%rd795+36923], %rs180;
	ld.global.u8 	%rs181, [%rd674+60];
	ld.global.u64 	%rd796, [volume];
	add.s64 	%rd797, %rd796, %rd676;
	st.u8 	[%rd797+36924], %rs181;
	ld.global.u8 	%rs182, [%rd674+61];
	ld.global.u64 	%rd798, [volume];
	add.s64 	%rd799, %rd798, %rd676;
	st.u8 	[%rd799+36925], %rs182;
	ld.global.u8 	%rs183, [%rd674+62];
	ld.global.u64 	%rd800, [volume];
	add.s64 	%rd801, %rd800, %rd676;
	st.u8 	[%rd801+36926], %rs183;
	ld.global.u8 	%rs184, [%rd674+63];
	ld.global.u64 	%rd802, [volume];
	add.s64 	%rd803, %rd802, %rd676;
	st.u8 	[%rd803+36927], %rs184;
	ld.global.u64 	%rd804, [fcb_table];
	add.s64 	%rd806, %rd804, %rd671;
	ld.u32 	%r995, [%rd806+24];
	and.b32  	%r996, %r995, -2048;
	or.b32  	%r997, %r996, 64;
	st.u32 	[%rd806+24], %r997;
	mov.b32 	%r2836, 0;
	mov.b64 	%rd2754, 0;
	ld.global.u64 	%rd2757, [fcb_table];
$L__BB0_63:
	add.s64 	%rd43, %rd2757, %rd2754;
	ld.u32 	%r58, [%rd43+20];
	and.b32  	%r998, %r58, 1;
	setp.eq.b32 	%p97, %r998, 1;
	not.pred 	%p98, %p97;
	@%p98 bra 	$L__BB0_66;
	shr.u32 	%r999, %r58, 12;
	and.b32  	%r1000, %r999, 1023;
	setp.gt.u32 	%p99, %r1000, %r56;
	@%p99 bra 	$L__BB0_66;
	and.b32  	%r1001, %r58, -4190209;
	add.s32 	%r1002, %r58, 4096;
	and.b32  	%r1003, %r1002, 4190208;
	or.b32  	%r1004, %r1003, %r1001;
	st.u32 	[%rd43+20], %r1004;
	ld.global.u64 	%rd2757, [fcb_table];
$L__BB0_66:
	add.s64 	%rd46, %rd2757, %rd2754;
	ld.u32 	%r59, [%rd46+48];
	and.b32  	%r1005, %r59, 1;
	setp.eq.b32 	%p100, %r1005, 1;
	not.pred 	%p101, %p100;
	@%p101 bra 	$L__BB0_69;
	shr.u32 	%r1006, %r59, 12;
	and.b32  	%r1007, %r1006, 1023;
	setp.gt.u32 	%p102, %r1007, %r56;
	@%p102 bra 	$L__BB0_69;
	and.b32  	%r1008, %r59, -4190209;
	add.s32 	%r1009, %r59, 4096;
	and.b32  	%r1010, %r1009, 4190208;
	or.b32  	%r1011, %r1010, %r1008;
	st.u32 	[%rd46+48], %r1011;
	ld.global.u64 	%rd2757, [fcb_table];
$L__BB0_69:
	add.s64 	%rd49, %rd2757, %rd2754;
	ld.u32 	%r60, [%rd49+76];
	and.b32  	%r1012, %r60, 1;
	setp.eq.b32 	%p103, %r1012, 1;
	not.pred 	%p104, %p103;
	@%p104 bra 	$L__BB0_72;
	shr.u32 	%r1013, %r60, 12;
	and.b32  	%r1014, %r1013, 1023;
	setp.gt.u32 	%p105, %r1014, %r56;
	@%p105 bra 	$L__BB0_72;
	and.b32  	%r1015, %r60, -4190209;
	add.s32 	%r1016, %r60, 4096;
	and.b32  	%r1017, %r1016, 4190208;
	or.b32  	%r1018, %r1017, %r1015;
	st.u32 	[%rd49+76], %r1018;
	ld.global.u64 	%rd2757, [fcb_table];
$L__BB0_72:
	add.s64 	%rd52, %rd2757, %rd2754;
	ld.u32 	%r61, [%rd52+104];
	and.b32  	%r1019, %r61, 1;
	setp.eq.b32 	%p106, %r1019, 1;
	not.pred 	%p107, %p106;
	@%p107 bra 	$L__BB0_75;
	shr.u32 	%r1020, %r61, 12;
	and.b32  	%r1021, %r1020, 1023;
	setp.gt.u32 	%p108, %r1021, %r56;
	@%p108 bra 	$L__BB0_75;
	and.b32  	%r1022, %r61, -4190209;
	add.s32 	%r1023, %r61, 4096;
	and.b32  	%r1024, %r1023, 4190208;
	or.b32  	%r1025, %r1024, %r1022;
	st.u32 	[%rd52+104], %r1025;
	ld.global.u64 	%rd2757, [fcb_table];
$L__BB0_75:
	add.s64 	%rd55, %rd2757, %rd2754;
	ld.u32 	%r62, [%rd55+132];
	and.b32  	%r1026, %r62, 1;
	setp.eq.b32 	%p109, %r1026, 1;
	not.pred 	%p110, %p109;
	@%p110 bra 	$L__BB0_78;
	shr.u32 	%r1027, %r62, 12;
	and.b32  	%r1028, %r1027, 1023;
	setp.gt.u32 	%p111, %r1028, %r56;
	@%p111 bra 	$L__BB0_78;
	and.b32  	%r1029, %r62, -4190209;
	add.s32 	%r1030, %r62, 4096;
	and.b32  	%r1031, %r1030, 4190208;
	or.b32  	%r1032, %r1031, %r1029;
	st.u32 	[%rd55+132], %r1032;
	ld.global.u64 	%rd2757, [fcb_table];
$L__BB0_78:
	add.s64 	%rd58, %rd2757, %rd2754;
	ld.u32 	%r63, [%rd58+160];
	and.b32  	%r1033, %r63, 1;
	setp.eq.b32 	%p112, %r1033, 1;
	not.pred 	%p113, %p112;
	@%p113 bra 	$L__BB0_81;
	shr.u32 	%r1034, %r63, 12;
	and.b32  	%r1035, %r1034, 1023;
	setp.gt.u32 	%p114, %r1035, %r56;
	@%p114 bra 	$L__BB0_81;
	and.b32  	%r1036, %r63, -4190209;
	add.s32 	%r1037, %r63, 4096;
	and.b32  	%r1038, %r1037, 4190208;
	or.b32  	%r1039, %r1038, %r1036;
	st.u32 	[%rd58+160], %r1039;
	ld.global.u64 	%rd2757, [fcb_table];
$L__BB0_81:
	add.s64 	%rd61, %rd2757, %rd2754;
	ld.u32 	%r64, [%rd61+188];
	and.b32  	%r1040, %r64, 1;
	setp.eq.b32 	%p115, %r1040, 1;
	not.pred 	%p116, %p115;
	@%p116 bra 	$L__BB0_84;
	shr.u32 	%r1041, %r64, 12;
	and.b32  	%r1042, %r1041, 1023;
	setp.gt.u32 	%p117, %r1042, %r56;
	@%p117 bra 	$L__BB0_84;
	and.b32  	%r1043, %r64, -4190209;
	add.s32 	%r1044, %r64, 4096;
	and.b32  	%r1045, %r1044, 4190208;
	or.b32  	%r1046, %r1045, %r1043;
	st.u32 	[%rd61+188], %r1046;
	ld.global.u64 	%rd2757, [fcb_table];
$L__BB0_84:
	add.s64 	%rd64, %rd2757, %rd2754;
	ld.u32 	%r65, [%rd64+216];
	and.b32  	%r1047, %r65, 1;
	setp.eq.b32 	%p118, %r1047, 1;
	not.pred 	%p119, %p118;
	@%p119 bra 	$L__BB0_87;
	shr.u32 	%r1048, %r65, 12;
	and.b32  	%r1049, %r1048, 1023;
	setp.gt.u32 	%p120, %r1049, %r56;
	@%p120 bra 	$L__BB0_87;
	and.b32  	%r1050, %r65, -4190209;
	add.s32 	%r1051, %r65, 4096;
	and.b32  	%r1052, %r1051, 4190208;
	or.b32  	%r1053, %r1052, %r1050;
	st.u32 	[%rd64+216], %r1053;
	ld.global.u64 	%rd2757, [fcb_table];
$L__BB0_87:
	add.s32 	%r2836, %r2836, 8;
	add.s64 	%rd2754, %rd2754, 224;
	setp.ne.s32 	%p121, %r2836, 1024;
	@%p121 bra 	$L__BB0_63;
	add.s64 	%rd808, %rd2757, %rd671;
	ld.u32 	%r1054, [%rd808+20];
	and.b32  	%r1055, %r1054, -4190209;
	st.u32 	[%rd808+20], %r1055;
	ld.global.u64 	%rd2767, [system_info];
	ld.u32 	%r2838, [%rd2767+128];
	and.b32  	%r1056, %r2838, 2046;
	setp.eq.s32 	%p122, %r1056, 0;
	@%p122 bra 	$L__BB0_93;
	mov.b32 	%r2837, 0;
	ld.global.u64 	%rd2766, [fcb_table];
$L__BB0_90:
	mul.wide.u32 	%rd809, %r2837, 2;
	add.s64 	%rd72, %rd2767, %rd809;
	ld.u16 	%r1058, [%rd72+130];
	mul.wide.u32 	%rd810, %r1058, 28;
	add.s64 	%rd811, %rd2766, %rd810;
	ld.u32 	%r1059, [%rd811+20];
	shr.u32 	%r1060, %r1059, 12;
	and.b32  	%r1061, %r1060, 1023;
	setp.gt.u32 	%p123, %r1061, %r56;
	@%p123 bra 	$L__BB0_92;
	ld.u16 	%rs185, [%rd72+132];
	st.u16 	[%rd72+130], %rs185;
	ld.global.u64 	%rd2767, [system_info];
	ld.global.u64 	%rd2766, [fcb_table];
$L__BB0_92:
	add.s32 	%r2837, %r2837, 1;
	ld.u32 	%r2838, [%rd2767+128];
	and.b32  	%r1062, %r2838, 2047;
	add.s32 	%r1063, %r1062, -1;
	setp.lt.s32 	%p124, %r2837, %r1063;
	@%p124 bra 	$L__BB0_90;
$L__BB0_93:
	shl.b32 	%r1066, %r2838, 1;
	cvt.u64.u32 	%rd812, %r1066;
	and.b64  	%rd813, %rd812, 4094;
	add.s64 	%rd814, %rd2767, %rd813;
	st.u16 	[%rd814+128], %r2835;
	ld.global.u64 	%rd78, [system_info];
	ld.u32 	%r72, [%rd78+128];
	and.b32  	%r73, %r72, 2047;
	setp.eq.s32 	%p125, %r73, 0;
	mov.b32 	%r2852, -1;
	mov.b32 	%r2851, 0;
	@%p125 bra 	$L__BB0_120;
	ld.global.u64 	%rd79, [fcb_table];
	and.b32  	%r74, %r72, 3;
	setp.lt.u32 	%p126, %r73, 4;
	mov.b16 	%rs555, 0;
	mov.b32 	%r2852, -1;
	mov.b32 	%r2848, 0;
	mov.u32 	%r2851, %r73;
	@%p126 bra 	$L__BB0_113;
	and.b32  	%r2848, %r72, 2044;
	add.s64 	%rd2769, %rd78, 2184;
	mov.b16 	%rs555, 0;
	mov.b32 	%r2852, -1;
	mov.b32 	%r2839, 0;
	add.s64 	%rd838, %rd79, %rd671;
	mov.u32 	%r2851, %r73;
$L__BB0_96:
	ld.u16 	%rs5, [%rd2769+-6];
	cvt.u32.u16 	%r1072, %rs5;
	setp.eq.s32 	%p127, %r2835, %r1072;
	selp.b32 	%r79, %r2839, %r2852, %p127;
	mul.wide.u32 	%rd815, %r1072, 28;
	add.s64 	%rd816, %rd79, %rd815;
	ld.u32 	%r80, [%rd816+24];
	and.b32  	%r1073, %r80, 1984;
	setp.eq.s32 	%p128, %r1073, 0;
	@%p128 bra 	$L__BB0_99;
	and.b32  	%r1074, %r80, 2047;
	setp.ne.s32 	%p130, %r1074, 64;
	mov.pred 	%p826, 0;
	@%p130 bra 	$L__BB0_100;
	ld.u32 	%r1076, [%rd816+20];
	shr.u32 	%r1077, %r1076, 2;
	and.b32  	%r1078, %r1077, 1023;
	ld.u32 	%r1079, [%rd838+20];
	shr.u32 	%r1080, %r1079, 2;
	and.b32  	%r1081, %r1080, 1023;
	setp.ge.u32 	%p132, %r1078, %r1081;
	@%p132 bra 	$L__BB0_100;
$L__BB0_99:
	setp.eq.s16 	%p826, %rs555, 0;
$L__BB0_100:
	selp.b16 	%rs6, 1, %rs555, %p826;
	selp.b32 	%r81, %r2839, %r2851, %p826;
	ld.u16 	%rs7, [%rd2769+-4];
	cvt.u32.u16 	%r1082, %rs7;
	setp.eq.s32 	%p133, %r2835, %r1082;
	add.s32 	%r82, %r2839, 1;
	selp.b32 	%r83, %r82, %r79, %p133;
	mul.wide.u32 	%rd821, %r1082, 28;
	add.s64 	%rd822, %rd79, %rd821;
	ld.u32 	%r84, [%rd822+24];
	and.b32  	%r1083, %r84, 1984;
	setp.eq.s32 	%p134, %r1083, 0;
	@%p134 bra 	$L__BB0_103;
	and.b32  	%r1084, %r84, 2047;
	setp.ne.s32 	%p136, %r1084, 64;
	mov.pred 	%p827, 0;
	@%p136 bra 	$L__BB0_104;
	ld.u32 	%r1086, [%rd822+20];
	shr.u32 	%r1087, %r1086, 2;
	and.b32  	%r1088, %r1087, 1023;
	ld.u32 	%r1089, [%rd838+20];
	shr.u32 	%r1090, %r1089, 2;
	and.b32  	%r1091, %r1090, 1023;
	setp.ge.u32 	%p138, %r1088, %r1091;
	@%p138 bra 	$L__BB0_104;
$L__BB0_103:
	setp.eq.s16 	%p827, %rs6, 0;
$L__BB0_104:
	selp.b16 	%rs8, 1, %rs6, %p827;
	selp.b32 	%r85, %r82, %r81, %p827;
	ld.u16 	%rs9, [%rd2769+-2];
	cvt.u32.u16 	%r1092, %rs9;
	setp.eq.s32 	%p139, %r2835, %r1092;
	add.s32 	%r86, %r82, 1;
	selp.b32 	%r87, %r86, %r83, %p139;
	mul.wide.u32 	%rd827, %r1092, 28;
	add.s64 	%rd828, %rd79, %rd827;
	ld.u32 	%r88, [%rd828+24];
	and.b32  	%r1093, %r88, 1984;
	setp.eq.s32 	%p140, %r1093, 0;
	@%p140 bra 	$L__BB0_107;
	and.b32  	%r1094, %r88, 2047;
	setp.ne.s32 	%p142, %r1094, 64;
	mov.pred 	%p828, 0;
	@%p142 bra 	$L__BB0_108;
	ld.u32 	%r1096, [%rd828+20];
	shr.u32 	%r1097, %r1096, 2;
	and.b32  	%r1098, %r1097, 1023;
	ld.u32 	%r1099, [%rd838+20];
	shr.u32 	%r1100, %r1099, 2;
	and.b32  	%r1101, %r1100, 1023;
	setp.ge.u32 	%p144, %r1098, %r1101;
	@%p144 bra 	$L__BB0_108;
$L__BB0_107:
	setp.eq.s16 	%p828, %rs8, 0;
$L__BB0_108:
	selp.b16 	%rs10, 1, %rs8, %p828;
	selp.b32 	%r89, %r86, %r85, %p828;
	ld.u16 	%rs11, [%rd2769];
	cvt.u32.u16 	%r1102, %rs11;
	setp.eq.s32 	%p145, %r2835, %r1102;
	add.s32 	%r90, %r86, 1;
	selp.b32 	%r2852, %r90, %r87, %p145;
	mul.wide.u32 	%rd833, %r1102, 28;
	add.s64 	%rd834, %rd79, %rd833;
	ld.u32 	%r92, [%rd834+24];
	and.b32  	%r1103, %r92, 1984;
	setp.eq.s32 	%p146, %r1103, 0;
	@%p146 bra 	$L__BB0_111;
	and.b32  	%r1104, %r92, 2047;
	setp.ne.s32 	%p148, %r1104, 64;
	mov.pred 	%p829, 0;
	@%p148 bra 	$L__BB0_112;
	ld.u32 	%r1106, [%rd834+20];
	shr.u32 	%r1107, %r1106, 2;
	and.b32  	%r1108, %r1107, 1023;
	ld.u32 	%r1109, [%rd838+20];
	shr.u32 	%r1110, %r1109, 2;
	and.b32  	%r1111, %r1110, 1023;
	setp.ge.u32 	%p150, %r1108, %r1111;
	@%p150 bra 	$L__BB0_112;
$L__BB0_111:
	setp.eq.s16 	%p829, %rs10, 0;
$L__BB0_112:
	selp.b16 	%rs555, 1, %rs10, %p829;
	selp.b32 	%r2851, %r90, %r89, %p829;
	add.s64 	%rd2769, %rd2769, 8;
	add.s32 	%r2839, %r90, 1;
	setp.ne.s32 	%p151, %r2839, %r2848;
	@%p151 bra 	$L__BB0_96;
$L__BB0_113:
	setp.eq.s32 	%p152, %r74, 0;
	@%p152 bra 	$L__BB0_120;
	mul.wide.u32 	%rd839, %r2848, 2;
	add.s64 	%rd840, %rd839, %rd78;
	add.s64 	%rd2770, %rd840, 2178;
	neg.s32 	%r2847, %r74;
	add.s64 	%rd846, %rd79, %rd671;
$L__BB0_115:
	.pragma "nounroll";
	ld.u16 	%rs15, [%rd2770];
	cvt.u32.u16 	%r1112, %rs15;
	setp.eq.s32 	%p153, %r2835, %r1112;
	selp.b32 	%r2852, %r2848, %r2852, %p153;
	mul.wide.u32 	%rd841, %r1112, 28;
	add.s64 	%rd842, %rd79, %rd841;
	ld.u32 	%r106, [%rd842+24];
	and.b32  	%r1113, %r106, 1984;
	setp.eq.s32 	%p154, %r1113, 0;
	@%p154 bra 	$L__BB0_118;
	and.b32  	%r1114, %r106, 2047;
	setp.ne.s32 	%p156, %r1114, 64;
	mov.pred 	%p830, 0;
	@%p156 bra 	$L__BB0_119;
	ld.u32 	%r1116, [%rd842+20];
	shr.u32 	%r1117, %r1116, 2;
	and.b32  	%r1118, %r1117, 1023;
	ld.u32 	%r1119, [%rd846+20];
	shr.u32 	%r1120, %r1119, 2;
	and.b32  	%r1121, %r1120, 1023;
	setp.ge.u32 	%p158, %r1118, %r1121;
	@%p158 bra 	$L__BB0_119;
$L__BB0_118:
	setp.eq.s16 	%p830, %rs555, 0;
$L__BB0_119:
	selp.b16 	%rs555, 1, %rs555, %p830;
	selp.b32 	%r2851, %r2848, %r2851, %p830;
	add.s32 	%r2848, %r2848, 1;
	add.s64 	%rd2770, %rd2770, 2;
	add.s32 	%r2847, %r2847, 1;
	setp.ne.s32 	%p159, %r2847, 0;
	@%p159 bra 	$L__BB0_115;
$L__BB0_120:
	setp.le.u32 	%p160, %r2851, %r2852;
	@%p160 bra 	$L__BB0_129;
	mul.wide.u32 	%rd864, %r2852, 2;
	add.s64 	%rd865, %rd78, %rd864;
	ld.u16 	%rs17, [%rd865+2178];
	add.s32 	%r112, %r2851, -1;
	setp.ge.u32 	%p166, %r2852, %r112;
	@%p166 bra 	$L__BB0_128;
	not.b32 	%r1124, %r2852;
	add.s32 	%r1125, %r2851, %r1124;
	and.b32  	%r113, %r1125, 3;
	setp.eq.s32 	%p167, %r113, 0;
	mov.u32 	%r2855, %r2852;
	@%p167 bra 	$L__BB0_125;
	neg.s32 	%r2853, %r113;
	mov.u32 	%r2855, %r2852;
$L__BB0_124:
	.pragma "nounroll";
	mul.wide.s32 	%rd866, %r2855, 2;
	ld.global.u64 	%rd867, [system_info];
	add.s64 	%rd868, %rd866, %rd867;
	add.s32 	%r2855, %r2855, 1;
	ld.u16 	%rs193, [%rd868+2180];
	st.u16 	[%rd868+2178], %rs193;
	add.s32 	%r2853, %r2853, 1;
	setp.ne.s32 	%p168, %r2853, 0;
	@%p168 bra 	$L__BB0_124;
$L__BB0_125:
	sub.s32 	%r1126, %r2851, %r2852;
	add.s32 	%r1127, %r1126, -2;
	setp.lt.u32 	%p169, %r1127, 3;
	@%p169 bra 	$L__BB0_128;
	sub.s32 	%r2856, %r2855, %r2851;
$L__BB0_127:
	mul.wide.s32 	%rd869, %r2855, 2;
	add.s64 	%rd870, %rd869, 2186;
	ld.global.u64 	%rd871, [system_info];
	add.s64 	%rd872, %rd871, %rd870;
	ld.u16 	%rs194, [%rd872+-6];
	st.u16 	[%rd872+-8], %rs194;
	ld.global.u64 	%rd873, [system_info];
	add.s64 	%rd874, %rd873, %rd870;
	ld.u16 	%rs195, [%rd874+-4];
	st.u16 	[%rd874+-6], %rs195;
	ld.global.u64 	%rd875, [system_info];
	add.s64 	%rd876, %rd875, %rd870;
	ld.u16 	%rs196, [%rd876+-2];
	st.u16 	[%rd876+-4], %rs196;
	ld.global.u64 	%rd877, [system_info];
	add.s32 	%r2855, %r2855, 4;
	add.s64 	%rd878, %rd877, %rd870;
	ld.u16 	%rs197, [%rd878];
	st.u16 	[%rd878+-2], %rs197;
	add.s32 	%r2856, %r2856, 4;
	setp.ne.s32 	%p170, %r2856, -1;
	@%p170 bra 	$L__BB0_127;
$L__BB0_128:
	ld.global.u64 	%rd879, [system_info];
	mul.wide.u32 	%rd880, %r112, 2;
	add.s64 	%rd881, %rd879, %rd880;
	st.u16 	[%rd881+2178], %rs17;
	bra.uni 	$L__BB0_136;
$L__BB0_129:
	setp.ge.u32 	%p161, %r2851, %r2852;
	@%p161 bra 	$L__BB0_136;
	mul.wide.u32 	%rd847, %r2852, 2;
	add.s64 	%rd848, %rd78, %rd847;
	ld.u16 	%rs18, [%rd848+2178];
	sub.s32 	%r1122, %r2852, %r2851;
	and.b32  	%r125, %r1122, 3;
	setp.eq.s32 	%p162, %r125, 0;
	mov.u32 	%r2860, %r2852;
	@%p162 bra 	$L__BB0_133;
	neg.s32 	%r2858, %r125;
	mov.u32 	%r2860, %r2852;
$L__BB0_132:
	.pragma "nounroll";
	mul.wide.s32 	%rd849, %r2860, 2;
	ld.global.u64 	%rd850, [system_info];
	add.s64 	%rd851, %rd849, %rd850;
	add.s32 	%r2860, %r2860, -1;
	ld.u16 	%rs188, [%rd851+2176];
	st.u16 	[%rd851+2178], %rs188;
	add.s32 	%r2858, %r2858, 1;
	setp.ne.s32 	%p163, %r2858, 0;
	@%p163 bra 	$L__BB0_132;
$L__BB0_133:
	sub.s32 	%r1123, %r2851, %r2852;
	setp.gt.u32 	%p164, %r1123, -4;
	@%p164 bra 	$L__BB0_135;
$L__BB0_134:
	ld.global.u64 	%rd852, [system_info];
	mul.wide.s32 	%rd853, %r2860, 2;
	add.s64 	%rd854, %rd852, %rd853;
	ld.u16 	%rs189, [%rd854+2176];
	st.u16 	[%rd854+2178], %rs189;
	ld.global.u64 	%rd855, [system_info];
	add.s64 	%rd856, %rd855, %rd853;
	ld.u16 	%rs190, [%rd856+2174];
	st.u16 	[%rd856+2176], %rs190;
	ld.global.u64 	%rd857, [system_info];
	add.s64 	%rd858, %rd857, %rd853;
	ld.u16 	%rs191, [%rd858+2172];
	st.u16 	[%rd858+2174], %rs191;
	ld.global.u64 	%rd859, [system_info];
	add.s64 	%rd860, %rd859, %rd853;
	add.s32 	%r2860, %r2860, -4;
	ld.u16 	%rs192, [%rd860+2170];
	st.u16 	[%rd860+2172], %rs192;
	setp.gt.u32 	%p165, %r2860, %r2851;
	@%p165 bra 	$L__BB0_134;
$L__BB0_135:
	ld.global.u64 	%rd861, [system_info];
	mul.wide.u32 	%rd862, %r2851, 2;
	add.s64 	%rd863, %rd861, %rd862;
	st.u16 	[%rd863+2178], %rs18;
$L__BB0_136:
	mov.b32 	%r2877, 0;
	mov.b32 	%r2862, -1;
	ld.global.u64 	%rd86, [fcb_table];
	mov.u64 	%rd888, $str$25;
$L__BB0_137:
	mov.b32 	%r2864, 0;
	mul.wide.u32 	%rd890, %r2877, 28;
	add.s64 	%rd87, %rd86, %rd890;
$L__BB0_138:
	cvt.u64.u32 	%rd887, %r2864;
	add.s64 	%rd889, %rd888, %rd887;
	ld.global.nc.u8 	%rs198, [%rd889];
	cvt.u16.u8 	%rs19, %rs198;
	add.s64 	%rd891, %rd87, %rd887;
	ld.u8 	%rs199, [%rd891];
	setp.eq.s16 	%p171, %rs19, %rs199;
	@%p171 bra 	$L__BB0_140;
	ld.u32 	%r2865, [%rd87+20];
	bra.uni 	$L__BB0_143;
$L__BB0_140:
	setp.eq.s16 	%p172, %rs19, 0;
	setp.gt.u32 	%p173, %r2864, 18;
	or.pred  	%p174, %p172, %p173;
	@%p174 bra 	$L__BB0_142;
	add.s32 	%r2864, %r2864, 1;
	bra.uni 	$L__BB0_138;
$L__BB0_142:
	ld.u32 	%r2865, [%rd87+20];
	and.b32  	%r1133, %r2865, 1;
	setp.eq.b32 	%p175, %r1133, 1;
	@%p175 bra 	$L__BB0_933;
$L__BB0_143:
	and.b32  	%r1135, %r2865, 1;
	setp.eq.b32 	%p176, %r1135, 1;
	selp.b32 	%r2862, %r2862, %r2877, %p176;
	add.s32 	%r2877, %r2877, 1;
	setp.ne.s32 	%p177, %r2877, 1024;
	@%p177 bra 	$L__BB0_137;
	mov.b32 	%r143, 0;
	ld.global.u64 	%rd88, [system_info];
$L__BB0_145:
	shr.u32 	%r1137, %r143, 3;
	cvt.u64.u32 	%rd892, %r1137;
	add.s64 	%rd89, %rd88, %rd892;
	ld.s8 	%rs20, [%rd89];
	and.b16  	%rs200, %rs20, 1;
	setp.eq.b16 	%p178, %rs200, 1;
	not.pred 	%p179, %p178;
	mov.u32 	%r2867, %r143;
	@%p179 bra 	$L__BB0_175;
	and.b16  	%rs201, %rs20, 2;
	setp.eq.s16 	%p180, %rs201, 0;
	@%p180 bra 	$L__BB0_174;
	and.b16  	%rs202, %rs20, 4;
	setp.eq.s16 	%p181, %rs202, 0;
	@%p181 bra 	$L__BB0_173;
	and.b16  	%rs203, %rs20, 8;
	setp.eq.s16 	%p182, %rs203, 0;
	@%p182 bra 	$L__BB0_172;
	and.b16  	%rs204, %rs20, 16;
	setp.eq.s16 	%p183, %rs204, 0;
	@%p183 bra 	$L__BB0_171;
	and.b16  	%rs205, %rs20, 32;
	setp.eq.s16 	%p184, %rs205, 0;
	@%p184 bra 	$L__BB0_170;
	and.b16  	%rs206, %rs20, 64;
	setp.eq.s16 	%p185, %rs206, 0;
	@%p185 bra 	$L__BB0_169;
	setp.gt.s16 	%p186, %rs20, -1;
	@%p186 bra 	$L__BB0_168;
	add.s32 	%r2867, %r143, 8;
	ld.s8 	%rs21, [%rd89+1];
	and.b16  	%rs207, %rs21, 1;
	setp.eq.b16 	%p187, %rs207, 1;
	not.pred 	%p188, %p187;
	@%p188 bra 	$L__BB0_175;
	and.b16  	%rs208, %rs21, 2;
	setp.eq.s16 	%p189, %rs208, 0;
	@%p189 bra 	$L__BB0_167;
	and.b16  	%rs209, %rs21, 4;
	setp.eq.s16 	%p190, %rs209, 0;
	@%p190 bra 	$L__BB0_166;
	and.b16  	%rs210, %rs21, 8;
	setp.eq.s16 	%p191, %rs210, 0;
	@%p191 bra 	$L__BB0_165;
	and.b16  	%rs211, %rs21, 16;
	setp.eq.s16 	%p192, %rs211, 0;
	@%p192 bra 	$L__BB0_164;
	and.b16  	%rs212, %rs21, 32;
	setp.eq.s16 	%p193, %rs212, 0;
	@%p193 bra 	$L__BB0_163;
	and.b16  	%rs213, %rs21, 64;
	setp.eq.s16 	%p194, %rs213, 0;
	@%p194 bra 	$L__BB0_162;
	setp.gt.s16 	%p195, %rs21, -1;
	@%p195 bra 	$L__BB0_161;
	bra.uni 	$L__BB0_194;
$L__BB0_161:
	add.s32 	%r2867, %r143, 15;
	bra.uni 	$L__BB0_175;
$L__BB0_162:
	add.s32 	%r2867, %r143, 14;
	bra.uni 	$L__BB0_175;
$L__BB0_163:
	add.s32 	%r2867, %r143, 13;
	bra.uni 	$L__BB0_175;
$L__BB0_164:
	add.s32 	%r2867, %r143, 12;
	bra.uni 	$L__BB0_175;
$L__BB0_165:
	add.s32 	%r2867, %r143, 11;
	bra.uni 	$L__BB0_175;
$L__BB0_166:
	add.s32 	%r2867, %r143, 10;
	bra.uni 	$L__BB0_175;
$L__BB0_167:
	add.s32 	%r2867, %r143, 9;
	bra.uni 	$L__BB0_175;
$L__BB0_168:
	add.s32 	%r2867, %r143, 7;
	bra.uni 	$L__BB0_175;
$L__BB0_169:
	add.s32 	%r2867, %r143, 6;
	bra.uni 	$L__BB0_175;
$L__BB0_170:
	add.s32 	%r2867, %r143, 5;
	bra.uni 	$L__BB0_175;
$L__BB0_171:
	add.s32 	%r2867, %r143, 4;
	bra.uni 	$L__BB0_175;
$L__BB0_172:
	add.s32 	%r2867, %r143, 3;
	bra.uni 	$L__BB0_175;
$L__BB0_173:
	add.s32 	%r2867, %r143, 2;
	bra.uni 	$L__BB0_175;
$L__BB0_174:
	add.s32 	%r2867, %r143, 1;
$L__BB0_175:
	mov.b32 	%r2868, 0;
	mov.b64 	%rd2771, 0;
$L__BB0_176:
	ld.global.u64 	%rd2772, [fcb_table];
	add.s64 	%rd92, %rd2772, %rd2771;
	ld.u32 	%r2869, [%rd92+20];
	and.b32  	%r1142, %r2869, 1;
	setp.eq.b32 	%p197, %r1142, 1;
	not.pred 	%p198, %p197;
	@%p198 bra 	$L__BB0_178;
	and.b32  	%r1143, %r2869, -4190209;
	add.s32 	%r1144, %r2869, 4096;
	and.b32  	%r1145, %r1144, 4190208;
	or.b32  	%r1146, %r1145, %r1143;
	st.u32 	[%rd92+20], %r1146;
	ld.global.u64 	%rd2772, [fcb_table];
	add.s64 	%rd896, %rd2772, %rd2771;
	ld.u32 	%r2869, [%rd896+20];
$L__BB0_178:
	add.s64 	%rd897, %rd2772, %rd2771;
	and.b32  	%r1147, %r2869, -4093;
	add.s32 	%r1148, %r2869, 4;
	and.b32  	%r1149, %r1148, 4092;
	or.b32  	%r1150, %r1149, %r1147;
	st.u32 	[%rd897+20], %r1150;
	ld.global.u64 	%rd2773, [fcb_table];
	add.s64 	%rd96, %rd2773, %rd2771;
	ld.u32 	%r2870, [%rd96+48];
	and.b32  	%r1151, %r2870, 1;
	setp.eq.b32 	%p199, %r1151, 1;
	not.pred 	%p200, %p199;
	@%p200 bra 	$L__BB0_180;
	and.b32  	%r1152, %r2870, -4190209;
	add.s32 	%r1153, %r2870, 4096;
	and.b32  	%r1154, %r1153, 4190208;
	or.b32  	%r1155, %r1154, %r1152;
	st.u32 	[%rd96+48], %r1155;
	ld.global.u64 	%rd2773, [fcb_table];
	add.s64 	%rd898, %rd2773, %rd2771;
	ld.u32 	%r2870, [%rd898+48];
$L__BB0_180:
	add.s64 	%rd899, %rd2773, %rd2771;
	and.b32  	%r1156, %r2870, -4093;
	add.s32 	%r1157, %r2870, 4;
	and.b32  	%r1158, %r1157, 4092;
	or.b32  	%r1159, %r1158, %r1156;
	st.u32 	[%rd899+48], %r1159;
	ld.global.u64 	%rd2774, [fcb_table];
	add.s64 	%rd100, %rd2774, %rd2771;
	ld.u32 	%r2871, [%rd100+76];
	and.b32  	%r1160, %r2871, 1;
	setp.eq.b32 	%p201, %r1160, 1;
	not.pred 	%p202, %p201;
	@%p202 bra 	$L__BB0_182;
	and.b32  	%r1161, %r2871, -4190209;
	add.s32 	%r1162, %r2871, 4096;
	and.b32  	%r1163, %r1162, 4190208;
	or.b32  	%r1164, %r1163, %r1161;
	st.u32 	[%rd100+76], %r1164;
	ld.global.u64 	%rd2774, [fcb_table];
	add.s64 	%rd900, %rd2774, %rd2771;
	ld.u32 	%r2871, [%rd900+76];
$L__BB0_182:
	add.s64 	%rd901, %rd2774, %rd2771;
	and.b32  	%r1165, %r2871, -4093;
	add.s32 	%r1166, %r2871, 4;
	and.b32  	%r1167, %r1166, 4092;
	or.b32  	%r1168, %r1167, %r1165;
	st.u32 	[%rd901+76], %r1168;
	ld.global.u64 	%rd2775, [fcb_table];
	add.s64 	%rd104, %rd2775, %rd2771;
	ld.u32 	%r2872, [%rd104+104];
	and.b32  	%r1169, %r2872, 1;
	setp.eq.b32 	%p203, %r1169, 1;
	not.pred 	%p204, %p203;
	@%p204 bra 	$L__BB0_184;
	and.b32  	%r1170, %r2872, -4190209;
	add.s32 	%r1171, %r2872, 4096;
	and.b32  	%r1172, %r1171, 4190208;
	or.b32  	%r1173, %r1172, %r1170;
	st.u32 	[%rd104+104], %r1173;
	ld.global.u64 	%rd2775, [fcb_table];
	add.s64 	%rd902, %rd2775, %rd2771;
	ld.u32 	%r2872, [%rd902+104];
$L__BB0_184:
	add.s64 	%rd903, %rd2775, %rd2771;
	and.b32  	%r1174, %r2872, -4093;
	add.s32 	%r1175, %r2872, 4;
	and.b32  	%r1176, %r1175, 4092;
	or.b32  	%r1177, %r1176, %r1174;
	st.u32 	[%rd903+104], %r1177;
	ld.global.u64 	%rd2776, [fcb_table];
	add.s64 	%rd108, %rd2776, %rd2771;
	ld.u32 	%r2873, [%rd108+132];
	and.b32  	%r1178, %r2873, 1;
	setp.eq.b32 	%p205, %r1178, 1;
	not.pred 	%p206, %p205;
	@%p206 bra 	$L__BB0_186;
	and.b32  	%r1179, %r2873, -4190209;
	add.s32 	%r1180, %r2873, 4096;
	and.b32  	%r1181, %r1180, 4190208;
	or.b32  	%r1182, %r1181, %r1179;
	st.u32 	[%rd108+132], %r1182;
	ld.global.u64 	%rd2776, [fcb_table];
	add.s64 	%rd904, %rd2776, %rd2771;
	ld.u32 	%r2873, [%rd904+132];
$L__BB0_186:
	add.s64 	%rd905, %rd2776, %rd2771;
	and.b32  	%r1183, %r2873, -4093;
	add.s32 	%r1184, %r2873, 4;
	and.b32  	%r1185, %r1184, 4092;
	or.b32  	%r1186, %r1185, %r1183;
	st.u32 	[%rd905+132], %r1186;
	ld.global.u64 	%rd2777, [fcb_table];
	add.s64 	%rd112, %rd2777, %rd2771;
	ld.u32 	%r2874, [%rd112+160];
	and.b32  	%r1187, %r2874, 1;
	setp.eq.b32 	%p207, %r1187, 1;
	not.pred 	%p208, %p207;
	@%p208 bra 	$L__BB0_188;
	and.b32  	%r1188, %r2874, -4190209;
	add.s32 	%r1189, %r2874, 4096;
	and.b32  	%r1190, %r1189, 4190208;
	or.b32  	%r1191, %r1190, %r1188;
	st.u32 	[%rd112+160], %r1191;
	ld.global.u64 	%rd2777, [fcb_table];
	add.s64 	%rd906, %rd2777, %rd2771;
	ld.u32 	%r2874, [%rd906+160];
$L__BB0_188:
	add.s64 	%rd907, %rd2777, %rd2771;
	and.b32  	%r1192, %r2874, -4093;
	add.s32 	%r1193, %r2874, 4;
	and.b32  	%r1194, %r1193, 4092;
	or.b32  	%r1195, %r1194, %r1192;
	st.u32 	[%rd907+160], %r1195;
	ld.global.u64 	%rd2778, [fcb_table];
	add.s64 	%rd116, %rd2778, %rd2771;
	ld.u32 	%r2875, [%rd116+188];
	and.b32  	%r1196, %r2875, 1;
	setp.eq.b32 	%p209, %r1196, 1;
	not.pred 	%p210, %p209;
	@%p210 bra 	$L__BB0_190;
	and.b32  	%r1197, %r2875, -4190209;
	add.s32 	%r1198, %r2875, 4096;
	and.b32  	%r1199, %r1198, 4190208;
	or.b32  	%r1200, %r1199, %r1197;
	st.u32 	[%rd116+188], %r1200;
	ld.global.u64 	%rd2778, [fcb_table];
	add.s64 	%rd908, %rd2778, %rd2771;
	ld.u32 	%r2875, [%rd908+188];
$L__BB0_190:
	add.s64 	%rd909, %rd2778, %rd2771;
	and.b32  	%r1201, %r2875, -4093;
	add.s32 	%r1202, %r2875, 4;
	and.b32  	%r1203, %r1202, 4092;
	or.b32  	%r1204, %r1203, %r1201;
	st.u32 	[%rd909+188], %r1204;
	ld.global.u64 	%rd2779, [fcb_table];
	add.s64 	%rd120, %rd2779, %rd2771;
	ld.u32 	%r2876, [%rd120+216];
	and.b32  	%r1205, %r2876, 1;
	setp.eq.b32 	%p211, %r1205, 1;
	not.pred 	%p212, %p211;
	@%p212 bra 	$L__BB0_192;
	and.b32  	%r1206, %r2876, -4190209;
	add.s32 	%r1207, %r2876, 4096;
	and.b32  	%r1208, %r1207, 4190208;
	or.b32  	%r1209, %r1208, %r1206;
	st.u32 	[%rd120+216], %r1209;
	ld.global.u64 	%rd2779, [fcb_table];
	add.s64 	%rd910, %rd2779, %rd2771;
	ld.u32 	%r2876, [%rd910+216];
$L__BB0_192:
	add.s64 	%rd911, %rd2779, %rd2771;
	and.b32  	%r1210, %r2876, -4093;
	add.s32 	%r1211, %r2876, 4;
	and.b32  	%r1212, %r1211, 4092;
	or.b32  	%r1213, %r1212, %r1210;
	st.u32 	[%rd911+216], %r1213;
	add.s32 	%r2868, %r2868, 8;
	add.s64 	%rd2771, %rd2771, 224;
	setp.ne.s32 	%p213, %r2868, 1024;
	@%p213 bra 	$L__BB0_176;
	ld.global.u64 	%rd912, [fcb_table];
	mul.wide.u32 	%rd913, %r2862, 28;
	add.s64 	%rd914, %rd912, %rd913;
	ld.u32 	%r1214, [%rd914+20];
	and.b32  	%r1215, %r1214, -4190209;
	st.u32 	[%rd914+20], %r1215;
	ld.global.u64 	%rd915, [fcb_table];
	add.s64 	%rd916, %rd915, %rd913;
	ld.u32 	%r1216, [%rd916+20];
	and.b32  	%r1217, %r1216, -4093;
	st.u32 	[%rd916+20], %r1217;
	ld.global.u64 	%rd917, [fcb_table];
	add.s64 	%rd918, %rd917, %rd913;
	ld.u32 	%r1218, [%rd918+20];
	or.b32  	%r1219, %r1218, 2;
	st.u32 	[%rd918+20], %r1219;
	ld.global.u64 	%rd919, [fcb_table];
	add.s64 	%rd920, %rd919, %rd913;
	ld.u32 	%r1220, [%rd920+20];
	or.b32  	%r1221, %r1220, 1;
	st.u32 	[%rd920+20], %r1221;
	ld.global.u64 	%rd921, [fcb_table];
	add.s64 	%rd922, %rd921, %rd913;
	ld.u32 	%r1222, [%rd922+20];
	and.b32  	%r1223, %r1222, 4194303;
	shl.b32 	%r1224, %r2867, 22;
	or.b32  	%r1225, %r1223, %r1224;
	st.u32 	[%rd922+20], %r1225;
	ld.global.u64 	%rd923, [fcb_table];
	add.s64 	%rd924, %rd923, %rd913;
	mov.b16 	%rs214, 98;
	st.u8 	[%rd924], %rs214;
	mov.b16 	%rs215, 46;
	st.u8 	[%rd924+1], %rs215;
	mov.b16 	%rs216, 116;
	st.u8 	[%rd924+2], %rs216;
	mov.b16 	%rs217, 120;
	st.u8 	[%rd924+3], %rs217;
	st.u8 	[%rd924+4], %rs216;
	mov.b16 	%rs218, 0;
	st.u8 	[%rd924+5], %rs218;
	shr.u32 	%r1226, %r2867, 3;
	and.b32  	%r1227, %r2867, 7;
	ld.global.u64 	%rd925, [system_info];
	cvt.u64.u32 	%rd926, %r1226;
	add.s64 	%rd927, %rd925, %rd926;
	ld.u8 	%rs219, [%rd927];
	mov.b16 	%rs220, 1;
	shl.b16 	%rs221, %rs220, %r1227;
	or.b16  	%rs222, %rs219, %rs221;
	st.u8 	[%rd927], %rs222;
	ld.global.u64 	%rd928, [system_info];
	ld.u32 	%r1228, [%rd928+128];
	add.s32 	%r1229, %r1228, 1;
	and.b32  	%r1230, %r1229, 2047;
	and.b32  	%r1231, %r1228, -2048;
	or.b32  	%r1232, %r1230, %r1231;
	st.u32 	[%rd928+128], %r1232;
	cvt.u16.u32 	%rs223, %r2862;
	ld.global.u64 	%rd929, [system_info];
	ld.u32 	%rd930, [%rd929+128];
	shl.b64 	%rd931, %rd930, 1;
	and.b64  	%rd932, %rd931, 4094;
	add.s64 	%rd933, %rd929, %rd932;
	st.u16 	[%rd933+128], %rs223;
	ld.global.u64 	%rd934, [system_info];
	ld.u32 	%rd935, [%rd934+128];
	shl.b64 	%rd936, %rd935, 1;
	and.b64  	%rd937, %rd936, 4094;
	add.s64 	%rd938, %rd934, %rd937;
	st.u16 	[%rd938+2176], %rs223;
	mov.u32 	%r2877, %r2862;
	bra.uni 	$L__BB0_196;
$L__BB0_194:
	add.s32 	%r143, %r143, 16;
	setp.eq.s32 	%p196, %r143, 1024;
	@%p196 bra 	$L__BB0_195;
	bra.uni 	$L__BB0_145;
$L__BB0_195:
	mov.u64 	%rd893, $str;
	cvta.global.u64 	%rd894, %rd893;
	{ // callseq 2, 0
	.param .b64 param0;
	st.param.b64 	[param0], %rd894;
	.param .b64 param1;
	st.param.b64 	[param1], 0;
	.param .b32 retval0;
	call.uni (retval0), 
	vprintf, 
	(
	param0, 
	param1
	);
	ld.param.b32 	%r1139, [retval0];
	} // callseq 2
	mov.b32 	%r2877, -1;
$L__BB0_196:
	ld.global.u64 	%rd939, [fcb_table];
	mul.wide.u32 	%rd940, %r2877, 28;
	add.s64 	%rd941, %rd939, %rd940;
	add.s64 	%rd124, %rd941, 20;
	ld.u32 	%r188, [%rd941+20];
	and.b32  	%r1233, %r188, 2;
	setp.ne.s32 	%p214, %r1233, 0;
	@%p214 bra 	$L__BB0_198;
	add.s64 	%rd1087, %rd124, -20;
	add.u64 	%rd1088, %SP, 8;
	add.u64 	%rd1089, %SPL, 8;
	st.local.u64 	[%rd1089], %rd1087;
	mov.u64 	%rd1090, $str$2;
	cvta.global.u64 	%rd1091, %rd1090;
	{ // callseq 3, 0
	.param .b64 param0;
	st.param.b64 	[param0], %rd1091;
	.param .b64 param1;
	st.param.b64 	[param1], %rd1088;
	.param .b32 retval0;
	call.uni (retval0), 
	vprintf, 
	(
	param0, 
	param1
	);
	ld.param.b32 	%r1370, [retval0];
	} // callseq 3
	bra.uni 	$L__BB0_272;
$L__BB0_198:
	ld.param.u64 	%rd2740, [_Z8mykernelPhS__param_0];
	shr.u32 	%r1235, %r188, 12;
	and.b32  	%r189, %r1235, 1023;
	and.b32  	%r1236, %r1235, 1047552;
	cvta.to.global.u64 	%rd943, %rd2740;
	ld.global.u8 	%rs224, [%rd943+32];
	ld.global.u64 	%rd944, [volume];
	cvt.u64.u32 	%rd945, %r1236;
	add.s64 	%rd946, %rd944, %rd945;
	st.u8 	[%rd946+36864], %rs224;
	ld.global.u8 	%rs225, [%rd943+33];
	ld.global.u64 	%rd947, [volume];
	add.s64 	%rd948, %rd947, %rd945;
	st.u8 	[%rd948+36865], %rs225;
	ld.global.u8 	%rs226, [%rd943+34];
	ld.global.u64 	%rd949, [volume];
	add.s64 	%rd950, %rd949, %rd945;
	st.u8 	[%rd950+36866], %rs226;
	ld.global.u8 	%rs227, [%rd943+35];
	ld.global.u64 	%rd951, [volume];
	add.s64 	%rd952, %rd951, %rd945;
	st.u8 	[%rd952+36867], %rs227;
	ld.global.u8 	%rs228, [%rd943+36];
	ld.global.u64 	%rd953, [volume];
	add.s64 	%rd954, %rd953, %rd945;
	st.u8 	[%rd954+36868], %rs228;
	ld.global.u8 	%rs229, [%rd943+37];
	ld.global.u64 	%rd955, [volume];
	add.s64 	%rd956, %rd955, %rd945;
	st.u8 	[%rd956+36869], %rs229;
	ld.global.u8 	%rs230, [%rd943+38];
	ld.global.u64 	%rd957, [volume];
	add.s64 	%rd958, %rd957, %rd945;
	st.u8 	[%rd958+36870], %rs230;
	ld.global.u8 	%rs231, [%rd943+39];
	ld.global.u64 	%rd959, [volume];
	add.s64 	%rd960, %rd959, %rd945;
	st.u8 	[%rd960+36871], %rs231;
	ld.global.u8 	%rs232, [%rd943+40];
	ld.global.u64 	%rd961, [volume];
	add.s64 	%rd962, %rd961, %rd945;
	st.u8 	[%rd962+36872], %rs232;
	ld.global.u8 	%rs233, [%rd943+41];
	ld.global.u64 	%rd963, [volume];
	add.s64 	%rd964, %rd963, %rd945;
	st.u8 	[%rd964+36873], %rs233;
	ld.global.u8 	%rs234, [%rd943+42];
	ld.global.u64 	%rd965, [volume];
	add.s64 	%rd966, %rd965, %rd945;
	st.u8 	[%rd966+36874], %rs234;
	ld.global.u8 	%rs235, [%rd943+43];
	ld.global.u64 	%rd967, [volume];
	add.s64 	%rd968, %rd967, %rd945;
	st.u8 	[%rd968+36875], %rs235;
	ld.global.u8 	%rs236, [%rd943+44];
	ld.global.u64 	%rd969, [volume];
	add.s64 	%rd970, %rd969, %rd945;
	st.u8 	[%rd970+36876], %rs236;
	ld.global.u8 	%rs237, [%rd943+45];
	ld.global.u64 	%rd971, [volume];
	add.s64 	%rd972, %rd971, %rd945;
	st.u8 	[%rd972+36877], %rs237;
	ld.global.u8 	%rs238, [%rd943+46];
	ld.global.u64 	%rd973, [volume];
	add.s64 	%rd974, %rd973, %rd945;
	st.u8 	[%rd974+36878], %rs238;
	ld.global.u8 	%rs239, [%rd943+47];
	ld.global.u64 	%rd975, [volume];
	add.s64 	%rd976, %rd975, %rd945;
	st.u8 	[%rd976+36879], %rs239;
	ld.global.u8 	%rs240, [%rd943+48];
	ld.global.u64 	%rd977, [volume];
	add.s64 	%rd978, %rd977, %rd945;
	st.u8 	[%rd978+36880], %rs240;
	ld.global.u8 	%rs241, [%rd943+49];
	ld.global.u64 	%rd979, [volume];
	add.s64 	%rd980, %rd979, %rd945;
	st.u8 	[%rd980+36881], %rs241;
	ld.global.u8 	%rs242, [%rd943+50];
	ld.global.u64 	%rd981, [volume];
	add.s64 	%rd982, %rd981, %rd945;
	st.u8 	[%rd982+36882], %rs242;
	ld.global.u8 	%rs243, [%rd943+51];
	ld.global.u64 	%rd983, [volume];
	add.s64 	%rd984, %rd983, %rd945;
	st.u8 	[%rd984+36883], %rs243;
	ld.global.u8 	%rs244, [%rd943+52];
	ld.global.u64 	%rd985, [volume];
	add.s64 	%rd986, %rd985, %rd945;
	st.u8 	[%rd986+36884], %rs244;
	ld.global.u8 	%rs245, [%rd943+53];
	ld.global.u64 	%rd987, [volume];
	add.s64 	%rd988, %rd987, %rd945;
	st.u8 	[%rd988+36885], %rs245;
	ld.global.u8 	%rs246, [%rd943+54];
	ld.global.u64 	%rd989, [volume];
	add.s64 	%rd990, %rd989, %rd945;
	st.u8 	[%rd990+36886], %rs246;
	ld.global.u8 	%rs247, [%rd943+55];
	ld.global.u64 	%rd991, [volume];
	add.s64 	%rd992, %rd991, %rd945;
	st.u8 	[%rd992+36887], %rs247;
	ld.global.u8 	%rs248, [%rd943+56];
	ld.global.u64 	%rd993, [volume];
	add.s64 	%rd994, %rd993, %rd945;
	st.u8 	[%rd994+36888], %rs248;
	ld.global.u8 	%rs249, [%rd943+57];
	ld.global.u64 	%rd995, [volume];
	add.s64 	%rd996, %rd995, %rd945;
	st.u8 	[%rd996+36889], %rs249;
	ld.global.u8 	%rs250, [%rd943+58];
	ld.global.u64 	%rd997, [volume];
	add.s64 	%rd998, %rd997, %rd945;
	st.u8 	[%rd998+36890], %rs250;
	ld.global.u8 	%rs251, [%rd943+59];
	ld.global.u64 	%rd999, [volume];
	add.s64 	%rd1000, %rd999, %rd945;
	st.u8 	[%rd1000+36891], %rs251;
	ld.global.u8 	%rs252, [%rd943+60];
	ld.global.u64 	%rd1001, [volume];
	add.s64 	%rd1002, %rd1001, %rd945;
	st.u8 	[%rd1002+36892], %rs252;
	ld.global.u8 	%rs253, [%rd943+61];
	ld.global.u64 	%rd1003, [volume];
	add.s64 	%rd1004, %rd1003, %rd945;
	st.u8 	[%rd1004+36893], %rs253;
	ld.global.u8 	%rs254, [%rd943+62];
	ld.global.u64 	%rd1005, [volume];
	add.s64 	%rd1006, %rd1005, %rd945;
	st.u8 	[%rd1006+36894], %rs254;
	ld.global.u8 	%rs255, [%rd943+63];
	ld.global.u64 	%rd1007, [volume];
	add.s64 	%rd1008, %rd1007, %rd945;
	st.u8 	[%rd1008+36895], %rs255;
	ld.global.u64 	%rd1009, [fcb_table];
	add.s64 	%rd1011, %rd1009, %rd940;
	ld.u32 	%r1237, [%rd1011+24];
	and.b32  	%r1238, %r1237, -2048;
	or.b32  	%r1239, %r1238, 32;
	st.u32 	[%rd1011+24], %r1239;
	mov.b32 	%r2878, 0;
	mov.b64 	%rd2780, 0;
	ld.global.u64 	%rd2783, [fcb_table];
$L__BB0_199:
	add.s64 	%rd128, %rd2783, %rd2780;
	ld.u32 	%r191, [%rd128+20];
	and.b32  	%r1240, %r191, 1;
	setp.eq.b32 	%p215, %r1240, 1;
	not.pred 	%p216, %p215;
	@%p216 bra 	$L__BB0_202;
	shr.u32 	%r1241, %r191, 12;
	and.b32  	%r1242, %r1241, 1023;
	setp.gt.u32 	%p217, %r1242, %r189;
	@%p217 bra 	$L__BB0_202;
	and.b32  	%r1243, %r191, -4190209;
	add.s32 	%r1244, %r191, 4096;
	and.b32  	%r1245, %r1244, 4190208;
	or.b32  	%r1246, %r1245, %r1243;
	st.u32 	[%rd128+20], %r1246;
	ld.global.u64 	%rd2783, [fcb_table];
$L__BB0_202:
	add.s64 	%rd131, %rd2783, %rd2780;
	ld.u32 	%r192, [%rd131+48];
	and.b32  	%r1247, %r192, 1;
	setp.eq.b32 	%p218, %r1247, 1;
	not.pred 	%p219, %p218;
	@%p219 bra 	$L__BB0_205;
	shr.u32 	%r1248, %r192, 12;
	and.b32  	%r1249, %r1248, 1023;
	setp.gt.u32 	%p220, %r1249, %r189;
	@%p220 bra 	$L__BB0_205;
	and.b32  	%r1250, %r192, -4190209;
	add.s32 	%r1251, %r192, 4096;
	and.b32  	%r1252, %r1251, 4190208;
	or.b32  	%r1253, %r1252, %r1250;
	st.u32 	[%rd131+48], %r1253;
	ld.global.u64 	%rd2783, [fcb_table];
$L__BB0_205:
	add.s64 	%rd134, %rd2783, %rd2780;
	ld.u32 	%r193, [%rd134+76];
	and.b32  	%r1254, %r193, 1;
	setp.eq.b32 	%p221, %r1254, 1;
	not.pred 	%p222, %p221;
	@%p222 bra 	$L__BB0_208;
	shr.u32 	%r1255, %r193, 12;
	and.b32  	%r1256, %r1255, 1023;
	setp.gt.u32 	%p223, %r1256, %r189;
	@%p223 bra 	$L__BB0_208;
	and.b32  	%r1257, %r193, -4190209;
	add.s32 	%r1258, %r193, 4096;
	and.b32  	%r1259, %r1258, 4190208;
	or.b32  	%r1260, %r1259, %r1257;
	st.u32 	[%rd134+76], %r1260;
	ld.global.u64 	%rd2783, [fcb_table];
$L__BB0_208:
	add.s64 	%rd137, %rd2783, %rd2780;
	ld.u32 	%r194, [%rd137+104];
	and.b32  	%r1261, %r194, 1;
	setp.eq.b32 	%p224, %r1261, 1;
	not.pred 	%p225, %p224;
	@%p225 bra 	$L__BB0_211;
	shr.u32 	%r1262, %r194, 12;
	and.b32  	%r1263, %r1262, 1023;
	setp.gt.u32 	%p226, %r1263, %r189;
	@%p226 bra 	$L__BB0_211;
	and.b32  	%r1264, %r194, -4190209;
	add.s32 	%r1265, %r194, 4096;
	and.b32  	%r1266, %r1265, 4190208;
	or.b32  	%r1267, %r1266, %r1264;
	st.u32 	[%rd137+104], %r1267;
	ld.global.u64 	%rd2783, [fcb_table];
$L__BB0_211:
	add.s64 	%rd140, %rd2783, %rd2780;
	ld.u32 	%r195, [%rd140+132];
	and.b32  	%r1268, %r195, 1;
	setp.eq.b32 	%p227, %r1268, 1;
	not.pred 	%p228, %p227;
	@%p228 bra 	$L__BB0_214;
	shr.u32 	%r1269, %r195, 12;
	and.b32  	%r1270, %r1269, 1023;
	setp.gt.u32 	%p229, %r1270, %r189;
	@%p229 bra 	$L__BB0_214;
	and.b32  	%r1271, %r195, -4190209;
	add.s32 	%r1272, %r195, 4096;
	and.b32  	%r1273, %r1272, 4190208;
	or.b32  	%r1274, %r1273, %r1271;
	st.u32 	[%rd140+132], %r1274;
	ld.global.u64 	%rd2783, [fcb_table];
$L__BB0_214:
	add.s64 	%rd143, %rd2783, %rd2780;
	ld.u32 	%r196, [%rd143+160];
	and.b32  	%r1275, %r196, 1;
	setp.eq.b32 	%p230, %r1275, 1;
	not.pred 	%p231, %p230;
	@%p231 bra 	$L__BB0_217;
	shr.u32 	%r1276, %r196, 12;
	and.b32  	%r1277, %r1276, 1023;
	setp.gt.u32 	%p232, %r1277, %r189;
	@%p232 bra 	$L__BB0_217;
	and.b32  	%r1278, %r196, -4190209;
	add.s32 	%r1279, %r196, 4096;
	and.b32  	%r1280, %r1279, 4190208;
	or.b32  	%r1281, %r1280, %r1278;
	st.u32 	[%rd143+160], %r1281;
	ld.global.u64 	%rd2783, [fcb_table];
$L__BB0_217:
	add.s64 	%rd146, %rd2783, %rd2780;
	ld.u32 	%r197, [%rd146+188];
	and.b32  	%r1282, %r197, 1;
	setp.eq.b32 	%p233, %r1282, 1;
	not.pred 	%p234, %p233;
	@%p234 bra 	$L__BB0_220;
	shr.u32 	%r1283, %r197, 12;
	and.b32  	%r1284, %r1283, 1023;
	setp.gt.u32 	%p235, %r1284, %r189;
	@%p235 bra 	$L__BB0_220;
	and.b32  	%r1285, %r197, -4190209;
	add.s32 	%r1286, %r197, 4096;
	and.b32  	%r1287, %r1286, 4190208;
	or.b32  	%r1288, %r1287, %r1285;
	st.u32 	[%rd146+188], %r1288;
	ld.global.u64 	%rd2783, [fcb_table];
$L__BB0_220:
	add.s64 	%rd149, %rd2783, %rd2780;
	ld.u32 	%r198, [%rd149+216];
	and.b32  	%r1289, %r198, 1;
	setp.eq.b32 	%p236, %r1289, 1;
	not.pred 	%p237, %p236;
	@%p237 bra 	$L__BB0_223;
	shr.u32 	%r1290, %r198, 12;
	and.b32  	%r1291, %r1290, 1023;
	setp.gt.u32 	%p238, %r1291, %r189;
	@%p238 bra 	$L__BB0_223;
	and.b32  	%r1292, %r198, -4190209;
	add.s32 	%r1293, %r198, 4096;
	and.b32  	%r1294, %r1293, 4190208;
	or.b32  	%r1295, %r1294, %r1292;
	st.u32 	[%rd149+216], %r1295;
	ld.global.u64 	%rd2783, [fcb_table];
$L__BB0_223:
	add.s32 	%r2878, %r2878, 8;
	add.s64 	%rd2780, %rd2780, 224;
	setp.ne.s32 	%p239, %r2878, 1024;
	@%p239 bra 	$L__BB0_199;
	add.s64 	%rd1013, %rd2783, %rd940;
	ld.u32 	%r1296, [%rd1013+20];
	and.b32  	%r1297, %r1296, -4190209;
	st.u32 	[%rd1013+20], %r1297;
	ld.global.u64 	%rd2793, [system_info];
	ld.u32 	%r2880, [%rd2793+128];
	and.b32  	%r1298, %r2880, 2046;
	setp.eq.s32 	%p240, %r1298, 0;
	@%p240 bra 	$L__BB0_229;
	mov.b32 	%r2879, 0;
	ld.global.u64 	%rd2792, [fcb_table];
$L__BB0_226:
	mul.wide.u32 	%rd1014, %r2879, 2;
	add.s64 	%rd157, %rd2793, %rd1014;
	ld.u16 	%r1300, [%rd157+130];
	mul.wide.u32 	%rd1015, %r1300, 28;
	add.s64 	%rd1016, %rd2792, %rd1015;
	ld.u32 	%r1301, [%rd1016+20];
	shr.u32 	%r1302, %r1301, 12;
	and.b32  	%r1303, %r1302, 1023;
	setp.gt.u32 	%p241, %r1303, %r189;
	@%p241 bra 	$L__BB0_228;
	ld.u16 	%rs256, [%rd157+132];
	st.u16 	[%rd157+130], %rs256;
	ld.global.u64 	%rd2793, [system_info];
	ld.global.u64 	%rd2792, [fcb_table];
$L__BB0_228:
	add.s32 	%r2879, %r2879, 1;
	ld.u32 	%r2880, [%rd2793+128];
	and.b32  	%r1304, %r2880, 2047;
	add.s32 	%r1305, %r1304, -1;
	setp.lt.s32 	%p242, %r2879, %r1305;
	@%p242 bra 	$L__BB0_226;
$L__BB0_229:
	shl.b32 	%r1308, %r2880, 1;
	cvt.u64.u32 	%rd1017, %r1308;
	and.b64  	%rd1018, %rd1017, 4094;
	add.s64 	%rd1019, %rd2793, %rd1018;
	st.u16 	[%rd1019+128], %r2877;
	ld.global.u64 	%rd163, [system_info];
	ld.u32 	%r205, [%rd163+128];
	and.b32  	%r206, %r205, 2047;
	setp.eq.s32 	%p243, %r206, 0;
	mov.b32 	%r2894, -1;
	mov.b32 	%r2893, 0;
	@%p243 bra 	$L__BB0_256;
	ld.global.u64 	%rd164, [fcb_table];
	and.b32  	%r207, %r205, 3;
	setp.lt.u32 	%p244, %r206, 4;
	mov.b16 	%rs558, 0;
	mov.b32 	%r2894, -1;
	mov.b32 	%r2890, 0;
	mov.u32 	%r2893, %r206;
	@%p244 bra 	$L__BB0_249;
	and.b32  	%r2890, %r205, 2044;
	add.s64 	%rd2795, %rd163, 2184;
	mov.b16 	%rs558, 0;
	mov.b32 	%r2894, -1;
	mov.b32 	%r2881, 0;
	add.s64 	%rd1043, %rd164, %rd940;
	mov.u32 	%r2893, %r206;
$L__BB0_232:
	ld.u16 	%rs23, [%rd2795+-6];
	cvt.u32.u16 	%r1314, %rs23;
	setp.eq.s32 	%p245, %r2877, %r1314;
	selp.b32 	%r212, %r2881, %r2894, %p245;
	mul.wide.u32 	%rd1020, %r1314, 28;
	add.s64 	%rd1021, %rd164, %rd1020;
	ld.u32 	%r213, [%rd1021+24];
	and.b32  	%r1315, %r213, 2016;
	setp.eq.s32 	%p246, %r1315, 0;
	@%p246 bra 	$L__BB0_235;
	and.b32  	%r1316, %r213, 2047;
	setp.ne.s32 	%p248, %r1316, 32;
	mov.pred 	%p831, 0;
	@%p248 bra 	$L__BB0_236;
	ld.u32 	%r1318, [%rd1021+20];
	shr.u32 	%r1319, %r1318, 2;
	and.b32  	%r1320, %r1319, 1023;
	ld.u32 	%r1321, [%rd1043+20];
	shr.u32 	%r1322, %r1321, 2;
	and.b32  	%r1323, %r1322, 1023;
	setp.ge.u32 	%p250, %r1320, %r1323;
	@%p250 bra 	$L__BB0_236;
$L__BB0_235:
	setp.eq.s16 	%p831, %rs558, 0;
$L__BB0_236:
	selp.b16 	%rs24, 1, %rs558, %p831;
	selp.b32 	%r214, %r2881, %r2893, %p831;
	ld.u16 	%rs25, [%rd2795+-4];
	cvt.u32.u16 	%r1324, %rs25;
	setp.eq.s32 	%p251, %r2877, %r1324;
	add.s32 	%r215, %r2881, 1;
	selp.b32 	%r216, %r215, %r212, %p251;
	mul.wide.u32 	%rd1026, %r1324, 28;
	add.s64 	%rd1027, %rd164, %rd1026;
	ld.u32 	%r217, [%rd1027+24];
	and.b32  	%r1325, %r217, 2016;
	setp.eq.s32 	%p252, %r1325, 0;
	@%p252 bra 	$L__BB0_239;
	and.b32  	%r1326, %r217, 2047;
	setp.ne.s32 	%p254, %r1326, 32;
	mov.pred 	%p832, 0;
	@%p254 bra 	$L__BB0_240;
	ld.u32 	%r1328, [%rd1027+20];
	shr.u32 	%r1329, %r1328, 2;
	and.b32  	%r1330, %r1329, 1023;
	ld.u32 	%r1331, [%rd1043+20];
	shr.u32 	%r1332, %r1331, 2;
	and.b32  	%r1333, %r1332, 1023;
	setp.ge.u32 	%p256, %r1330, %r1333;
	@%p256 bra 	$L__BB0_240;
$L__BB0_239:
	setp.eq.s16 	%p832, %rs24, 0;
$L__BB0_240:
	selp.b16 	%rs26, 1, %rs24, %p832;
	selp.b32 	%r218, %r215, %r214, %p832;
	ld.u16 	%rs27, [%rd2795+-2];
	cvt.u32.u16 	%r1334, %rs27;
	setp.eq.s32 	%p257, %r2877, %r1334;
	add.s32 	%r219, %r215, 1;
	selp.b32 	%r220, %r219, %r216, %p257;
	mul.wide.u32 	%rd1032, %r1334, 28;
	add.s64 	%rd1033, %rd164, %rd1032;
	ld.u32 	%r221, [%rd1033+24];
	and.b32  	%r1335, %r221, 2016;
	setp.eq.s32 	%p258, %r1335, 0;
	@%p258 bra 	$L__BB0_243;
	and.b32  	%r1336, %r221, 2047;
	setp.ne.s32 	%p260, %r1336, 32;
	mov.pred 	%p833, 0;
	@%p260 bra 	$L__BB0_244;
	ld.u32 	%r1338, [%rd1033+20];
	shr.u32 	%r1339, %r1338, 2;
	and.b32  	%r1340, %r1339, 1023;
	ld.u32 	%r1341, [%rd1043+20];
	shr.u32 	%r1342, %r1341, 2;
	and.b32  	%r1343, %r1342, 1023;
	setp.ge.u32 	%p262, %r1340, %r1343;
	@%p262 bra 	$L__BB0_244;
$L__BB0_243:
	setp.eq.s16 	%p833, %rs26, 0;
$L__BB0_244:
	selp.b16 	%rs28, 1, %rs26, %p833;
	selp.b32 	%r222, %r219, %r218, %p833;
	ld.u16 	%rs29, [%rd2795];
	cvt.u32.u16 	%r1344, %rs29;
	setp.eq.s32 	%p263, %r2877, %r1344;
	add.s32 	%r223, %r219, 1;
	selp.b32 	%r2894, %r223, %r220, %p263;
	mul.wide.u32 	%rd1038, %r1344, 28;
	add.s64 	%rd1039, %rd164, %rd1038;
	ld.u32 	%r225, [%rd1039+24];
	and.b32  	%r1345, %r225, 2016;
	setp.eq.s32 	%p264, %r1345, 0;
	@%p264 bra 	$L__BB0_247;
	and.b32  	%r1346, %r225, 2047;
	setp.ne.s32 	%p266, %r1346, 32;
	mov.pred 	%p834, 0;
	@%p266 bra 	$L__BB0_248;
	ld.u32 	%r1348, [%rd1039+20];
	shr.u32 	%r1349, %r1348, 2;
	and.b32  	%r1350, %r1349, 1023;
	ld.u32 	%r1351, [%rd1043+20];
	shr.u32 	%r1352, %r1351, 2;
	and.b32  	%r1353, %r1352, 1023;
	setp.ge.u32 	%p268, %r1350, %r1353;
	@%p268 bra 	$L__BB0_248;
$L__BB0_247:
	setp.eq.s16 	%p834, %rs28, 0;
$L__BB0_248:
	selp.b16 	%rs558, 1, %rs28, %p834;
	selp.b32 	%r2893, %r223, %r222, %p834;
	add.s64 	%rd2795, %rd2795, 8;
	add.s32 	%r2881, %r223, 1;
	setp.ne.s32 	%p269, %r2881, %r2890;
	@%p269 bra 	$L__BB0_232;
$L__BB0_249:
	setp.eq.s32 	%p270, %r207, 0;
	@%p270 bra 	$L__BB0_256;
	mul.wide.u32 	%rd1044, %r2890, 2;
	add.s64 	%rd1045, %rd1044, %rd163;
	add.s64 	%rd2796, %rd1045, 2178;
	neg.s32 	%r2889, %r207;
	add.s64 	%rd1051, %rd164, %rd940;
$L__BB0_251:
	.pragma "nounroll";
	ld.u16 	%rs33, [%rd2796];
	cvt.u32.u16 	%r1354, %rs33;
	setp.eq.s32 	%p271, %r2877, %r1354;
	selp.b32 	%r2894, %r2890, %r2894, %p271;
	mul.wide.u32 	%rd1046, %r1354, 28;
	add.s64 	%rd1047, %rd164, %rd1046;
	ld.u32 	%r239, [%rd1047+24];
	and.b32  	%r1355, %r239, 2016;
	setp.eq.s32 	%p272, %r1355, 0;
	@%p272 bra 	$L__BB0_254;
	and.b32  	%r1356, %r239, 2047;
	setp.ne.s32 	%p274, %r1356, 32;
	mov.pred 	%p835, 0;
	@%p274 bra 	$L__BB0_255;
	ld.u32 	%r1358, [%rd1047+20];
	shr.u32 	%r1359, %r1358, 2;
	and.b32  	%r1360, %r1359, 1023;
	ld.u32 	%r1361, [%rd1051+20];
	shr.u32 	%r1362, %r1361, 2;
	and.b32  	%r1363, %r1362, 1023;
	setp.ge.u32 	%p276, %r1360, %r1363;
	@%p276 bra 	$L__BB0_255;
$L__BB0_254:
	setp.eq.s16 	%p835, %rs558, 0;
$L__BB0_255:
	selp.b16 	%rs558, 1, %rs558, %p835;
	selp.b32 	%r2893, %r2890, %r2893, %p835;
	add.s32 	%r2890, %r2890, 1;
	add.s64 	%rd2796, %rd2796, 2;
	add.s32 	%r2889, %r2889, 1;
	setp.ne.s32 	%p277, %r2889, 0;
	@%p277 bra 	$L__BB0_251;
$L__BB0_256:
	setp.le.u32 	%p278, %r2893, %r2894;
	@%p278 bra 	$L__BB0_265;
	mul.wide.u32 	%rd1069, %r2894, 2;
	add.s64 	%rd1070, %rd163, %rd1069;
	ld.u16 	%rs35, [%rd1070+2178];
	add.s32 	%r245, %r2893, -1;
	setp.ge.u32 	%p284, %r2894, %r245;
	@%p284 bra 	$L__BB0_264;
	not.b32 	%r1366, %r2894;
	add.s32 	%r1367, %r2893, %r1366;
	and.b32  	%r246, %r1367, 3;
	setp.eq.s32 	%p285, %r246, 0;
	mov.u32 	%r2897, %r2894;
	@%p285 bra 	$L__BB0_261;
	neg.s32 	%r2895, %r246;
	mov.u32 	%r2897, %r2894;
$L__BB0_260:
	.pragma "nounroll";
	mul.wide.s32 	%rd1071, %r2897, 2;
	ld.global.u64 	%rd1072, [system_info];
	add.s64 	%rd1073, %rd1071, %rd1072;
	add.s32 	%r2897, %r2897, 1;
	ld.u16 	%rs264, [%rd1073+2180];
	st.u16 	[%rd1073+2178], %rs264;
	add.s32 	%r2895, %r2895, 1;
	setp.ne.s32 	%p286, %r2895, 0;
	@%p286 bra 	$L__BB0_260;
$L__BB0_261:
	sub.s32 	%r1368, %r2893, %r2894;
	add.s32 	%r1369, %r1368, -2;
	setp.lt.u32 	%p287, %r1369, 3;
	@%p287 bra 	$L__BB0_264;
	sub.s32 	%r2898, %r2897, %r2893;
$L__BB0_263:
	mul.wide.s32 	%rd1074, %r2897, 2;
	add.s64 	%rd1075, %rd1074, 2186;
	ld.global.u64 	%rd1076, [system_info];
	add.s64 	%rd1077, %rd1076, %rd1075;
	ld.u16 	%rs265, [%rd1077+-6];
	st.u16 	[%rd1077+-8], %rs265;
	ld.global.u64 	%rd1078, [system_info];
	add.s64 	%rd1079, %rd1078, %rd1075;
	ld.u16 	%rs266, [%rd1079+-4];
	st.u16 	[%rd1079+-6], %rs266;
	ld.global.u64 	%rd1080, [system_info];
	add.s64 	%rd1081, %rd1080, %rd1075;
	ld.u16 	%rs267, [%rd1081+-2];
	st.u16 	[%rd1081+-4], %rs267;
	ld.global.u64 	%rd1082, [system_info];
	add.s32 	%r2897, %r2897, 4;
	add.s64 	%rd1083, %rd1082, %rd1075;
	ld.u16 	%rs268, [%rd1083];
	st.u16 	[%rd1083+-2], %rs268;
	add.s32 	%r2898, %r2898, 4;
	setp.ne.s32 	%p288, %r2898, -1;
	@%p288 bra 	$L__BB0_263;
$L__BB0_264:
	ld.global.u64 	%rd1084, [system_info];
	mul.wide.u32 	%rd1085, %r245, 2;
	add.s64 	%rd1086, %rd1084, %rd1085;
	st.u16 	[%rd1086+2178], %rs35;
	bra.uni 	$L__BB0_272;
$L__BB0_265:
	setp.ge.u32 	%p279, %r2893, %r2894;
	@%p279 bra 	$L__BB0_272;
	mul.wide.u32 	%rd1052, %r2894, 2;
	add.s64 	%rd1053, %rd163, %rd1052;
	ld.u16 	%rs36, [%rd1053+2178];
	sub.s32 	%r1364, %r2894, %r2893;
	and.b32  	%r258, %r1364, 3;
	setp.eq.s32 	%p280, %r258, 0;
	mov.u32 	%r2902, %r2894;
	@%p280 bra 	$L__BB0_269;
	neg.s32 	%r2900, %r258;
	mov.u32 	%r2902, %r2894;
$L__BB0_268:
	.pragma "nounroll";
	mul.wide.s32 	%rd1054, %r2902, 2;
	ld.global.u64 	%rd1055, [system_info];
	add.s64 	%rd1056, %rd1054, %rd1055;
	add.s32 	%r2902, %r2902, -1;
	ld.u16 	%rs259, [%rd1056+2176];
	st.u16 	[%rd1056+2178], %rs259;
	add.s32 	%r2900, %r2900, 1;
	setp.ne.s32 	%p281, %r2900, 0;
	@%p281 bra 	$L__BB0_268;
$L__BB0_269:
	sub.s32 	%r1365, %r2893, %r2894;
	setp.gt.u32 	%p282, %r1365, -4;
	@%p282 bra 	$L__BB0_271;
$L__BB0_270:
	ld.global.u64 	%rd1057, [system_info];
	mul.wide.s32 	%rd1058, %r2902, 2;
	add.s64 	%rd1059, %rd1057, %rd1058;
	ld.u16 	%rs260, [%rd1059+2176];
	st.u16 	[%rd1059+2178], %rs260;
	ld.global.u64 	%rd1060, [system_info];
	add.s64 	%rd1061, %rd1060, %rd1058;
	ld.u16 	%rs261, [%rd1061+2174];
	st.u16 	[%rd1061+2176], %rs261;
	ld.global.u64 	%rd1062, [system_info];
	add.s64 	%rd1063, %rd1062, %rd1058;
	ld.u16 	%rs262, [%rd1063+2172];
	st.u16 	[%rd1063+2174], %rs262;
	ld.global.u64 	%rd1064, [system_info];
	add.s64 	%rd1065, %rd1064, %rd1058;
	add.s32 	%r2902, %r2902, -4;
	ld.u16 	%rs263, [%rd1065+2170];
	st.u16 	[%rd1065+2172], %rs263;
	setp.gt.u32 	%p283, %r2902, %r2893;
	@%p283 bra 	$L__BB0_270;
$L__BB0_271:
	ld.global.u64 	%rd1066, [system_info];
	mul.wide.u32 	%rd1067, %r2893, 2;
	add.s64 	%rd1068, %rd1066, %rd1067;
	st.u16 	[%rd1068+2178], %rs36;
$L__BB0_272:
	mov.b32 	%r2919, 0;
	mov.b32 	%r2904, -1;
	ld.global.u64 	%rd171, [fcb_table];
$L__BB0_273:
	mul.wide.u32 	%rd1092, %r2919, 28;
	add.s64 	%rd172, %rd171, %rd1092;
	mov.b32 	%r2906, 0;
$L__BB0_274:
	cvt.u64.u32 	%rd1093, %r2906;
	add.s64 	%rd1095, %rd619, %rd1093;
	ld.global.nc.u8 	%rs269, [%rd1095];
	cvt.u16.u8 	%rs37, %rs269;
	add.s64 	%rd1096, %rd172, %rd1093;
	ld.u8 	%rs270, [%rd1096];
	setp.eq.s16 	%p289, %rs37, %rs270;
	@%p289 bra 	$L__BB0_276;
	ld.u32 	%r2907, [%rd172+20];
	bra.uni 	$L__BB0_279;
$L__BB0_276:
	setp.eq.s16 	%p290, %rs37, 0;
	setp.gt.u32 	%p291, %r2906, 18;
	or.pred  	%p292, %p290, %p291;
	@%p292 bra 	$L__BB0_278;
	add.s32 	%r2906, %r2906, 1;
	bra.uni 	$L__BB0_274;
$L__BB0_278:
	ld.u32 	%r2907, [%rd172+20];
	and.b32  	%r1375, %r2907, 1;
	setp.eq.b32 	%p293, %r1375, 1;
	@%p293 bra 	$L__BB0_934;
$L__BB0_279:
	and.b32  	%r1377, %r2907, 1;
	setp.eq.b32 	%p294, %r1377, 1;
	selp.b32 	%r2904, %r2904, %r2919, %p294;
	add.s32 	%r2919, %r2919, 1;
	setp.ne.s32 	%p295, %r2919, 1024;
	@%p295 bra 	$L__BB0_273;
	mov.b32 	%r276, 0;
	ld.global.u64 	%rd173, [system_info];
$L__BB0_281:
	shr.u32 	%r1379, %r276, 3;
	cvt.u64.u32 	%rd1097, %r1379;
	add.s64 	%rd174, %rd173, %rd1097;
	ld.s8 	%rs38, [%rd174];
	and.b16  	%rs271, %rs38, 1;
	setp.eq.b16 	%p296, %rs271, 1;
	not.pred 	%p297, %p296;
	mov.u32 	%r2909, %r276;
	@%p297 bra 	$L__BB0_311;
	and.b16  	%rs272, %rs38, 2;
	setp.eq.s16 	%p298, %rs272, 0;
	@%p298 bra 	$L__BB0_310;
	and.b16  	%rs273, %rs38, 4;
	setp.eq.s16 	%p299, %rs273, 0;
	@%p299 bra 	$L__BB0_309;
	and.b16  	%rs274, %rs38, 8;
	setp.eq.s16 	%p300, %rs274, 0;
	@%p300 bra 	$L__BB0_308;
	and.b16  	%rs275, %rs38, 16;
	setp.eq.s16 	%p301, %rs275, 0;
	@%p301 bra 	$L__BB0_307;
	and.b16  	%rs276, %rs38, 32;
	setp.eq.s16 	%p302, %rs276, 0;
	@%p302 bra 	$L__BB0_306;
	and.b16  	%rs277, %rs38, 64;
	setp.eq.s16 	%p303, %rs277, 0;
	@%p303 bra 	$L__BB0_305;
	setp.gt.s16 	%p304, %rs38, -1;
	@%p304 bra 	$L__BB0_304;
	add.s32 	%r2909, %r276, 8;
	ld.s8 	%rs39, [%rd174+1];
	and.b16  	%rs278, %rs39, 1;
	setp.eq.b16 	%p305, %rs278, 1;
	not.pred 	%p306, %p305;
	@%p306 bra 	$L__BB0_311;
	and.b16  	%rs279, %rs39, 2;
	setp.eq.s16 	%p307, %rs279, 0;
	@%p307 bra 	$L__BB0_303;
	and.b16  	%rs280, %rs39, 4;
	setp.eq.s16 	%p308, %rs280, 0;
	@%p308 bra 	$L__BB0_302;
	and.b16  	%rs281, %rs39, 8;
	setp.eq.s16 	%p309, %rs281, 0;
	@%p309 bra 	$L__BB0_301;
	and.b16  	%rs282, %rs39, 16;
	setp.eq.s16 	%p310, %rs282, 0;
	@%p310 bra 	$L__BB0_300;
	and.b16  	%rs283, %rs39, 32;
	setp.eq.s16 	%p311, %rs283, 0;
	@%p311 bra 	$L__BB0_299;
	and.b16  	%rs284, %rs39, 64;
	setp.eq.s16 	%p312, %rs284, 0;
	@%p312 bra 	$L__BB0_298;
	setp.gt.s16 	%p313, %rs39, -1;
	@%p313 bra 	$L__BB0_297;
	bra.uni 	$L__BB0_330;
$L__BB0_297:
	add.s32 	%r2909, %r276, 15;
	bra.uni 	$L__BB0_311;
$L__BB0_298:
	add.s32 	%r2909, %r276, 14;
	bra.uni 	$L__BB0_311;
$L__BB0_299:
	add.s32 	%r2909, %r276, 13;
	bra.uni 	$L__BB0_311;
$L__BB0_300:
	add.s32 	%r2909, %r276, 12;
	bra.uni 	$L__BB0_311;
$L__BB0_301:
	add.s32 	%r2909, %r276, 11;
	bra.uni 	$L__BB0_311;
$L__BB0_302:
	add.s32 	%r2909, %r276, 10;
	bra.uni 	$L__BB0_311;
$L__BB0_303:
	add.s32 	%r2909, %r276, 9;
	bra.uni 	$L__BB0_311;
$L__BB0_304:
	add.s32 	%r2909, %r276, 7;
	bra.uni 	$L__BB0_311;
$L__BB0_305:
	add.s32 	%r2909, %r276, 6;
	bra.uni 	$L__BB0_311;
$L__BB0_306:
	add.s32 	%r2909, %r276, 5;
	bra.uni 	$L__BB0_311;
$L__BB0_307:
	add.s32 	%r2909, %r276, 4;
	bra.uni 	$L__BB0_311;
$L__BB0_308:
	add.s32 	%r2909, %r276, 3;
	bra.uni 	$L__BB0_311;
$L__BB0_309:
	add.s32 	%r2909, %r276, 2;
	bra.uni 	$L__BB0_311;
$L__BB0_310:
	add.s32 	%r2909, %r276, 1;
$L__BB0_311:
	mov.b32 	%r2910, 0;
	mov.b64 	%rd2797, 0;
$L__BB0_312:
	ld.global.u64 	%rd2798, [fcb_table];
	add.s64 	%rd177, %rd2798, %rd2797;
	ld.u32 	%r2911, [%rd177+20];
	and.b32  	%r1384, %r2911, 1;
	setp.eq.b32 	%p315, %r1384, 1;
	not.pred 	%p316, %p315;
	@%p316 bra 	$L__BB0_314;
	and.b32  	%r1385, %r2911, -4190209;
	add.s32 	%r1386, %r2911, 4096;
	and.b32  	%r1387, %r1386, 4190208;
	or.b32  	%r1388, %r1387, %r1385;
	st.u32 	[%rd177+20], %r1388;
	ld.global.u64 	%rd2798, [fcb_table];
	add.s64 	%rd1101, %rd2798, %rd2797;
	ld.u32 	%r2911, [%rd1101+20];
$L__BB0_314:
	add.s64 	%rd1102, %rd2798, %rd2797;
	and.b32  	%r1389, %r2911, -4093;
	add.s32 	%r1390, %r2911, 4;
	and.b32  	%r1391, %r1390, 4092;
	or.b32  	%r1392, %r1391, %r1389;
	st.u32 	[%rd1102+20], %r1392;
	ld.global.u64 	%rd2799, [fcb_table];
	add.s64 	%rd181, %rd2799, %rd2797;
	ld.u32 	%r2912, [%rd181+48];
	and.b32  	%r1393, %r2912, 1;
	setp.eq.b32 	%p317, %r1393, 1;
	not.pred 	%p318, %p317;
	@%p318 bra 	$L__BB0_316;
	and.b32  	%r1394, %r2912, -4190209;
	add.s32 	%r1395, %r2912, 4096;
	and.b32  	%r1396, %r1395, 4190208;
	or.b32  	%r1397, %r1396, %r1394;
	st.u32 	[%rd181+48], %r1397;
	ld.global.u64 	%rd2799, [fcb_table];
	add.s64 	%rd1103, %rd2799, %rd2797;
	ld.u32 	%r2912, [%rd1103+48];
$L__BB0_316:
	add.s64 	%rd1104, %rd2799, %rd2797;
	and.b32  	%r1398, %r2912, -4093;
	add.s32 	%r1399, %r2912, 4;
	and.b32  	%r1400, %r1399, 4092;
	or.b32  	%r1401, %r1400, %r1398;
	st.u32 	[%rd1104+48], %r1401;
	ld.global.u64 	%rd2800, [fcb_table];
	add.s64 	%rd185, %rd2800, %rd2797;
	ld.u32 	%r2913, [%rd185+76];
	and.b32  	%r1402, %r2913, 1;
	setp.eq.b32 	%p319, %r1402, 1;
	not.pred 	%p320, %p319;
	@%p320 bra 	$L__BB0_318;
	and.b32  	%r1403, %r2913, -4190209;
	add.s32 	%r1404, %r2913, 4096;
	and.b32  	%r1405, %r1404, 4190208;
	or.b32  	%r1406, %r1405, %r1403;
	st.u32 	[%rd185+76], %r1406;
	ld.global.u64 	%rd2800, [fcb_table];
	add.s64 	%rd1105, %rd2800, %rd2797;
	ld.u32 	%r2913, [%rd1105+76];
$L__BB0_318:
	add.s64 	%rd1106, %rd2800, %rd2797;
	and.b32  	%r1407, %r2913, -4093;
	add.s32 	%r1408, %r2913, 4;
	and.b32  	%r1409, %r1408, 4092;
	or.b32  	%r1410, %r1409, %r1407;
	st.u32 	[%rd1106+76], %r1410;
	ld.global.u64 	%rd2801, [fcb_table];
	add.s64 	%rd189, %rd2801, %rd2797;
	ld.u32 	%r2914, [%rd189+104];
	and.b32  	%r1411, %r2914, 1;
	setp.eq.b32 	%p321, %r1411, 1;
	not.pred 	%p322, %p321;
	@%p322 bra 	$L__BB0_320;
	and.b32  	%r1412, %r2914, -4190209;
	add.s32 	%r1413, %r2914, 4096;
	and.b32  	%r1414, %r1413, 4190208;
	or.b32  	%r1415, %r1414, %r1412;
	st.u32 	[%rd189+104], %r1415;
	ld.global.u64 	%rd2801, [fcb_table];
	add.s64 	%rd1107, %rd2801, %rd2797;
	ld.u32 	%r2914, [%rd1107+104];
$L__BB0_320:
	add.s64 	%rd1108, %rd2801, %rd2797;
	and.b32  	%r1416, %r2914, -4093;
	add.s32 	%r1417, %r2914, 4;
	and.b32  	%r1418, %r1417, 4092;
	or.b32  	%r1419, %r1418, %r1416;
	st.u32 	[%rd1108+104], %r1419;
	ld.global.u64 	%rd2802, [fcb_table];
	add.s64 	%rd193, %rd2802, %rd2797;
	ld.u32 	%r2915, [%rd193+132];
	and.b32  	%r1420, %r2915, 1;
	setp.eq.b32 	%p323, %r1420, 1;
	not.pred 	%p324, %p323;
	@%p324 bra 	$L__BB0_322;
	and.b32  	%r1421, %r2915, -4190209;
	add.s32 	%r1422, %r2915, 4096;
	and.b32  	%r1423, %r1422, 4190208;
	or.b32  	%r1424, %r1423, %r1421;
	st.u32 	[%rd193+132], %r1424;
	ld.global.u64 	%rd2802, [fcb_table];
	add.s64 	%rd1109, %rd2802, %rd2797;
	ld.u32 	%r2915, [%rd1109+132];
$L__BB0_322:
	add.s64 	%rd1110, %rd2802, %rd2797;
	and.b32  	%r1425, %r2915, -4093;
	add.s32 	%r1426, %r2915, 4;
	and.b32  	%r1427, %r1426, 4092;
	or.b32  	%r1428, %r1427, %r1425;
	st.u32 	[%rd1110+132], %r1428;
	ld.global.u64 	%rd2803, [fcb_table];
	add.s64 	%rd197, %rd2803, %rd2797;
	ld.u32 	%r2916, [%rd197+160];
	and.b32  	%r1429, %r2916, 1;
	setp.eq.b32 	%p325, %r1429, 1;
	not.pred 	%p326, %p325;
	@%p326 bra 	$L__BB0_324;
	and.b32  	%r1430, %r2916, -4190209;
	add.s32 	%r1431, %r2916, 4096;
	and.b32  	%r1432, %r1431, 4190208;
	or.b32  	%r1433, %r1432, %r1430;
	st.u32 	[%rd197+160], %r1433;
	ld.global.u64 	%rd2803, [fcb_table];
	add.s64 	%rd1111, %rd2803, %rd2797;
	ld.u32 	%r2916, [%rd1111+160];
$L__BB0_324:
	add.s64 	%rd1112, %rd2803, %rd2797;
	and.b32  	%r1434, %r2916, -4093;
	add.s32 	%r1435, %r2916, 4;
	and.b32  	%r1436, %r1435, 4092;
	or.b32  	%r1437, %r1436, %r1434;
	st.u32 	[%rd1112+160], %r1437;
	ld.global.u64 	%rd2804, [fcb_table];
	add.s64 	%rd201, %rd2804, %rd2797;
	ld.u32 	%r2917, [%rd201+188];
	and.b32  	%r1438, %r2917, 1;
	setp.eq.b32 	%p327, %r1438, 1;
	not.pred 	%p328, %p327;
	@%p328 bra 	$L__BB0_326;
	and.b32  	%r1439, %r2917, -4190209;
	add.s32 	%r1440, %r2917, 4096;
	and.b32  	%r1441, %r1440, 4190208;
	or.b32  	%r1442, %r1441, %r1439;
	st.u32 	[%rd201+188], %r1442;
	ld.global.u64 	%rd2804, [fcb_table];
	add.s64 	%rd1113, %rd2804, %rd2797;
	ld.u32 	%r2917, [%rd1113+188];
$L__BB0_326:
	add.s64 	%rd1114, %rd2804, %rd2797;
	and.b32  	%r1443, %r2917, -4093;
	add.s32 	%r1444, %r2917, 4;
	and.b32  	%r1445, %r1444, 4092;
	or.b32  	%r1446, %r1445, %r1443;
	st.u32 	[%rd1114+188], %r1446;
	ld.global.u64 	%rd2805, [fcb_table];
	add.s64 	%rd205, %rd2805, %rd2797;
	ld.u32 	%r2918, [%rd205+216];
	and.b32  	%r1447, %r2918, 1;
	setp.eq.b32 	%p329, %r1447, 1;
	not.pred 	%p330, %p329;
	@%p330 bra 	$L__BB0_328;
	and.b32  	%r1448, %r2918, -4190209;
	add.s32 	%r1449, %r2918, 4096;
	and.b32  	%r1450, %r1449, 4190208;
	or.b32  	%r1451, %r1450, %r1448;
	st.u32 	[%rd205+216], %r1451;
	ld.global.u64 	%rd2805, [fcb_table];
	add.s64 	%rd1115, %rd2805, %rd2797;
	ld.u32 	%r2918, [%rd1115+216];
$L__BB0_328:
	add.s64 	%rd1116, %rd2805, %rd2797;
	and.b32  	%r1452, %r2918, -4093;
	add.s32 	%r1453, %r2918, 4;
	and.b32  	%r1454, %r1453, 4092;
	or.b32  	%r1455, %r1454, %r1452;
	st.u32 	[%rd1116+216], %r1455;
	add.s32 	%r2910, %r2910, 8;
	add.s64 	%rd2797, %rd2797, 224;
	setp.ne.s32 	%p331, %r2910, 1024;
	@%p331 bra 	$L__BB0_312;
	ld.global.u64 	%rd1117, [fcb_table];
	mul.wide.u32 	%rd1118, %r2904, 28;
	add.s64 	%rd1119, %rd1117, %rd1118;
	ld.u32 	%r1456, [%rd1119+20];
	and.b32  	%r1457, %r1456, -4190209;
	st.u32 	[%rd1119+20], %r1457;
	ld.global.u64 	%rd1120, [fcb_table];
	add.s64 	%rd1121, %rd1120, %rd1118;
	ld.u32 	%r1458, [%rd1121+20];
	and.b32  	%r1459, %r1458, -4093;
	st.u32 	[%rd1121+20], %r1459;
	ld.global.u64 	%rd1122, [fcb_table];
	add.s64 	%rd1123, %rd1122, %rd1118;
	ld.u32 	%r1460, [%rd1123+20];
	or.b32  	%r1461, %r1460, 2;
	st.u32 	[%rd1123+20], %r1461;
	ld.global.u64 	%rd1124, [fcb_table];
	add.s64 	%rd1125, %rd1124, %rd1118;
	ld.u32 	%r1462, [%rd1125+20];
	or.b32  	%r1463, %r1462, 1;
	st.u32 	[%rd1125+20], %r1463;
	ld.global.u64 	%rd1126, [fcb_table];
	add.s64 	%rd1127, %rd1126, %rd1118;
	ld.u32 	%r1464, [%rd1127+20];
	and.b32  	%r1465, %r1464, 4194303;
	shl.b32 	%r1466, %r2909, 22;
	or.b32  	%r1467, %r1465, %r1466;
	st.u32 	[%rd1127+20], %r1467;
	ld.global.u64 	%rd1128, [fcb_table];
	add.s64 	%rd1129, %rd1128, %rd1118;
	mov.b16 	%rs285, 116;
	st.u8 	[%rd1129], %rs285;
	mov.b16 	%rs286, 46;
	st.u8 	[%rd1129+1], %rs286;
	st.u8 	[%rd1129+2], %rs285;
	mov.b16 	%rs287, 120;
	st.u8 	[%rd1129+3], %rs287;
	st.u8 	[%rd1129+4], %rs285;
	mov.b16 	%rs288, 0;
	st.u8 	[%rd1129+5], %rs288;
	shr.u32 	%r1468, %r2909, 3;
	and.b32  	%r1469, %r2909, 7;
	ld.global.u64 	%rd1130, [system_info];
	cvt.u64.u32 	%rd1131, %r1468;
	add.s64 	%rd1132, %rd1130, %rd1131;
	ld.u8 	%rs289, [%rd1132];
	mov.b16 	%rs290, 1;
	shl.b16 	%rs291, %rs290, %r1469;
	or.b16  	%rs292, %rs289, %rs291;
	st.u8 	[%rd1132], %rs292;
	ld.global.u64 	%rd1133, [system_info];
	ld.u32 	%r1470, [%rd1133+128];
	add.s32 	%r1471, %r1470, 1;
	and.b32  	%r1472, %r1471, 2047;
	and.b32  	%r1473, %r1470, -2048;
	or.b32  	%r1474, %r1472, %r1473;
	st.u32 	[%rd1133+128], %r1474;
	cvt.u16.u32 	%rs293, %r2904;
	ld.global.u64 	%rd1134, [system_info];
	ld.u32 	%rd1135, [%rd1134+128];
	shl.b64 	%rd1136, %rd1135, 1;
	and.b64  	%rd1137, %rd1136, 4094;
	add.s64 	%rd1138, %rd1134, %rd1137;
	st.u16 	[%rd1138+128], %rs293;
	ld.global.u64 	%rd1139, [system_info];
	ld.u32 	%rd1140, [%rd1139+128];
	shl.b64 	%rd1141, %rd1140, 1;
	and.b64  	%rd1142, %rd1141, 4094;
	add.s64 	%rd1143, %rd1139, %rd1142;
	st.u16 	[%rd1143+2176], %rs293;
	mov.u32 	%r2919, %r2904;
	bra.uni 	$L__BB0_332;
$L__BB0_330:
	add.s32 	%r276, %r276, 16;
	setp.eq.s32 	%p314, %r276, 1024;
	@%p314 bra 	$L__BB0_331;
	bra.uni 	$L__BB0_281;
$L__BB0_331:
	mov.u64 	%rd1098, $str;
	cvta.global.u64 	%rd1099, %rd1098;
	{ // callseq 4, 0
	.param .b64 param0;
	st.param.b64 	[param0], %rd1099;
	.param .b64 param1;
	st.param.b64 	[param1], 0;
	.param .b32 retval0;
	call.uni (retval0), 
	vprintf, 
	(
	param0, 
	param1
	);
	ld.param.b32 	%r1381, [retval0];
	} // callseq 4
	mov.b32 	%r2919, -1;
$L__BB0_332:
	ld.global.u64 	%rd1144, [fcb_table];
	mul.wide.u32 	%rd1145, %r2919, 28;
	add.s64 	%rd1146, %rd1144, %rd1145;
	add.s64 	%rd209, %rd1146, 20;
	ld.u32 	%r321, [%rd1146+20];
	and.b32  	%r1475, %r321, 2;
	setp.ne.s32 	%p332, %r1475, 0;
	@%p332 bra 	$L__BB0_334;
	add.s64 	%rd1282, %rd209, -20;
	add.u64 	%rd1283, %SP, 8;
	add.u64 	%rd1284, %SPL, 8;
	st.local.u64 	[%rd1284], %rd1282;
	mov.u64 	%rd1285, $str$2;
	cvta.global.u64 	%rd1286, %rd1285;
	{ // callseq 5, 0
	.param .b64 param0;
	st.param.b64 	[param0], %rd1286;
	.param .b64 param1;
	st.param.b64 	[param1], %rd1283;
	.param .b32 retval0;
	call.uni (retval0), 
	vprintf, 
	(
	param0, 
	param1
	);
	ld.param.b32 	%r1607, [retval0];
	} // callseq 5
	bra.uni 	$L__BB0_408;
$L__BB0_334:
	ld.param.u64 	%rd2741, [_Z8mykernelPhS__param_0];
	shr.u32 	%r1477, %r321, 12;
	and.b32  	%r322, %r1477, 1023;
	and.b32  	%r1478, %r1477, 1047552;
	cvta.to.global.u64 	%rd1148, %rd2741;
	ld.global.u8 	%rs294, [%rd1148+32];
	ld.global.u64 	%rd1149, [volume];
	cvt.u64.u32 	%rd1150, %r1478;
	add.s64 	%rd1151, %rd1149, %rd1150;
	st.u8 	[%rd1151+36864], %rs294;
	ld.global.u8 	%rs295, [%rd1148+33];
	ld.global.u64 	%rd1152, [volume];
	add.s64 	%rd1153, %rd1152, %rd1150;
	st.u8 	[%rd1153+36865], %rs295;
	ld.global.u8 	%rs296, [%rd1148+34];
	ld.global.u64 	%rd1154, [volume];
	add.s64 	%rd1155, %rd1154, %rd1150;
	st.u8 	[%rd1155+36866], %rs296;
	ld.global.u8 	%rs297, [%rd1148+35];
	ld.global.u64 	%rd1156, [volume];
	add.s64 	%rd1157, %rd1156, %rd1150;
	st.u8 	[%rd1157+36867], %rs297;
	ld.global.u8 	%rs298, [%rd1148+36];
	ld.global.u64 	%rd1158, [volume];
	add.s64 	%rd1159, %rd1158, %rd1150;
	st.u8 	[%rd1159+36868], %rs298;
	ld.global.u8 	%rs299, [%rd1148+37];
	ld.global.u64 	%rd1160, [volume];
	add.s64 	%rd1161, %rd1160, %rd1150;
	st.u8 	[%rd1161+36869], %rs299;
	ld.global.u8 	%rs300, [%rd1148+38];
	ld.global.u64 	%rd1162, [volume];
	add.s64 	%rd1163, %rd1162, %rd1150;
	st.u8 	[%rd1163+36870], %rs300;
	ld.global.u8 	%rs301, [%rd1148+39];
	ld.global.u64 	%rd1164, [volume];
	add.s64 	%rd1165, %rd1164, %rd1150;
	st.u8 	[%rd1165+36871], %rs301;
	ld.global.u8 	%rs302, [%rd1148+40];
	ld.global.u64 	%rd1166, [volume];
	add.s64 	%rd1167, %rd1166, %rd1150;
	st.u8 	[%rd1167+36872], %rs302;
	ld.global.u8 	%rs303, [%rd1148+41];
	ld.global.u64 	%rd1168, [volume];
	add.s64 	%rd1169, %rd1168, %rd1150;
	st.u8 	[%rd1169+36873], %rs303;
	ld.global.u8 	%rs304, [%rd1148+42];
	ld.global.u64 	%rd1170, [volume];
	add.s64 	%rd1171, %rd1170, %rd1150;
	st.u8 	[%rd1171+36874], %rs304;
	ld.global.u8 	%rs305, [%rd1148+43];
	ld.global.u64 	%rd1172, [volume];
	add.s64 	%rd1173, %rd1172, %rd1150;
	st.u8 	[%rd1173+36875], %rs305;
	ld.global.u8 	%rs306, [%rd1148+44];
	ld.global.u64 	%rd1174, [volume];
	add.s64 	%rd1175, %rd1174, %rd1150;
	st.u8 	[%rd1175+36876], %rs306;
	ld.global.u8 	%rs307, [%rd1148+45];
	ld.global.u64 	%rd1176, [volume];
	add.s64 	%rd1177, %rd1176, %rd1150;
	st.u8 	[%rd1177+36877], %rs307;
	ld.global.u8 	%rs308, [%rd1148+46];
	ld.global.u64 	%rd1178, [volume];
	add.s64 	%rd1179, %rd1178, %rd1150;
	st.u8 	[%rd1179+36878], %rs308;
	ld.global.u8 	%rs309, [%rd1148+47];
	ld.global.u64 	%rd1180, [volume];
	add.s64 	%rd1181, %rd1180, %rd1150;
	st.u8 	[%rd1181+36879], %rs309;
	ld.global.u8 	%rs310, [%rd1148+48];
	ld.global.u64 	%rd1182, [volume];
	add.s64 	%rd1183, %rd1182, %rd1150;
	st.u8 	[%rd1183+36880], %rs310;
	ld.global.u8 	%rs311, [%rd1148+49];
	ld.global.u64 	%rd1184, [volume];
	add.s64 	%rd1185, %rd1184, %rd1150;
	st.u8 	[%rd1185+36881], %rs311;
	ld.global.u8 	%rs312, [%rd1148+50];
	ld.global.u64 	%rd1186, [volume];
	add.s64 	%rd1187, %rd1186, %rd1150;
	st.u8 	[%rd1187+36882], %rs312;
	ld.global.u8 	%rs313, [%rd1148+51];
	ld.global.u64 	%rd1188, [volume];
	add.s64 	%rd1189, %rd1188, %rd1150;
	st.u8 	[%rd1189+36883], %rs313;
	ld.global.u8 	%rs314, [%rd1148+52];
	ld.global.u64 	%rd1190, [volume];
	add.s64 	%rd1191, %rd1190, %rd1150;
	st.u8 	[%rd1191+36884], %rs314;
	ld.global.u8 	%rs315, [%rd1148+53];
	ld.global.u64 	%rd1192, [volume];
	add.s64 	%rd1193, %rd1192, %rd1150;
	st.u8 	[%rd1193+36885], %rs315;
	ld.global.u8 	%rs316, [%rd1148+54];
	ld.global.u64 	%rd1194, [volume];
	add.s64 	%rd1195, %rd1194, %rd1150;
	st.u8 	[%rd1195+36886], %rs316;
	ld.global.u8 	%rs317, [%rd1148+55];
	ld.global.u64 	%rd1196, [volume];
	add.s64 	%rd1197, %rd1196, %rd1150;
	st.u8 	[%rd1197+36887], %rs317;
	ld.global.u8 	%rs318, [%rd1148+56];
	ld.global.u64 	%rd1198, [volume];
	add.s64 	%rd1199, %rd1198, %rd1150;
	st.u8 	[%rd1199+36888], %rs318;
	ld.global.u8 	%rs319, [%rd1148+57];
	ld.global.u64 	%rd1200, [volume];
	add.s64 	%rd1201, %rd1200, %rd1150;
	st.u8 	[%rd1201+36889], %rs319;
	ld.global.u8 	%rs320, [%rd1148+58];
	ld.global.u64 	%rd1202, [volume];
	add.s64 	%rd1203, %rd1202, %rd1150;
	st.u8 	[%rd1203+36890], %rs320;
	ld.global.u8 	%rs321, [%rd1148+59];
	ld.global.u64 	%rd1204, [volume];
	add.s64 	%rd1205, %rd1204, %rd1150;
	st.u8 	[%rd1205+36891], %rs321;
	ld.global.u8 	%rs322, [%rd1148+60];
	ld.global.u64 	%rd1206, [volume];
	add.s64 	%rd1207, %rd1206, %rd1150;
	st.u8 	[%rd1207+36892], %rs322;
	ld.global.u8 	%rs323, [%rd1148+61];
	ld.global.u64 	%rd1208, [volume];
	add.s64 	%rd1209, %rd1208, %rd1150;
	st.u8 	[%rd1209+36893], %rs323;
	ld.global.u8 	%rs324, [%rd1148+62];
	ld.global.u64 	%rd1210, [volume];
	add.s64 	%rd1211, %rd1210, %rd1150;
	st.u8 	[%rd1211+36894], %rs324;
	ld.global.u8 	%rs325, [%rd1148+63];
	ld.global.u64 	%rd1212, [volume];
	add.s64 	%rd1213, %rd1212, %rd1150;
	st.u8 	[%rd1213+36895], %rs325;
	ld.global.u64 	%rd1214, [fcb_table];
	add.s64 	%rd1216, %rd1214, %rd1145;
	ld.u32 	%r1479, [%rd1216+24];
	and.b32  	%r1480, %r1479, -2048;
	or.b32  	%r1481, %r1480, 32;
	st.u32 	[%rd1216+24], %r1481;
	mov.b32 	%r2920, 0;
	mov.b64 	%rd2806, 0;
	ld.global.u64 	%rd2809, [fcb_table];
$L__BB0_335:
	add.s64 	%rd213, %rd2809, %rd2806;
	ld.u32 	%r324, [%rd213+20];
	and.b32  	%r1482, %r324, 1;
	setp.eq.b32 	%p333, %r1482, 1;
	not.pred 	%p334, %p333;
	@%p334 bra 	$L__BB0_338;
	shr.u32 	%r1483, %r324, 12;
	and.b32  	%r1484, %r1483, 1023;
	setp.gt.u32 	%p335, %r1484, %r322;
	@%p335 bra 	$L__BB0_338;
	and.b32  	%r1485, %r324, -4190209;
	add.s32 	%r1486, %r324, 4096;
	and.b32  	%r1487, %r1486, 4190208;
	or.b32  	%r1488, %r1487, %r1485;
	st.u32 	[%rd213+20], %r1488;
	ld.global.u64 	%rd2809, [fcb_table];
$L__BB0_338:
	add.s64 	%rd216, %rd2809, %rd2806;
	ld.u32 	%r325, [%rd216+48];
	and.b32  	%r1489, %r325, 1;
	setp.eq.b32 	%p336, %r1489, 1;
	not.pred 	%p337, %p336;
	@%p337 bra 	$L__BB0_341;
	shr.u32 	%r1490, %r325, 12;
	and.b32  	%r1491, %r1490, 1023;
	setp.gt.u32 	%p338, %r1491, %r322;
	@%p338 bra 	$L__BB0_341;
	and.b32  	%r1492, %r325, -4190209;
	add.s32 	%r1493, %r325, 4096;
	and.b32  	%r1494, %r1493, 4190208;
	or.b32  	%r1495, %r1494, %r1492;
	st.u32 	[%rd216+48], %r1495;
	ld.global.u64 	%rd2809, [fcb_table];
$L__BB0_341:
	add.s64 	%rd219, %rd2809, %rd2806;
	ld.u32 	%r326, [%rd219+76];
	and.b32  	%r1496, %r326, 1;
	setp.eq.b32 	%p339, %r1496, 1;
	not.pred 	%p340, %p339;
	@%p340 bra 	$L__BB0_344;
	shr.u32 	%r1497, %r326, 12;
	and.b32  	%r1498, %r1497, 1023;
	setp.gt.u32 	%p341, %r1498, %r322;
	@%p341 bra 	$L__BB0_344;
	and.b32  	%r1499, %r326, -4190209;
	add.s32 	%r1500, %r326, 4096;
	and.b32  	%r1501, %r1500, 4190208;
	or.b32  	%r1502, %r1501, %r1499;
	st.u32 	[%rd219+76], %r1502;
	ld.global.u64 	%rd2809, [fcb_table];
$L__BB0_344:
	add.s64 	%rd222, %rd2809, %rd2806;
	ld.u32 	%r327, [%rd222+104];
	and.b32  	%r1503, %r327, 1;
	setp.eq.b32 	%p342, %r1503, 1;
	not.pred 	%p343, %p342;
	@%p343 bra 	$L__BB0_347;
	shr.u32 	%r1504, %r327, 12;
	and.b32  	%r1505, %r1504, 1023;
	setp.gt.u32 	%p344, %r1505, %r322;
	@%p344 bra 	$L__BB0_347;
	and.b32  	%r1506, %r327, -4190209;
	add.s32 	%r1507, %r327, 4096;
	and.b32  	%r1508, %r1507, 4190208;
	or.b32  	%r1509, %r1508, %r1506;
	st.u32 	[%rd222+104], %r1509;
	ld.global.u64 	%rd2809, [fcb_table];
$L__BB0_347:
	add.s64 	%rd225, %rd2809, %rd2806;
	ld.u32 	%r328, [%rd225+132];
	and.b32  	%r1510, %r328, 1;
	setp.eq.b32 	%p345, %r1510, 1;
	not.pred 	%p346, %p345;
	@%p346 bra 	$L__BB0_350;
	shr.u32 	%r1511, %r328, 12;
	and.b32  	%r1512, %r1511, 1023;
	setp.gt.u32 	%p347, %r1512, %r322;
	@%p347 bra 	$L__BB0_350;
	and.b32  	%r1513, %r328, -4190209;
	add.s32 	%r1514, %r328, 4096;
	and.b32  	%r1515, %r1514, 4190208;
	or.b32  	%r1516, %r1515, %r1513;
	st.u32 	[%rd225+132], %r1516;
	ld.global.u64 	%rd2809, [fcb_table];
$L__BB0_350:
	add.s64 	%rd228, %rd2809, %rd2806;
	ld.u32 	%r329, [%rd228+160];
	and.b32  	%r1517, %r329, 1;
	setp.eq.b32 	%p348, %r1517, 1;
	not.pred 	%p349, %p348;
	@%p349 bra 	$L__BB0_353;
	shr.u32 	%r1518, %r329, 12;
	and.b32  	%r1519, %r1518, 1023;
	setp.gt.u32 	%p350, %r1519, %r322;
	@%p350 bra 	$L__BB0_353;
	and.b32  	%r1520, %r329, -4190209;
	add.s32 	%r1521, %r329, 4096;
	and.b32  	%r1522, %r1521, 4190208;
	or.b32  	%r1523, %r1522, %r1520;
	st.u32 	[%rd228+160], %r1523;
	ld.global.u64 	%rd2809, [fcb_table];
$L__BB0_353:
	add.s64 	%rd231, %rd2809, %rd2806;
	ld.u32 	%r330, [%rd231+188];
	and.b32  	%r1524, %r330, 1;
	setp.eq.b32 	%p351, %r1524, 1;
	not.pred 	%p352, %p351;
	@%p352 bra 	$L__BB0_356;
	shr.u32 	%r1525, %r330, 12;
	and.b32  	%r1526, %r1525, 1023;
	setp.gt.u32 	%p353, %r1526, %r322;
	@%p353 bra 	$L__BB0_356;
	and.b32  	%r1527, %r330, -4190209;
	add.s32 	%r1528, %r330, 4096;
	and.b32  	%r1529, %r1528, 4190208;
	or.b32  	%r1530, %r1529, %r1527;
	st.u32 	[%rd231+188], %r1530;
	ld.global.u64 	%rd2809, [fcb_table];
$L__BB0_356:
	add.s64 	%rd234, %rd2809, %rd2806;
	ld.u32 	%r331, [%rd234+216];
	and.b32  	%r1531, %r331, 1;
	setp.eq.b32 	%p354, %r1531, 1;
	not.pred 	%p355, %p354;
	@%p355 bra 	$L__BB0_359;
	shr.u32 	%r1532, %r331, 12;
	and.b32  	%r1533, %r1532, 1023;
	setp.gt.u32 	%p356, %r1533, %r322;
	@%p356 bra 	$L__BB0_359;
	and.b32  	%r1534, %r331, -4190209;
	add.s32 	%r1535, %r331, 4096;
	and.b32  	%r1536, %r1535, 4190208;
	or.b32  	%r1537, %r1536, %r1534;
	st.u32 	[%rd234+216], %r1537;
	ld.global.u64 	%rd2809, [fcb_table];
$L__BB0_359:
	add.s32 	%r2920, %r2920, 8;
	add.s64 	%rd2806, %rd2806, 224;
	setp.ne.s32 	%p357, %r2920, 1024;
	@%p357 bra 	$L__BB0_335;
	add.s64 	%rd1218, %rd2809, %rd1145;
	ld.u32 	%r1538, [%rd1218+20];
	and.b32  	%r1539, %r1538, -4190209;
	st.u32 	[%rd1218+20], %r1539;
	ld.global.u64 	%rd2819, [system_info];
	ld.u32 	%r2922, [%rd2819+128];
	and.b32  	%r1540, %r2922, 2046;
	setp.eq.s32 	%p358, %r1540, 0;
	@%p358 bra 	$L__BB0_365;
	mov.b32 	%r2921, 0;
	ld.global.u64 	%rd2818, [fcb_table];
$L__BB0_362:
	mul.wide.u32 	%rd1219, %r2921, 2;
	add.s64 	%rd242, %rd2819, %rd1219;
	ld.u16 	%r1542, [%rd242+130];
	mul.wide.u32 	%rd1220, %r1542, 28;
	add.s64 	%rd1221, %rd2818, %rd1220;
	ld.u32 	%r1543, [%rd1221+20];
	shr.u32 	%r1544, %r1543, 12;
	and.b32  	%r1545, %r1544, 1023;
	setp.gt.u32 	%p359, %r1545, %r322;
	@%p359 bra 	$L__BB0_364;
	ld.u16 	%rs326, [%rd242+132];
	st.u16 	[%rd242+130], %rs326;
	ld.global.u64 	%rd2819, [system_info];
	ld.global.u64 	%rd2818, [fcb_table];
$L__BB0_364:
	add.s32 	%r2921, %r2921, 1;
	ld.u32 	%r2922, [%rd2819+128];
	and.b32  	%r1546, %r2922, 2047;
	add.s32 	%r1547, %r1546, -1;
	setp.lt.s32 	%p360, %r2921, %r1547;
	@%p360 bra 	$L__BB0_362;
$L__BB0_365:
	shl.b32 	%r1550, %r2922, 1;
	cvt.u64.u32 	%rd1222, %r1550;
	and.b64  	%rd1223, %rd1222, 4094;
	add.s64 	%rd1224, %rd2819, %rd1223;
	st.u16 	[%rd1224+128], %r2919;
	ld.global.u64 	%rd248, [system_info];
	ld.u32 	%r338, [%rd248+128];
	and.b32  	%r339, %r338, 2047;
	setp.eq.s32 	%p361, %r339, 0;
	mov.b32 	%r2936, -1;
	mov.b32 	%r2935, 0;
	@%p361 bra 	$L__BB0_392;
	ld.global.u64 	%rd249, [fcb_table];
	and.b32  	%r340, %r338, 3;
	setp.lt.u32 	%p362, %r339, 4;
	mov.b16 	%rs561, 0;
	mov.b32 	%r2936, -1;
	mov.b32 	%r2932, 0;
	mov.u32 	%r2935, %r339;
	@%p362 bra 	$L__BB0_385;
	and.b32  	%r2932, %r338, 2044;
	add.s64 	%rd2821, %rd248, 2184;
	mov.b16 	%rs561, 0;
	mov.b32 	%r2936, -1;
	mov.b32 	%r2923, 0;
	mov.u32 	%r2935, %r339;
$L__BB0_368:
	ld.u16 	%r1556, [%rd2821+-6];
	setp.eq.s32 	%p363, %r2919, %r1556;
	selp.b32 	%r345, %r2923, %r2936, %p363;
	mul.wide.u32 	%rd1225, %r1556, 28;
	add.s64 	%rd1226, %rd249, %rd1225;
	add.s64 	%rd252, %rd1226, 24;
	ld.u32 	%r346, [%rd1226+24];
	and.b32  	%r1557, %r346, 2016;
	setp.eq.s32 	%p364, %r1557, 0;
	@%p364 bra 	$L__BB0_371;
	and.b32  	%r1558, %r346, 2047;
	setp.ne.s32 	%p366, %r1558, 32;
	mov.pred 	%p836, 0;
	@%p366 bra 	$L__BB0_372;
	ld.u32 	%r1559, [%rd252+-4];
	shr.u32 	%r1560, %r1559, 2;
	and.b32  	%r1561, %r1560, 1023;
	add.s64 	%rd1228, %rd249, %rd1145;
	ld.u32 	%r1562, [%rd1228+20];
	shr.u32 	%r1563, %r1562, 2;
	and.b32  	%r1564, %r1563, 1023;
	setp.ge.u32 	%p368, %r1561, %r1564;
	@%p368 bra 	$L__BB0_372;
$L__BB0_371:
	setp.eq.s16 	%p836, %rs561, 0;
$L__BB0_372:
	selp.b16 	%rs41, 1, %rs561, %p836;
	selp.b32 	%r347, %r2923, %r2935, %p836;
	ld.u16 	%r1565, [%rd2821+-4];
	setp.eq.s32 	%p369, %r2919, %r1565;
	add.s32 	%r348, %r2923, 1;
	selp.b32 	%r349, %r348, %r345, %p369;
	mul.wide.u32 	%rd1229, %r1565, 28;
	add.s64 	%rd1230, %rd249, %rd1229;
	add.s64 	%rd253, %rd1230, 24;
	ld.u32 	%r350, [%rd1230+24];
	and.b32  	%r1566, %r350, 2016;
	setp.eq.s32 	%p370, %r1566, 0;
	@%p370 bra 	$L__BB0_375;
	and.b32  	%r1567, %r350, 2047;
	setp.ne.s32 	%p372, %r1567, 32;
	mov.pred 	%p837, 0;
	@%p372 bra 	$L__BB0_376;
	ld.u32 	%r1568, [%rd253+-4];
	shr.u32 	%r1569, %r1568, 2;
	and.b32  	%r1570, %r1569, 1023;
	add.s64 	%rd1232, %rd249, %rd1145;
	ld.u32 	%r1571, [%rd1232+20];
	shr.u32 	%r1572, %r1571, 2;
	and.b32  	%r1573, %r1572, 1023;
	setp.ge.u32 	%p374, %r1570, %r1573;
	@%p374 bra 	$L__BB0_376;
$L__BB0_375:
	setp.eq.s16 	%p837, %rs41, 0;
$L__BB0_376:
	selp.b16 	%rs42, 1, %rs41, %p837;
	selp.b32 	%r351, %r348, %r347, %p837;
	ld.u16 	%r1574, [%rd2821+-2];
	setp.eq.s32 	%p375, %r2919, %r1574;
	add.s32 	%r352, %r348, 1;
	selp.b32 	%r353, %r352, %r349, %p375;
	mul.wide.u32 	%rd1233, %r1574, 28;
	add.s64 	%rd1234, %rd249, %rd1233;
	add.s64 	%rd254, %rd1234, 24;
	ld.u32 	%r354, [%rd1234+24];
	and.b32  	%r1575, %r354, 2016;
	setp.eq.s32 	%p376, %r1575, 0;
	@%p376 bra 	$L__BB0_379;
	and.b32  	%r1576, %r354, 2047;
	setp.ne.s32 	%p378, %r1576, 32;
	mov.pred 	%p838, 0;
	@%p378 bra 	$L__BB0_380;
	ld.u32 	%r1577, [%rd254+-4];
	shr.u32 	%r1578, %r1577, 2;
	and.b32  	%r1579, %r1578, 1023;
	add.s64 	%rd1236, %rd249, %rd1145;
	ld.u32 	%r1580, [%rd1236+20];
	shr.u32 	%r1581, %r1580, 2;
	and.b32  	%r1582, %r1581, 1023;
	setp.ge.u32 	%p380, %r1579, %r1582;
	@%p380 bra 	$L__BB0_380;
$L__BB0_379:
	setp.eq.s16 	%p838, %rs42, 0;
$L__BB0_380:
	selp.b16 	%rs43, 1, %rs42, %p838;
	selp.b32 	%r355, %r352, %r351, %p838;
	ld.u16 	%r1583, [%rd2821];
	setp.eq.s32 	%p381, %r2919, %r1583;
	add.s32 	%r356, %r352, 1;
	selp.b32 	%r2936, %r356, %r353, %p381;
	mul.wide.u32 	%rd1237, %r1583, 28;
	add.s64 	%rd1238, %rd249, %rd1237;
	add.s64 	%rd255, %rd1238, 24;
	ld.u32 	%r358, [%rd1238+24];
	and.b32  	%r1584, %r358, 2016;
	setp.eq.s32 	%p382, %r1584, 0;
	@%p382 bra 	$L__BB0_383;
	and.b32  	%r1585, %r358, 2047;
	setp.ne.s32 	%p384, %r1585, 32;
	mov.pred 	%p839, 0;
	@%p384 bra 	$L__BB0_384;
	ld.u32 	%r1586, [%rd255+-4];
	shr.u32 	%r1587, %r1586, 2;
	and.b32  	%r1588, %r1587, 1023;
	add.s64 	%rd1240, %rd249, %rd1145;
	ld.u32 	%r1589, [%rd1240+20];
	shr.u32 	%r1590, %r1589, 2;
	and.b32  	%r1591, %r1590, 1023;
	setp.ge.u32 	%p386, %r1588, %r1591;
	@%p386 bra 	$L__BB0_384;
$L__BB0_383:
	setp.eq.s16 	%p839, %rs43, 0;
$L__BB0_384:
	selp.b16 	%rs561, 1, %rs43, %p839;
	selp.b32 	%r2935, %r356, %r355, %p839;
	add.s64 	%rd2821, %rd2821, 8;
	add.s32 	%r2923, %r356, 1;
	setp.ne.s32 	%p387, %r2923, %r2932;
	@%p387 bra 	$L__BB0_368;
$L__BB0_385:
	setp.eq.s32 	%p388, %r340, 0;
	@%p388 bra 	$L__BB0_392;
	mul.wide.u32 	%rd1241, %r2932, 2;
	add.s64 	%rd1242, %rd1241, %rd248;
	add.s64 	%rd2822, %rd1242, 2178;
	neg.s32 	%r2931, %r340;
$L__BB0_387:
	.pragma "nounroll";
	ld.u16 	%r1592, [%rd2822];
	setp.eq.s32 	%p389, %r2919, %r1592;
	selp.b32 	%r2936, %r2932, %r2936, %p389;
	mul.wide.u32 	%rd1243, %r1592, 28;
	add.s64 	%rd1244, %rd249, %rd1243;
	add.s64 	%rd259, %rd1244, 24;
	ld.u32 	%r372, [%rd1244+24];
	and.b32  	%r1593, %r372, 2016;
	setp.eq.s32 	%p390, %r1593, 0;
	@%p390 bra 	$L__BB0_390;
	and.b32  	%r1594, %r372, 2047;
	setp.ne.s32 	%p392, %r1594, 32;
	mov.pred 	%p840, 0;
	@%p392 bra 	$L__BB0_391;
	ld.u32 	%r1595, [%rd259+-4];
	shr.u32 	%r1596, %r1595, 2;
	and.b32  	%r1597, %r1596, 1023;
	add.s64 	%rd1246, %rd249, %rd1145;
	ld.u32 	%r1598, [%rd1246+20];
	shr.u32 	%r1599, %r1598, 2;
	and.b32  	%r1600, %r1599, 1023;
	setp.ge.u32 	%p394, %r1597, %r1600;
	@%p394 bra 	$L__BB0_391;
$L__BB0_390:
	setp.eq.s16 	%p840, %rs561, 0;
$L__BB0_391:
	selp.b16 	%rs561, 1, %rs561, %p840;
	selp.b32 	%r2935, %r2932, %r2935, %p840;
	add.s32 	%r2932, %r2932, 1;
	add.s64 	%rd2822, %rd2822, 2;
	add.s32 	%r2931, %r2931, 1;
	setp.ne.s32 	%p395, %r2931, 0;
	@%p395 bra 	$L__BB0_387;
$L__BB0_392:
	setp.le.u32 	%p396, %r2935, %r2936;
	@%p396 bra 	$L__BB0_401;
	mul.wide.u32 	%rd1264, %r2936, 2;
	add.s64 	%rd1265, %rd248, %rd1264;
	ld.u16 	%rs48, [%rd1265+2178];
	add.s32 	%r378, %r2935, -1;
	setp.ge.u32 	%p402, %r2936, %r378;
	@%p402 bra 	$L__BB0_400;
	not.b32 	%r1603, %r2936;
	add.s32 	%r1604, %r2935, %r1603;
	and.b32  	%r379, %r1604, 3;
	setp.eq.s32 	%p403, %r379, 0;
	mov.u32 	%r2939, %r2936;
	@%p403 bra 	$L__BB0_397;
	neg.s32 	%r2937, %r379;
	mov.u32 	%r2939, %r2936;
$L__BB0_396:
	.pragma "nounroll";
	mul.wide.s32 	%rd1266, %r2939, 2;
	ld.global.u64 	%rd1267, [system_info];
	add.s64 	%rd1268, %rd1266, %rd1267;
	add.s32 	%r2939, %r2939, 1;
	ld.u16 	%rs334, [%rd1268+2180];
	st.u16 	[%rd1268+2178], %rs334;
	add.s32 	%r2937, %r2937, 1;
	setp.ne.s32 	%p404, %r2937, 0;
	@%p404 bra 	$L__BB0_396;
$L__BB0_397:
	sub.s32 	%r1605, %r2935, %r2936;
	add.s32 	%r1606, %r1605, -2;
	setp.lt.u32 	%p405, %r1606, 3;
	@%p405 bra 	$L__BB0_400;
	sub.s32 	%r2940, %r2939, %r2935;
$L__BB0_399:
	mul.wide.s32 	%rd1269, %r2939, 2;
	add.s64 	%rd1270, %rd1269, 2186;
	ld.global.u64 	%rd1271, [system_info];
	add.s64 	%rd1272, %rd1271, %rd1270;
	ld.u16 	%rs335, [%rd1272+-6];
	st.u16 	[%rd1272+-8], %rs335;
	ld.global.u64 	%rd1273, [system_info];
	add.s64 	%rd1274, %rd1273, %rd1270;
	ld.u16 	%rs336, [%rd1274+-4];
	st.u16 	[%rd1274+-6], %rs336;
	ld.global.u64 	%rd1275, [system_info];
	add.s64 	%rd1276, %rd1275, %rd1270;
	ld.u16 	%rs337, [%rd1276+-2];
	st.u16 	[%rd1276+-4], %rs337;
	ld.global.u64 	%rd1277, [system_info];
	add.s32 	%r2939, %r2939, 4;
	add.s64 	%rd1278, %rd1277, %rd1270;
	ld.u16 	%rs338, [%rd1278];
	st.u16 	[%rd1278+-2], %rs338;
	add.s32 	%r2940, %r2940, 4;
	setp.ne.s32 	%p406, %r2940, -1;
	@%p406 bra 	$L__BB0_399;
$L__BB0_400:
	ld.global.u64 	%rd1279, [system_info];
	mul.wide.u32 	%rd1280, %r378, 2;
	add.s64 	%rd1281, %rd1279, %rd1280;
	st.u16 	[%rd1281+2178], %rs48;
	bra.uni 	$L__BB0_408;
$L__BB0_401:
	setp.ge.u32 	%p397, %r2935, %r2936;
	@%p397 bra 	$L__BB0_408;
	mul.wide.u32 	%rd1247, %r2936, 2;
	add.s64 	%rd1248, %rd248, %rd1247;
	ld.u16 	%rs49, [%rd1248+2178];
	sub.s32 	%r1601, %r2936, %r2935;
	and.b32  	%r391, %r1601, 3;
	setp.eq.s32 	%p398, %r391, 0;
	mov.u32 	%r2944, %r2936;
	@%p398 bra 	$L__BB0_405;
	neg.s32 	%r2942, %r391;
	mov.u32 	%r2944, %r2936;
$L__BB0_404:
	.pragma "nounroll";
	mul.wide.s32 	%rd1249, %r2944, 2;
	ld.global.u64 	%rd1250, [system_info];
	add.s64 	%rd1251, %rd1249, %rd1250;
	add.s32 	%r2944, %r2944, -1;
	ld.u16 	%rs329, [%rd1251+2176];
	st.u16 	[%rd1251+2178], %rs329;
	add.s32 	%r2942, %r2942, 1;
	setp.ne.s32 	%p399, %r2942, 0;
	@%p399 bra 	$L__BB0_404;
$L__BB0_405:
	sub.s32 	%r1602, %r2935, %r2936;
	setp.gt.u32 	%p400, %r1602, -4;
	@%p400 bra 	$L__BB0_407;
$L__BB0_406:
	ld.global.u64 	%rd1252, [system_info];
	mul.wide.s32 	%rd1253, %r2944, 2;
	add.s64 	%rd1254, %rd1252, %rd1253;
	ld.u16 	%rs330, [%rd1254+2176];
	st.u16 	[%rd1254+2178], %rs330;
	ld.global.u64 	%rd1255, [system_info];
	add.s64 	%rd1256, %rd1255, %rd1253;
	ld.u16 	%rs331, [%rd1256+2174];
	st.u16 	[%rd1256+2176], %rs331;
	ld.global.u64 	%rd1257, [system_info];
	add.s64 	%rd1258, %rd1257, %rd1253;
	ld.u16 	%rs332, [%rd1258+2172];
	st.u16 	[%rd1258+2174], %rs332;
	ld.global.u64 	%rd1259, [system_info];
	add.s64 	%rd1260, %rd1259, %rd1253;
	add.s32 	%r2944, %r2944, -4;
	ld.u16 	%rs333, [%rd1260+2170];
	st.u16 	[%rd1260+2172], %rs333;
	setp.gt.u32 	%p401, %r2944, %r2935;
	@%p401 bra 	$L__BB0_406;
$L__BB0_407:
	ld.global.u64 	%rd1261, [system_info];
	mul.wide.u32 	%rd1262, %r2935, 2;
	add.s64 	%rd1263, %rd1261, %rd1262;
	st.u16 	[%rd1263+2178], %rs49;
$L__BB0_408:
	mov.b32 	%r2961, 0;
	mov.b32 	%r2946, -1;
	ld.global.u64 	%rd261, [fcb_table];
$L__BB0_409:
	mul.wide.u32 	%rd1287, %r2961, 28;
	add.s64 	%rd262, %rd261, %rd1287;
	mov.b32 	%r2948, 0;
$L__BB0_410:
	cvt.u64.u32 	%rd1288, %r2948;
	add.s64 	%rd1290, %rd619, %rd1288;
	ld.global.nc.u8 	%rs339, [%rd1290];
	cvt.u16.u8 	%rs50, %rs339;
	add.s64 	%rd1291, %rd262, %rd1288;
	ld.u8 	%rs340, [%rd1291];
	setp.eq.s16 	%p407, %rs50, %rs340;
	@%p407 bra 	$L__BB0_412;
	ld.u32 	%r2949, [%rd262+20];
	bra.uni 	$L__BB0_415;
$L__BB0_412:
	setp.eq.s16 	%p408, %rs50, 0;
	setp.gt.u32 	%p409, %r2948, 18;
	or.pred  	%p410, %p408, %p409;
	@%p410 bra 	$L__BB0_414;
	add.s32 	%r2948, %r2948, 1;
	bra.uni 	$L__BB0_410;
$L__BB0_414:
	ld.u32 	%r2949, [%rd262+20];
	and.b32  	%r1612, %r2949, 1;
	setp.eq.b32 	%p411, %r1612, 1;
	@%p411 bra 	$L__BB0_935;
$L__BB0_415:
	and.b32  	%r1614, %r2949, 1;
	setp.eq.b32 	%p412, %r1614, 1;
	selp.b32 	%r2946, %r2946, %r2961, %p412;
	add.s32 	%r2961, %r2961, 1;
	setp.ne.s32 	%p413, %r2961, 1024;
	@%p413 bra 	$L__BB0_409;
	mov.b32 	%r409, 0;
	ld.global.u64 	%rd263, [system_info];
$L__BB0_417:
	shr.u32 	%r1616, %r409, 3;
	cvt.u64.u32 	%rd1292, %r1616;
	add.s64 	%rd264, %rd263, %rd1292;
	ld.s8 	%rs51, [%rd264];
	and.b16  	%rs341, %rs51, 1;
	setp.eq.b16 	%p414, %rs341, 1;
	not.pred 	%p415, %p414;
	mov.u32 	%r2951, %r409;
	@%p415 bra 	$L__BB0_447;
	and.b16  	%rs342, %rs51, 2;
	setp.eq.s16 	%p416, %rs342, 0;
	@%p416 bra 	$L__BB0_446;
	and.b16  	%rs343, %rs51, 4;
	setp.eq.s16 	%p417, %rs343, 0;
	@%p417 bra 	$L__BB0_445;
	and.b16  	%rs344, %rs51, 8;
	setp.eq.s16 	%p418, %rs344, 0;
	@%p418 bra 	$L__BB0_444;
	and.b16  	%rs345, %rs51, 16;
	setp.eq.s16 	%p419, %rs345, 0;
	@%p419 bra 	$L__BB0_443;
	and.b16  	%rs346, %rs51, 32;
	setp.eq.s16 	%p420, %rs346, 0;
	@%p420 bra 	$L__BB0_442;
	and.b16  	%rs347, %rs51, 64;
	setp.eq.s16 	%p421, %rs347, 0;
	@%p421 bra 	$L__BB0_441;
	setp.gt.s16 	%p422, %rs51, -1;
	@%p422 bra 	$L__BB0_440;
	add.s32 	%r2951, %r409, 8;
	ld.s8 	%rs52, [%rd264+1];
	and.b16  	%rs348, %rs52, 1;
	setp.eq.b16 	%p423, %rs348, 1;
	not.pred 	%p424, %p423;
	@%p424 bra 	$L__BB0_447;
	and.b16  	%rs349, %rs52, 2;
	setp.eq.s16 	%p425, %rs349, 0;
	@%p425 bra 	$L__BB0_439;
	and.b16  	%rs350, %rs52, 4;
	setp.eq.s16 	%p426, %rs350, 0;
	@%p426 bra 	$L__BB0_438;
	and.b16  	%rs351, %rs52, 8;
	setp.eq.s16 	%p427, %rs351, 0;
	@%p427 bra 	$L__BB0_437;
	and.b16  	%rs352, %rs52, 16;
	setp.eq.s16 	%p428, %rs352, 0;
	@%p428 bra 	$L__BB0_436;
	and.b16  	%rs353, %rs52, 32;
	setp.eq.s16 	%p429, %rs353, 0;
	@%p429 bra 	$L__BB0_435;
	and.b16  	%rs354, %rs52, 64;
	setp.eq.s16 	%p430, %rs354, 0;
	@%p430 bra 	$L__BB0_434;
	setp.gt.s16 	%p431, %rs52, -1;
	@%p431 bra 	$L__BB0_433;
	bra.uni 	$L__BB0_466;
$L__BB0_433:
	add.s32 	%r2951, %r409, 15;
	bra.uni 	$L__BB0_447;
$L__BB0_434:
	add.s32 	%r2951, %r409, 14;
	bra.uni 	$L__BB0_447;
$L__BB0_435:
	add.s32 	%r2951, %r409, 13;
	bra.uni 	$L__BB0_447;
$L__BB0_436:
	add.s32 	%r2951, %r409, 12;
	bra.uni 	$L__BB0_447;
$L__BB0_437:
	add.s32 	%r2951, %r409, 11;
	bra.uni 	$L__BB0_447;
$L__BB0_438:
	add.s32 	%r2951, %r409, 10;
	bra.uni 	$L__BB0_447;
$L__BB0_439:
	add.s32 	%r2951, %r409, 9;
	bra.uni 	$L__BB0_447;
$L__BB0_440:
	add.s32 	%r2951, %r409, 7;
	bra.uni 	$L__BB0_447;
$L__BB0_441:
	add.s32 	%r2951, %r409, 6;
	bra.uni 	$L__BB0_447;
$L__BB0_442:
	add.s32 	%r2951, %r409, 5;
	bra.uni 	$L__BB0_447;
$L__BB0_443:
	add.s32 	%r2951, %r409, 4;
	bra.uni 	$L__BB0_447;
$L__BB0_444:
	add.s32 	%r2951, %r409, 3;
	bra.uni 	$L__BB0_447;
$L__BB0_445:
	add.s32 	%r2951, %r409, 2;
	bra.uni 	$L__BB0_447;
$L__BB0_446:
	add.s32 	%r2951, %r409, 1;
$L__BB0_447:
	mov.b32 	%r2952, 0;
	mov.b64 	%rd2823, 0;
$L__BB0_448:
	ld.global.u64 	%rd2824, [fcb_table];
	add.s64 	%rd267, %rd2824, %rd2823;
	ld.u32 	%r2953, [%rd267+20];
	and.b32  	%r1621, %r2953, 1;
	setp.eq.b32 	%p433, %r1621, 1;
	not.pred 	%p434, %p433;
	@%p434 bra 	$L__BB0_450;
	and.b32  	%r1622, %r2953, -4190209;
	add.s32 	%r1623, %r2953, 4096;
	and.b32  	%r1624, %r1623, 4190208;
	or.b32  	%r1625, %r1624, %r1622;
	st.u32 	[%rd267+20], %r1625;
	ld.global.u64 	%rd2824, [fcb_table];
	add.s64 	%rd1296, %rd2824, %rd2823;
	ld.u32 	%r2953, [%rd1296+20];
$L__BB0_450:
	add.s64 	%rd1297, %rd2824, %rd2823;
	and.b32  	%r1626, %r2953, -4093;
	add.s32 	%r1627, %r2953, 4;
	and.b32  	%r1628, %r1627, 4092;
	or.b32  	%r1629, %r1628, %r1626;
	st.u32 	[%rd1297+20], %r1629;
	ld.global.u64 	%rd2825, [fcb_table];
	add.s64 	%rd271, %rd2825, %rd2823;
	ld.u32 	%r2954, [%rd271+48];
	and.b32  	%r1630, %r2954, 1;
	setp.eq.b32 	%p435, %r1630, 1;
	not.pred 	%p436, %p435;
	@%p436 bra 	$L__BB0_452;
	and.b32  	%r1631, %r2954, -4190209;
	add.s32 	%r1632, %r2954, 4096;
	and.b32  	%r1633, %r1632, 4190208;
	or.b32  	%r1634, %r1633, %r1631;
	st.u32 	[%rd271+48], %r1634;
	ld.global.u64 	%rd2825, [fcb_table];
	add.s64 	%rd1298, %rd2825, %rd2823;
	ld.u32 	%r2954, [%rd1298+48];
$L__BB0_452:
	add.s64 	%rd1299, %rd2825, %rd2823;
	and.b32  	%r1635, %r2954, -4093;
	add.s32 	%r1636, %r2954, 4;
	and.b32  	%r1637, %r1636, 4092;
	or.b32  	%r1638, %r1637, %r1635;
	st.u32 	[%rd1299+48], %r1638;
	ld.global.u64 	%rd2826, [fcb_table];
	add.s64 	%rd275, %rd2826, %rd2823;
	ld.u32 	%r2955, [%rd275+76];
	and.b32  	%r1639, %r2955, 1;
	setp.eq.b32 	%p437, %r1639, 1;
	not.pred 	%p438, %p437;
	@%p438 bra 	$L__BB0_454;
	and.b32  	%r1640, %r2955, -4190209;
	add.s32 	%r1641, %r2955, 4096;
	and.b32  	%r1642, %r1641, 4190208;
	or.b32  	%r1643, %r1642, %r1640;
	st.u32 	[%rd275+76], %r1643;
	ld.global.u64 	%rd2826, [fcb_table];
	add.s64 	%rd1300, %rd2826, %rd2823;
	ld.u32 	%r2955, [%rd1300+76];
$L__BB0_454:
	add.s64 	%rd1301, %rd2826, %rd2823;
	and.b32  	%r1644, %r2955, -4093;
	add.s32 	%r1645, %r2955, 4;
	and.b32  	%r1646, %r1645, 4092;
	or.b32  	%r1647, %r1646, %r1644;
	st.u32 	[%rd1301+76], %r1647;
	ld.global.u64 	%rd2827, [fcb_table];
	add.s64 	%rd279, %rd2827, %rd2823;
	ld.u32 	%r2956, [%rd279+104];
	and.b32  	%r1648, %r2956, 1;
	setp.eq.b32 	%p439, %r1648, 1;
	not.pred 	%p440, %p439;
	@%p440 bra 	$L__BB0_456;
	and.b32  	%r1649, %r2956, -4190209;
	add.s32 	%r1650, %r2956, 4096;
	and.b32  	%r1651, %r1650, 4190208;
	or.b32  	%r1652, %r1651, %r1649;
	st.u32 	[%rd279+104], %r1652;
	ld.global.u64 	%rd2827, [fcb_table];
	add.s64 	%rd1302, %rd2827, %rd2823;
	ld.u32 	%r2956, [%rd1302+104];
$L__BB0_456:
	add.s64 	%rd1303, %rd2827, %rd2823;
	and.b32  	%r1653, %r2956, -4093;
	add.s32 	%r1654, %r2956, 4;
	and.b32  	%r1655, %r1654, 4092;
	or.b32  	%r1656, %r1655, %r1653;
	st.u32 	[%rd1303+104], %r1656;
	ld.global.u64 	%rd2828, [fcb_table];
	add.s64 	%rd283, %rd2828, %rd2823;
	ld.u32 	%r2957, [%rd283+132];
	and.b32  	%r1657, %r2957, 1;
	setp.eq.b32 	%p441, %r1657, 1;
	not.pred 	%p442, %p441;
	@%p442 bra 	$L__BB0_458;
	and.b32  	%r1658, %r2957, -4190209;
	add.s32 	%r1659, %r2957, 4096;
	and.b32  	%r1660, %r1659, 4190208;
	or.b32  	%r1661, %r1660, %r1658;
	st.u32 	[%rd283+132], %r1661;
	ld.global.u64 	%rd2828, [fcb_table];
	add.s64 	%rd1304, %rd2828, %rd2823;
	ld.u32 	%r2957, [%rd1304+132];
$L__BB0_458:
	add.s64 	%rd1305, %rd2828, %rd2823;
	and.b32  	%r1662, %r2957, -4093;
	add.s32 	%r1663, %r2957, 4;
	and.b32  	%r1664, %r1663, 4092;
	or.b32  	%r1665, %r1664, %r1662;
	st.u32 	[%rd1305+132], %r1665;
	ld.global.u64 	%rd2829, [fcb_table];
	add.s64 	%rd287, %rd2829, %rd2823;
	ld.u32 	%r2958, [%rd287+160];
	and.b32  	%r1666, %r2958, 1;
	setp.eq.b32 	%p443, %r1666, 1;
	not.pred 	%p444, %p443;
	@%p444 bra 	$L__BB0_460;
	and.b32  	%r1667, %r2958, -4190209;
	add.s32 	%r1668, %r2958, 4096;
	and.b32  	%r1669, %r1668, 4190208;
	or.b32  	%r1670, %r1669, %r1667;
	st.u32 	[%rd287+160], %r1670;
	ld.global.u64 	%rd2829, [fcb_table];
	add.s64 	%rd1306, %rd2829, %rd2823;
	ld.u32 	%r2958, [%rd1306+160];
$L__BB0_460:
	add.s64 	%rd1307, %rd2829, %rd2823;
	and.b32  	%r1671, %r2958, -4093;
	add.s32 	%r1672, %r2958, 4;
	and.b32  	%r1673, %r1672, 4092;
	or.b32  	%r1674, %r1673, %r1671;
	st.u32 	[%rd1307+160], %r1674;
	ld.global.u64 	%rd2830, [fcb_table];
	add.s64 	%rd291, %rd2830, %rd2823;
	ld.u32 	%r2959, [%rd291+188];
	and.b32  	%r1675, %r2959, 1;
	setp.eq.b32 	%p445, %r1675, 1;
	not.pred 	%p446, %p445;
	@%p446 bra 	$L__BB0_462;
	and.b32  	%r1676, %r2959, -4190209;
	add.s32 	%r1677, %r2959, 4096;
	and.b32  	%r1678, %r1677, 4190208;
	or.b32  	%r1679, %r1678, %r1676;
	st.u32 	[%rd291+188], %r1679;
	ld.global.u64 	%rd2830, [fcb_table];
	add.s64 	%rd1308, %rd2830, %rd2823;
	ld.u32 	%r2959, [%rd1308+188];
$L__BB0_462:
	add.s64 	%rd1309, %rd2830, %rd2823;
	and.b32  	%r1680, %r2959, -4093;
	add.s32 	%r1681, %r2959, 4;
	and.b32  	%r1682, %r1681, 4092;
	or.b32  	%r1683, %r1682, %r1680;
	st.u32 	[%rd1309+188], %r1683;
	ld.global.u64 	%rd2831, [fcb_table];
	add.s64 	%rd295, %rd2831, %rd2823;
	ld.u32 	%r2960, [%rd295+216];
	and.b32  	%r1684, %r2960, 1;
	setp.eq.b32 	%p447, %r1684, 1;
	not.pred 	%p448, %p447;
	@%p448 bra 	$L__BB0_464;
	and.b32  	%r1685, %r2960, -4190209;
	add.s32 	%r1686, %r2960, 4096;
	and.b32  	%r1687, %r1686, 4190208;
	or.b32  	%r1688, %r1687, %r1685;
	st.u32 	[%rd295+216], %r1688;
	ld.global.u64 	%rd2831, [fcb_table];
	add.s64 	%rd1310, %rd2831, %rd2823;
	ld.u32 	%r2960, [%rd1310+216];
$L__BB0_464:
	add.s64 	%rd1311, %rd2831, %rd2823;
	and.b32  	%r1689, %r2960, -4093;
	add.s32 	%r1690, %r2960, 4;
	and.b32  	%r1691, %r1690, 4092;
	or.b32  	%r1692, %r1691, %r1689;
	st.u32 	[%rd1311+216], %r1692;
	add.s32 	%r2952, %r2952, 8;
	add.s64 	%rd2823, %rd2823, 224;
	setp.ne.s32 	%p449, %r2952, 1024;
	@%p449 bra 	$L__BB0_448;
	ld.global.u64 	%rd1312, [fcb_table];
	mul.wide.u32 	%rd1313, %r2946, 28;
	add.s64 	%rd1314, %rd1312, %rd1313;
	ld.u32 	%r1693, [%rd1314+20];
	and.b32  	%r1694, %r1693, -4190209;
	st.u32 	[%rd1314+20], %r1694;
	ld.global.u64 	%rd1315, [fcb_table];
	add.s64 	%rd1316, %rd1315, %rd1313;
	ld.u32 	%r1695, [%rd1316+20];
	and.b32  	%r1696, %r1695, -4093;
	st.u32 	[%rd1316+20], %r1696;
	ld.global.u64 	%rd1317, [fcb_table];
	add.s64 	%rd1318, %rd1317, %rd1313;
	ld.u32 	%r1697, [%rd1318+20];
	and.b32  	%r1698, %r1697, -3;
	st.u32 	[%rd1318+20], %r1698;
	ld.global.u64 	%rd1319, [fcb_table];
	add.s64 	%rd1320, %rd1319, %rd1313;
	ld.u32 	%r1699, [%rd1320+20];
	or.b32  	%r1700, %r1699, 1;
	st.u32 	[%rd1320+20], %r1700;
	ld.global.u64 	%rd1321, [fcb_table];
	add.s64 	%rd1322, %rd1321, %rd1313;
	ld.u32 	%r1701, [%rd1322+20];
	and.b32  	%r1702, %r1701, 4194303;
	shl.b32 	%r1703, %r2951, 22;
	or.b32  	%r1704, %r1702, %r1703;
	st.u32 	[%rd1322+20], %r1704;
	ld.global.u64 	%rd1323, [fcb_table];
	add.s64 	%rd1324, %rd1323, %rd1313;
	mov.b16 	%rs355, 116;
	st.u8 	[%rd1324], %rs355;
	mov.b16 	%rs356, 46;
	st.u8 	[%rd1324+1], %rs356;
	st.u8 	[%rd1324+2], %rs355;
	mov.b16 	%rs357, 120;
	st.u8 	[%rd1324+3], %rs357;
	st.u8 	[%rd1324+4], %rs355;
	mov.b16 	%rs358, 0;
	st.u8 	[%rd1324+5], %rs358;
	shr.u32 	%r1705, %r2951, 3;
	and.b32  	%r1706, %r2951, 7;
	ld.global.u64 	%rd1325, [system_info];
	cvt.u64.u32 	%rd1326, %r1705;
	add.s64 	%rd1327, %rd1325, %rd1326;
	ld.u8 	%rs359, [%rd1327];
	mov.b16 	%rs360, 1;
	shl.b16 	%rs361, %rs360, %r1706;
	or.b16  	%rs362, %rs359, %rs361;
	st.u8 	[%rd1327], %rs362;
	ld.global.u64 	%rd1328, [system_info];
	ld.u32 	%r1707, [%rd1328+128];
	add.s32 	%r1708, %r1707, 1;
	and.b32  	%r1709, %r1708, 2047;
	and.b32  	%r1710, %r1707, -2048;
	or.b32  	%r1711, %r1709, %r1710;
	st.u32 	[%rd1328+128], %r1711;
	cvt.u16.u32 	%rs363, %r2946;
	ld.global.u64 	%rd1329, [system_info];
	ld.u32 	%rd1330, [%rd1329+128];
	shl.b64 	%rd1331, %rd1330, 1;
	and.b64  	%rd1332, %rd1331, 4094;
	add.s64 	%rd1333, %rd1329, %rd1332;
	st.u16 	[%rd1333+128], %rs363;
	ld.global.u64 	%rd1334, [system_info];
	ld.u32 	%rd1335, [%rd1334+128];
	shl.b64 	%rd1336, %rd1335, 1;
	and.b64  	%rd1337, %rd1336, 4094;
	add.s64 	%rd1338, %rd1334, %rd1337;
	st.u16 	[%rd1338+2176], %rs363;
	mov.u32 	%r2961, %r2946;
	bra.uni 	$L__BB0_468;
$L__BB0_466:
	add.s32 	%r409, %r409, 16;
	setp.eq.s32 	%p432, %r409, 1024;
	@%p432 bra 	$L__BB0_467;
	bra.uni 	$L__BB0_417;
$L__BB0_467:
	mov.u64 	%rd1293, $str;
	cvta.global.u64 	%rd1294, %rd1293;
	{ // callseq 6, 0
	.param .b64 param0;
	st.param.b64 	[param0], %rd1294;
	.param .b64 param1;
	st.param.b64 	[param1], 0;
	.param .b32 retval0;
	call.uni (retval0), 
	vprintf, 
	(
	param0, 
	param1
	);
	ld.param.b32 	%r1618, [retval0];
	} // callseq 6
	mov.b32 	%r2961, -1;
$L__BB0_468:
	ld.global.u64 	%rd1339, [fcb_table];
	mul.wide.u32 	%rd1340, %r2961, 28;
	add.s64 	%rd1341, %rd1339, %rd1340;
	add.s64 	%rd299, %rd1341, 20;
	ld.u32 	%r1712, [%rd1341+20];
	cvt.u64.u32 	%rd300, %r1712;
	and.b32  	%r1713, %r1712, 2;
	setp.eq.s32 	%p450, %r1713, 0;
	@%p450 bra 	$L__BB0_470;
	add.s64 	%rd1342, %rd299, -20;
	add.u64 	%rd1343, %SP, 8;
	add.u64 	%rd1344, %SPL, 8;
	st.local.u64 	[%rd1344], %rd1342;
	mov.u64 	%rd1345, $str$4;
	cvta.global.u64 	%rd1346, %rd1345;
	{ // callseq 7, 0
	.param .b64 param0;
	st.param.b64 	[param0], %rd1346;
	.param .b64 param1;
	st.param.b64 	[param1], %rd1343;
	.param .b32 retval0;
	call.uni (retval0), 
	vprintf, 
	(
	param0, 
	param1
	);
	ld.param.b32 	%r1714, [retval0];
	} // callseq 7
	bra.uni 	$L__BB0_485;
$L__BB0_470:
	cvt.u32.u64 	%r1716, %rd300;
	shr.u32 	%r1717, %r1716, 12;
	and.b32  	%r454, %r1717, 1047552;
	ld.u32 	%r1718, [%rd299+4];
	and.b32  	%r455, %r1718, 2047;
	min.u32 	%r456, %r455, 32;
	and.b32  	%r1719, %r1718, 2016;
	setp.ne.s32 	%p451, %r1719, 0;
	@%p451 bra 	$L__BB0_472;
	mov.u64 	%rd1347, $str$5;
	cvta.global.u64 	%rd1348, %rd1347;
	{ // callseq 8, 0
	.param .b64 param0;
	st.param.b64 	[param0], %rd1348;
	.param .b64 param1;
	st.param.b64 	[param1], 0;
	.param .b32 retval0;
	call.uni (retval0), 
	vprintf, 
	(
	param0, 
	param1
	);
	ld.param.b32 	%r1720, [retval0];
	} // callseq 8
$L__BB0_472:
	setp.eq.s32 	%p452, %r455, 0;
	@%p452 bra 	$L__BB0_485;
	ld.param.u64 	%rd2744, [_Z8mykernelPhS__param_1];
	cvta.to.global.u64 	%rd301, %rd2744;
	and.b32  	%r457, %r456, 15;
	setp.lt.u32 	%p453, %r455, 16;
	mov.b32 	%r2964, 0;
	@%p453 bra 	$L__BB0_476;
	and.b32  	%r2964, %r456, 48;
	neg.s32 	%r2962, %r2964;
	shr.u64 	%rd1349, %rd300, 12;
	and.b64  	%rd1350, %rd1349, 1047552;
	add.s64 	%rd2833, %rd1350, 36879;
	add.s64 	%rd2832, %rd301, 7;
$L__BB0_475:
	.pragma "nounroll";
	ld.global.u64 	%rd1351, [volume];
	add.s64 	%rd1352, %rd1351, %rd2833;
	ld.u8 	%rs364, [%rd1352+-15];
	st.global.u8 	[%rd2832+-7], %rs364;
	ld.global.u64 	%rd1353, [volume];
	add.s64 	%rd1354, %rd1353, %rd2833;
	ld.u8 	%rs365, [%rd1354+-14];
	st.global.u8 	[%rd2832+-6], %rs365;
	ld.global.u64 	%rd1355, [volume];
	add.s64 	%rd1356, %rd1355, %rd2833;
	ld.u8 	%rs366, [%rd1356+-13];
	st.global.u8 	[%rd2832+-5], %rs366;
	ld.global.u64 	%rd1357, [volume];
	add.s64 	%rd1358, %rd1357, %rd2833;
	ld.u8 	%rs367, [%rd1358+-12];
	st.global.u8 	[%rd2832+-4], %rs367;
	ld.global.u64 	%rd1359, [volume];
	add.s64 	%rd1360, %rd1359, %rd2833;
	ld.u8 	%rs368, [%rd1360+-11];
	st.global.u8 	[%rd2832+-3], %rs368;
	ld.global.u64 	%rd1361, [volume];
	add.s64 	%rd1362, %rd1361, %rd2833;
	ld.u8 	%rs369, [%rd1362+-10];
	st.global.u8 	[%rd2832+-2], %rs369;
	ld.global.u64 	%rd1363, [volume];
	add.s64 	%rd1364, %rd1363, %rd2833;
	ld.u8 	%rs370, [%rd1364+-9];
	st.global.u8 	[%rd2832+-1], %rs370;
	ld.global.u64 	%rd1365, [volume];
	add.s64 	%rd1366, %rd1365, %rd2833;
	ld.u8 	%rs371, [%rd1366+-8];
	st.global.u8 	[%rd2832], %rs371;
	ld.global.u64 	%rd1367, [volume];
	add.s64 	%rd1368, %rd1367, %rd2833;
	ld.u8 	%rs372, [%rd1368+-7];
	st.global.u8 	[%rd2832+1], %rs372;
	ld.global.u64 	%rd1369, [volume];
	add.s64 	%rd1370, %rd1369, %rd2833;
	ld.u8 	%rs373, [%rd1370+-6];
	st.global.u8 	[%rd2832+2], %rs373;
	ld.global.u64 	%rd1371, [volume];
	add.s64 	%rd1372, %rd1371, %rd2833;
	ld.u8 	%rs374, [%rd1372+-5];
	st.global.u8 	[%rd2832+3], %rs374;
	ld.global.u64 	%rd1373, [volume];
	add.s64 	%rd1374, %rd1373, %rd2833;
	ld.u8 	%rs375, [%rd1374+-4];
	st.global.u8 	[%rd2832+4], %rs375;
	ld.global.u64 	%rd1375, [volume];
	add.s64 	%rd1376, %rd1375, %rd2833;
	ld.u8 	%rs376, [%rd1376+-3];
	st.global.u8 	[%rd2832+5], %rs376;
	ld.global.u64 	%rd1377, [volume];
	add.s64 	%rd1378, %rd1377, %rd2833;
	ld.u8 	%rs377, [%rd1378+-2];
	st.global.u8 	[%rd2832+6], %rs377;
	ld.global.u64 	%rd1379, [volume];
	add.s64 	%rd1380, %rd1379, %rd2833;
	ld.u8 	%rs378, [%rd1380+-1];
	st.global.u8 	[%rd2832+7], %rs378;
	ld.global.u64 	%rd1381, [volume];
	add.s64 	%rd1382, %rd1381, %rd2833;
	ld.u8 	%rs379, [%rd1382];
	st.global.u8 	[%rd2832+8], %rs379;
	add.s32 	%r2962, %r2962, 16;
	add.s64 	%rd2833, %rd2833, 16;
	add.s64 	%rd2832, %rd2832, 16;
	setp.ne.s32 	%p454, %r2962, 0;
	@%p454 bra 	$L__BB0_475;
$L__BB0_476:
	setp.eq.s32 	%p455, %r457, 0;
	@%p455 bra 	$L__BB0_485;
	setp.lt.u32 	%p456, %r457, 8;
	@%p456 bra 	$L__BB0_479;
	ld.global.u64 	%rd1383, [volume];
	cvt.u64.u32 	%rd1384, %r2964;
	cvt.u64.u32 	%rd1385, %r454;
	add.s64 	%rd1386, %rd1385, %rd1384;
	add.s64 	%rd1387, %rd1383, %rd1386;
	ld.u8 	%rs380, [%rd1387+36864];
	add.s64 	%rd1388, %rd301, %rd1384;
	st.global.u8 	[%rd1388], %rs380;
	ld.global.u64 	%rd1389, [volume];
	add.s64 	%rd1390, %rd1386, %rd1389;
	ld.u8 	%rs381, [%rd1390+36865];
	st.global.u8 	[%rd1388+1], %rs381;
	ld.global.u64 	%rd1391, [volume];
	add.s64 	%rd1392, %rd1386, %rd1391;
	ld.u8 	%rs382, [%rd1392+36866];
	st.global.u8 	[%rd1388+2], %rs382;
	ld.global.u64 	%rd1393, [volume];
	add.s64 	%rd1394, %rd1386, %rd1393;
	ld.u8 	%rs383, [%rd1394+36867];
	st.global.u8 	[%rd1388+3], %rs383;
	ld.global.u64 	%rd1395, [volume];
	add.s64 	%rd1396, %rd1386, %rd1395;
	ld.u8 	%rs384, [%rd1396+36868];
	st.global.u8 	[%rd1388+4], %rs384;
	ld.global.u64 	%rd1397, [volume];
	add.s64 	%rd1398, %rd1386, %rd1397;
	ld.u8 	%rs385, [%rd1398+36869];
	st.global.u8 	[%rd1388+5], %rs385;
	ld.global.u64 	%rd1399, [volume];
	add.s64 	%rd1400, %rd1386, %rd1399;
	ld.u8 	%rs386, [%rd1400+36870];
	st.global.u8 	[%rd1388+6], %rs386;
	ld.global.u64 	%rd1401, [volume];
	add.s64 	%rd1402, %rd1386, %rd1401;
	ld.u8 	%rs387, [%rd1402+36871];
	st.global.u8 	[%rd1388+7], %rs387;
	add.s32 	%r2964, %r2964, 8;
$L__BB0_479:
	and.b32  	%r465, %r456, 7;
	setp.eq.s32 	%p457, %r465, 0;
	@%p457 bra 	$L__BB0_485;
	and.b32  	%r466, %r456, 3;
	setp.lt.u32 	%p458, %r465, 4;
	@%p458 bra 	$L__BB0_482;
	ld.global.u64 	%rd1403, [volume];
	cvt.u64.u32 	%rd1404, %r2964;
	cvt.u64.u32 	%rd1405, %r454;
	add.s64 	%rd1406, %rd1405, %rd1404;
	add.s64 	%rd1407, %rd1403, %rd1406;
	ld.u8 	%rs388, [%rd1407+36864];
	add.s64 	%rd1408, %rd301, %rd1404;
	st.global.u8 	[%rd1408], %rs388;
	ld.global.u64 	%rd1409, [volume];
	add.s64 	%rd1410, %rd1406, %rd1409;
	ld.u8 	%rs389, [%rd1410+36865];
	st.global.u8 	[%rd1408+1], %rs389;
	ld.global.u64 	%rd1411, [volume];
	add.s64 	%rd1412, %rd1406, %rd1411;
	ld.u8 	%rs390, [%rd1412+36866];
	st.global.u8 	[%rd1408+2], %rs390;
	ld.global.u64 	%rd1413, [volume];
	add.s64 	%rd1414, %rd1406, %rd1413;
	ld.u8 	%rs391, [%rd1414+36867];
	st.global.u8 	[%rd1408+3], %rs391;
	add.s32 	%r2964, %r2964, 4;
$L__BB0_482:
	setp.eq.s32 	%p459, %r466, 0;
	@%p459 bra 	$L__BB0_485;
	cvt.u64.u32 	%rd1415, %r2964;
	add.s64 	%rd2835, %rd301, %rd1415;
	shr.u64 	%rd1416, %rd300, 12;
	and.b64  	%rd1417, %rd1416, 1047552;
	or.b64  	%rd1418, %rd1417, %rd1415;
	add.s64 	%rd2834, %rd1418, 36864;
	neg.s32 	%r2966, %r466;
$L__BB0_484:
	.pragma "nounroll";
	ld.global.u64 	%rd1419, [volume];
	add.s64 	%rd1420, %rd1419, %rd2834;
	ld.u8 	%rs392, [%rd1420];
	st.global.u8 	[%rd2835], %rs392;
	add.s64 	%rd2835, %rd2835, 1;
	add.s64 	%rd2834, %rd2834, 1;
	add.s32 	%r2966, %r2966, 1;
	setp.ne.s32 	%p460, %r2966, 0;
	@%p460 bra 	$L__BB0_484;
$L__BB0_485:
	mov.u64 	%rd1421, $str$9;
	cvta.global.u64 	%rd1422, %rd1421;
	{ // callseq 9, 0
	.param .b64 param0;
	st.param.b64 	[param0], %rd1422;
	.param .b64 param1;
	st.param.b64 	[param1], 0;
	.param .b32 retval0;
	call.uni (retval0), 
	vprintf, 
	(
	param0, 
	param1
	);
	ld.param.b32 	%r1723, [retval0];
	} // callseq 9
	ld.global.u64 	%rd1423, [system_info];
	ld.u32 	%r472, [%rd1423+128];
	and.b32  	%r2970, %r472, 2047;
	setp.eq.s32 	%p461, %r2970, 0;
	@%p461 bra 	$L__BB0_499;
	setp.lt.u32 	%p462, %r2970, 16;
	@%p462 bra 	$L__BB0_490;
	add.s32 	%r2968, %r2970, -8;
	cvt.u16.u32 	%rs393, %r472;
	shr.u16 	%rs394, %rs393, 4;
	and.b16  	%rs395, %rs394, 127;
	mul.wide.u16 	%r1725, %rs395, 16;
	neg.s32 	%r2967, %r1725;
	add.u64 	%rd1430, %SP, 8;
	mov.u64 	%rd1432, $str$6;
$L__BB0_488:
	.pragma "nounroll";
	add.s32 	%r1726, %r2968, 7;
	ld.global.u64 	%rd1424, [fcb_table];
	ld.global.u64 	%rd1425, [system_info];
	mul.wide.u32 	%rd1426, %r1726, 2;
	add.s64 	%rd1427, %rd1425, %rd1426;
	ld.u16 	%r1727, [%rd1427+130];
	mul.wide.u32 	%rd1428, %r1727, 28;
	add.s64 	%rd1429, %rd1424, %rd1428;
	cvta.to.local.u64 	%rd1431, %rd1430;
	st.local.u64 	[%rd1431], %rd1429;
	cvta.global.u64 	%rd1433, %rd1432;
	{ // callseq 10, 0
	.param .b64 param0;
	st.param.b64 	[param0], %rd1433;
	.param .b64 param1;
	st.param.b64 	[param1], %rd1430;
	.param .b32 retval0;
	call.uni (retval0), 
	vprintf, 
	(
	param0, 
	param1
	);
	ld.param.b32 	%r1728, [retval0];
	} // callseq 10
	add.s32 	%r1730, %r2968, 6;
	ld.global.u64 	%rd1434, [fcb_table];
	ld.global.u64 	%rd1435, [system_info];
	mul.wide.u32 	%rd1436, %r1730, 2;
	add.s64 	%rd1437, %rd1435, %rd1436;
	ld.u16 	%r1731, [%rd1437+130];
	mul.wide.u32 	%rd1438, %r1731, 28;
	add.s64 	%rd1439, %rd1434, %rd1438;
	st.local.u64 	[%rd1431], %rd1439;
	{ // callseq 11, 0
	.param .b64 param0;
	st.param.b64 	[param0], %rd1433;
	.param .b64 param1;
	st.param.b64 	[param1], %rd1430;
	.param .b32 retval0;
	call.uni (retval0), 
	vprintf, 
	(
	param0, 
	param1
	);
	ld.param.b32 	%r1732, [retval0];
	} // callseq 11
	add.s32 	%r1734, %r2968, 5;
	ld.global.u64 	%rd1440, [fcb_table];
	ld.global.u64 	%rd1441, [system_info];
	mul.wide.u32 	%rd1442, %r1734, 2;
	add.s64 	%rd1443, %rd1441, %rd1442;
	ld.u16 	%r1735, [%rd1443+130];
	mul.wide.u32 	%rd1444, %r1735, 28;
	add.s64 	%rd1445, %rd1440, %rd1444;
	st.local.u64 	[%rd1431], %rd1445;
	{ // callseq 12, 0
	.param .b64 param0;
	st.param.b64 	[param0], %rd1433;
	.param .b64 param1;
	st.param.b64 	[param1], %rd1430;
	.param .b32 retval0;
	call.uni (retval0), 
	vprintf, 
	(
	param0, 
	param1
	);
	ld.param.b32 	%r1736, [retval0];
	} // callseq 12
	add.s32 	%r1738, %r2968, 4;
	ld.global.u64 	%rd1446, [fcb_table];
	ld.global.u64 	%rd1447, [system_info];
	mul.wide.u32 	%rd1448, %r1738, 2;
	add.s64 	%rd1449, %rd1447, %rd1448;
	ld.u16 	%r1739, [%rd1449+130];
	mul.wide.u32 	%rd1450, %r1739, 28;
	add.s64 	%rd1451, %rd1446, %rd1450;
	st.local.u64 	[%rd1431], %rd1451;
	{ // callseq 13, 0
	.param .b64 param0;
	st.param.b64 	[param0], %rd1433;
	.param .b64 param1;
	st.param.b64 	[param1], %rd1430;
	.param .b32 retval0;
	call.uni (retval0), 
	vprintf, 
	(
	param0, 
	param1
	);
	ld.param.b32 	%r1740, [retval0];
	} // callseq 13
	add.s32 	%r1742, %r2968, 3;
	ld.global.u64 	%rd1452, [fcb_table];
	ld.global.u64 	%rd1453, [system_info];
	mul.wide.u32 	%rd1454, %r1742, 2;
	add.s64 	%rd1455, %rd1453, %rd1454;
	ld.u16 	%r1743, [%rd1455+130];
	mul.wide.u32 	%rd1456, %r1743, 28;
	add.s64 	%rd1457, %rd1452, %rd1456;
	st.local.u64 	[%rd1431], %rd1457;
	{ // callseq 14, 0
	.param .b64 param0;
	st.param.b64 	[param0], %rd1433;
	.param .b64 param1;
	st.param.b64 	[param1], %rd1430;
	.param .b32 retval0;
	call.uni (retval0), 
	vprintf, 
	(
	param0, 
	param1
	);
	ld.param.b32 	%r1744, [retval0];
	} // callseq 14
	add.s32 	%r1746, %r2968, 2;
	ld.global.u64 	%rd1458, [fcb_table];
	ld.global.u64 	%rd1459, [system_info];
	mul.wide.u32 	%rd1460, %r1746, 2;
	add.s64 	%rd1461, %rd1459, %rd1460;
	ld.u16 	%r1747, [%rd1461+130];
	mul.wide.u32 	%rd1462, %r1747, 28;
	add.s64 	%rd1463, %rd1458, %rd1462;
	st.local.u64 	[%rd1431], %rd1463;
	{ // callseq 15, 0
	.param .b64 param0;
	st.param.b64 	[param0], %rd1433;
	.param .b64 param1;
	st.param.b64 	[param1], %rd1430;
	.param .b32 retval0;
	call.uni (retval0), 
	vprintf, 
	(
	param0, 
	param1
	);
	ld.param.b32 	%r1748, [retval0];
	} // callseq 15
	add.s32 	%r1750, %r2968, 1;
	ld.global.u64 	%rd1464, [fcb_table];
	ld.global.u64 	%rd1465, [system_info];
	mul.wide.u32 	%rd1466, %r1750, 2;
	add.s64 	%rd1467, %rd1465, %rd1466;
	ld.u16 	%r1751, [%rd1467+130];
	mul.wide.u32 	%rd1468, %r1751, 28;
	add.s64 	%rd1469, %rd1464, %rd1468;
	st.local.u64 	[%rd1431], %rd1469;
	{ // callseq 16, 0
	.param .b64 param0;
	st.param.b64 	[param0], %rd1433;
	.param .b64 param1;
	st.param.b64 	[param1], %rd1430;
	.param .b32 retval0;
	call.uni (retval0), 
	vprintf, 
	(
	param0, 
	param1
	);
	ld.param.b32 	%r1752, [retval0];
	} // callseq 16
	add.s32 	%r1754, %r2968, -8;
	ld.global.u64 	%rd1470, [fcb_table];
	ld.global.u64 	%rd1471, [system_info];
	mul.wide.u32 	%rd1472, %r2968, 2;
	add.s64 	%rd1473, %rd1471, %rd1472;
	ld.u16 	%r1755, [%rd1473+130];
	mul.wide.u32 	%rd1474, %r1755, 28;
	add.s64 	%rd1475, %rd1470, %rd1474;
	st.local.u64 	[%rd1431], %rd1475;
	{ // callseq 17, 0
	.param .b64 param0;
	st.param.b64 	[param0], %rd1433;
	.param .b64 param1;
	st.param.b64 	[param1], %rd1430;
	.param .b32 retval0;
	call.uni (retval0), 
	vprintf, 
	(
	param0, 
	param1
	);
	ld.param.b32 	%r1756, [retval0];
	} // callseq 17
	add.s32 	%r1758, %r2968, -1;
	ld.global.u64 	%rd1476, [fcb_table];
	ld.global.u64 	%rd1477, [system_info];
	mul.wide.u32 	%rd1478, %r1758, 2;
	add.s64 	%rd1479, %rd1477, %rd1478;
	ld.u16 	%r1759, [%rd1479+130];
	mul.wide.u32 	%rd1480, %r1759, 28;
	add.s64 	%rd1481, %rd1476, %rd1480;
	st.local.u64 	[%rd1431], %rd1481;
	{ // callseq 18, 0
	.param .b64 param0;
	st.param.b64 	[param0], %rd1433;
	.param .b64 param1;
	st.param.b64 	[param1], %rd1430;
	.param .b32 retval0;
	call.uni (retval0), 
	vprintf, 
	(
	param0, 
	param1
	);
	ld.param.b32 	%r1760, [retval0];
	} // callseq 18
	add.s32 	%r1762, %r2968, -2;
	ld.global.u64 	%rd1482, [fcb_table];
	ld.global.u64 	%rd1483, [system_info];
	mul.wide.u32 	%rd1484, %r1762, 2;
	add.s64 	%rd1485, %rd1483, %rd1484;
	ld.u16 	%r1763, [%rd1485+130];
	mul.wide.u32 	%rd1486, %r1763, 28;
	add.s64 	%rd1487, %rd1482, %rd1486;
	st.local.u64 	[%rd1431], %rd1487;
	{ // callseq 19, 0
	.param .b64 param0;
	st.param.b64 	[param0], %rd1433;
	.param .b64 param1;
	st.param.b64 	[param1], %rd1430;
	.param .b32 retval0;
	call.uni (retval0), 
	vprintf, 
	(
	param0, 
	param1
	);
	ld.param.b32 	%r1764, [retval0];
	} // callseq 19
	add.s32 	%r1766, %r2968, -3;
	ld.global.u64 	%rd1488, [fcb_table];
	ld.global.u64 	%rd1489, [system_info];
	mul.wide.u32 	%rd1490, %r1766, 2;
	add.s64 	%rd1491, %rd1489, %rd1490;
	ld.u16 	%r1767, [%rd1491+130];
	mul.wide.u32 	%rd1492, %r1767, 28;
	add.s64 	%rd1493, %rd1488, %rd1492;
	st.local.u64 	[%rd1431], %rd1493;
	{ // callseq 20, 0
	.param .b64 param0;
	st.param.b64 	[param0], %rd1433;
	.param .b64 param1;
	st.param.b64 	[param1], %rd1430;
	.param .b32 retval0;
	call.uni (retval0), 
	vprintf, 
	(
	param0, 
	param1
	);
	ld.param.b32 	%r1768, [retval0];
	} // callseq 20
	add.s32 	%r1770, %r2968, -4;
	ld.global.u64 	%rd1494, [fcb_table];
	ld.global.u64 	%rd1495, [system_info];
	mul.wide.u32 	%rd1496, %r1770, 2;
	add.s64 	%rd1497, %rd1495, %rd1496;
	ld.u16 	%r1771, [%rd1497+130];
	mul.wide.u32 	%rd1498, %r1771, 28;
	add.s64 	%rd1499, %rd1494, %rd1498;
	st.local.u64 	[%rd1431], %rd1499;
	{ // callseq 21, 0
	.param .b64 param0;
	st.param.b64 	[param0], %rd1433;
	.param .b64 param1;
	st.param.b64 	[param1], %rd1430;
	.param .b32 retval0;
	call.uni (retval0), 
	vprintf, 
	(
	param0, 
	param1
	);
	ld.param.b32 	%r1772, [retval0];
	} // callseq 21
	add.s32 	%r1774, %r2968, -5;
	ld.global.u64 	%rd1500, [fcb_table];
	ld.global.u64 	%rd1501, [system_info];
	mul.wide.u32 	%rd1502, %r1774, 2;
	add.s64 	%rd1503, %rd1501, %rd1502;
	ld.u16 	%r1775, [%rd1503+130];
	mul.wide.u32 	%rd1504, %r1775, 28;
	add.s64 	%rd1505, %rd1500, %rd1504;
	st.local.u64 	[%rd1431], %rd1505;
	{ // callseq 22, 0
	.param .b64 param0;
	st.param.b64 	[param0], %rd1433;
	.param .b64 param1;
	st.param.b64 	[param1], %rd1430;
	.param .b32 retval0;
	call.uni (retval0), 
	vprintf, 
	(
	param0, 
	param1
	);
	ld.param.b32 	%r1776, [retval0];
	} // callseq 22
	add.s32 	%r1778, %r2968, -6;
	ld.global.u64 	%rd1506, [fcb_table];
	ld.global.u64 	%rd1507, [system_info];
	mul.wide.u32 	%rd1508, %r1778, 2;
	add.s64 	%rd1509, %rd1507, %rd1508;
	ld.u16 	%r1779, [%rd1509+130];
	mul.wide.u32 	%rd1510, %r1779, 28;
	add.s64 	%rd1511, %rd1506, %rd1510;
	st.local.u64 	[%rd1431], %rd1511;
	{ // callseq 23, 0
	.param .b64 param0;
	st.param.b64 	[param0], %rd1433;
	.param .b64 param1;
	st.param.b64 	[param1], %rd1430;
	.param .b32 retval0;
	call.uni (retval0), 
	vprintf, 
	(
	param0, 
	param1
	);
	ld.param.b32 	%r1780, [retval0];
	} // callseq 23
	add.s32 	%r1782, %r2968, -7;
	ld.global.u64 	%rd1512, [fcb_table];
	ld.global.u64 	%rd1513, [system_info];
	mul.wide.u32 	%rd1514, %r1782, 2;
	add.s64 	%rd1515, %rd1513, %rd1514;
	ld.u16 	%r1783, [%rd1515+130];
	mul.wide.u32 	%rd1516, %r1783, 28;
	add.s64 	%rd1517, %rd1512, %rd1516;
	st.local.u64 	[%rd1431], %rd1517;
	{ // callseq 24, 0
	.param .b64 param0;
	st.param.b64 	[param0], %rd1433;
	.param .b64 param1;
	st.param.b64 	[param1], %rd1430;
	.param .b32 retval0;
	call.uni (retval0), 
	vprintf, 
	(
	param0, 
	param1
	);
	ld.param.b32 	%r1784, [retval0];
	} // callseq 24
	ld.global.u64 	%rd1518, [fcb_table];
	ld.global.u64 	%rd1519, [system_info];
	mul.wide.u32 	%rd1520, %r1754, 2;
	add.s64 	%rd1521, %rd1519, %rd1520;
	ld.u16 	%r1786, [%rd1521+130];
	mul.wide.u32 	%rd1522, %r1786, 28;
	add.s64 	%rd1523, %rd1518, %rd1522;
	st.local.u64 	[%rd1431], %rd1523;
	{ // callseq 25, 0
	.param .b64 param0;
	st.param.b64 	[param0], %rd1433;
	.param .b64 param1;
	st.param.b64 	[param1], %rd1430;
	.param .b32 retval0;
	call.uni (retval0), 
	vprintf, 
	(
	param0, 
	param1
	);
	ld.param.b32 	%r1787, [retval0];
	} // callseq 25
	add.s32 	%r2968, %r2968, -16;
	add.s32 	%r2967, %r2967, 16;
	setp.ne.s32 	%p463, %r2967, 0;
	@%p463 bra 	$L__BB0_488;
	add.s32 	%r2970, %r2968, 8;
$L__BB0_490:
	and.b32  	%r482, %r472, 15;
	setp.eq.s32 	%p464, %r482, 0;
	@%p464 bra 	$L__BB0_499;
	setp.lt.u32 	%p465, %r482, 8;
	@%p465 bra 	$L__BB0_493;
	add.s32 	%r1789, %r2970, -1;
	ld.global.u64 	%rd1524, [fcb_table];
	ld.global.u64 	%rd1525, [system_info];
	mul.wide.u32 	%rd1526, %r1789, 2;
	add.s64 	%rd1527, %rd1525, %rd1526;
	ld.u16 	%r1790, [%rd1527+130];
	mul.wide.u32 	%rd1528, %r1790, 28;
	add.s64 	%rd1529, %rd1524, %rd1528;
	add.u64 	%rd1530, %SP, 8;
	add.u64 	%rd1531, %SPL, 8;
	st.local.u64 	[%rd1531], %rd1529;
	mov.u64 	%rd1532, $str$6;
	cvta.global.u64 	%rd1533, %rd1532;
	{ // callseq 26, 0
	.param .b64 param0;
	st.param.b64 	[param0], %rd1533;
	.param .b64 param1;
	st.param.b64 	[param1], %rd1530;
	.param .b32 retval0;
	call.uni (retval0), 
	vprintf, 
	(
	param0, 
	param1
	);
	ld.param.b32 	%r1791, [retval0];
	} // callseq 26
	add.s32 	%r1793, %r2970, -2;
	ld.global.u64 	%rd1534, [fcb_table];
	ld.global.u64 	%rd1535, [system_info];
	mul.wide.u32 	%rd1536, %r1793, 2;
	add.s64 	%rd1537, %rd1535, %rd1536;
	ld.u16 	%r1794, [%rd1537+130];
	mul.wide.u32 	%rd1538, %r1794, 28;
	add.s64 	%rd1539, %rd1534, %rd1538;
	st.local.u64 	[%rd1531], %rd1539;
	{ // callseq 27, 0
	.param .b64 param0;
	st.param.b64 	[param0], %rd1533;
	.param .b64 param1;
	st.param.b64 	[param1], %rd1530;
	.param .b32 retval0;
	call.uni (retval0), 
	vprintf, 
	(
	param0, 
	param1
	);
	ld.param.b32 	%r1795, [retval0];
	} // callseq 27
	add.s32 	%r1797, %r2970, -3;
	ld.global.u64 	%rd1540, [fcb_table];
	ld.global.u64 	%rd1541, [system_info];
	mul.wide.u32 	%rd1542, %r1797, 2;
	add.s64 	%rd1543, %rd1541, %rd1542;
	ld.u16 	%r1798, [%rd1543+130];
	mul.wide.u32 	%rd1544, %r1798, 28;
	add.s64 	%rd1545, %rd1540, %rd1544;
	st.local.u64 	[%rd1531], %rd1545;
	{ // callseq 28, 0
	.param .b64 param0;
	st.param.b64 	[param0], %rd1533;
	.param .b64 param1;
	st.param.b64 	[param1], %rd1530;
	.param .b32 retval0;
	call.uni (retval0), 
	vprintf, 
	(
	param0, 
	param1
	);
	ld.param.b32 	%r1799, [retval0];
	} // callseq 28
	add.s32 	%r1801, %r2970, -4;
	ld.global.u64 	%rd1546, [fcb_table];
	ld.global.u64 	%rd1547, [system_info];
	mul.wide.u32 	%rd1548, %r1801, 2;
	add.s64 	%rd1549, %rd1547, %rd1548;
	ld.u16 	%r1802, [%rd1549+130];
	mul.wide.u32 	%rd1550, %r1802, 28;
	add.s64 	%rd1551, %rd1546, %rd1550;
	st.local.u64 	[%rd1531], %rd1551;
	{ // callseq 29, 0
	.param .b64 param0;
	st.param.b64 	[param0], %rd1533;
	.param .b64 param1;
	st.param.b64 	[param1], %rd1530;
	.param .b32 retval0;
	call.uni (retval0), 
	vprintf, 
	(
	param0, 
	param1
	);
	ld.param.b32 	%r1803, [retval0];
	} // callseq 29
	add.s32 	%r1805, %r2970, -5;
	ld.global.u64 	%rd1552, [fcb_table];
	ld.global.u64 	%rd1553, [system_info];
	mul.wide.u32 	%rd1554, %r1805, 2;
	add.s64 	%rd1555, %rd1553, %rd1554;
	ld.u16 	%r1806, [%rd1555+130];
	mul.wide.u32 	%rd1556, %r1806, 28;
	add.s64 	%rd1557, %rd1552, %rd1556;
	st.local.u64 	[%rd1531], %rd1557;
	{ // callseq 30, 0
	.param .b64 param0;
	st.param.b64 	[param0], %rd1533;
	.param .b64 param1;
	st.param.b64 	[param1], %rd1530;
	.param .b32 retval0;
	call.uni (retval0), 
	vprintf, 
	(
	param0, 
	param1
	);
	ld.param.b32 	%r1807, [retval0];
	} // callseq 30
	add.s32 	%r1809, %r2970, -6;
	ld.global.u64 	%rd1558, [fcb_table];
	ld.global.u64 	%rd1559, [system_info];
	mul.wide.u32 	%rd1560, %r1809, 2;
	add.s64 	%rd1561, %rd1559, %rd1560;
	ld.u16 	%r1810, [%rd1561+130];
	mul.wide.u32 	%rd1562, %r1810, 28;
	add.s64 	%rd1563, %rd1558, %rd1562;
	st.local.u64 	[%rd1531], %rd1563;
	{ // callseq 31, 0
	.param .b64 param0;
	st.param.b64 	[param0], %rd1533;
	.param .b64 param1;
	st.param.b64 	[param1], %rd1530;
	.param .b32 retval0;
	call.uni (retval0), 
	vprintf, 
	(
	param0, 
	param1
	);
	ld.param.b32 	%r1811, [retval0];
	} // callseq 31
	add.s32 	%r1813, %r2970, -7;
	ld.global.u64 	%rd1564, [fcb_table];
	ld.global.u64 	%rd1565, [system_info];
	mul.wide.u32 	%rd1566, %r1813, 2;
	add.s64 	%rd1567, %rd1565, %rd1566;
	ld.u16 	%r1814, [%rd1567+130];
	mul.wide.u32 	%rd1568, %r1814, 28;
	add.s64 	%rd1569, %rd1564, %rd1568;
	st.local.u64 	[%rd1531], %rd1569;
	{ // callseq 32, 0
	.param .b64 param0;
	st.param.b64 	[param0], %rd1533;
	.param .b64 param1;
	st.param.b64 	[param1], %rd1530;
	.param .b32 retval0;
	call.uni (retval0), 
	vprintf, 
	(
	param0, 
	param1
	);
	ld.param.b32 	%r1815, [retval0];
	} // callseq 32
	add.s32 	%r2970, %r2970, -8;
	ld.global.u64 	%rd1570, [fcb_table];
	ld.global.u64 	%rd1571, [system_info];
	mul.wide.u32 	%rd1572, %r2970, 2;
	add.s64 	%rd1573, %rd1571, %rd1572;
	ld.u16 	%r1817, [%rd1573+130];
	mul.wide.u32 	%rd1574, %r1817, 28;
	add.s64 	%rd1575, %rd1570, %rd1574;
	st.local.u64 	[%rd1531], %rd1575;
	{ // callseq 33, 0
	.param .b64 param0;
	st.param.b64 	[param0], %rd1533;
	.param .b64 param1;
	st.param.b64 	[param1], %rd1530;
	.param .b32 retval0;
	call.uni (retval0), 
	vprintf, 
	(
	param0, 
	param1
	);
	ld.param.b32 	%r1818, [retval0];
	} // callseq 33
$L__BB0_493:
	and.b32  	%r485, %r472, 7;
	setp.eq.s32 	%p466, %r485, 0;
	@%p466 bra 	$L__BB0_499;
	add.u64 	%rd1576, %SP, 8;
	add.u64 	%rd314, %SPL, 8;
	and.b32  	%r486, %r472, 3;
	setp.lt.u32 	%p467, %r485, 4;
	@%p467 bra 	$L__BB0_496;
	add.s32 	%r1820, %r2970, -1;
	ld.global.u64 	%rd1577, [fcb_table];
	ld.global.u64 	%rd1578, [system_info];
	mul.wide.u32 	%rd1579, %r1820, 2;
	add.s64 	%rd1580, %rd1578, %rd1579;
	ld.u16 	%r1821, [%rd1580+130];
	mul.wide.u32 	%rd1581, %r1821, 28;
	add.s64 	%rd1582, %rd1577, %rd1581;
	st.local.u64 	[%rd314], %rd1582;
	mov.u64 	%rd1583, $str$6;
	cvta.global.u64 	%rd1584, %rd1583;
	{ // callseq 34, 0
	.param .b64 param0;
	st.param.b64 	[param0], %rd1584;
	.param .b64 param1;
	st.param.b64 	[param1], %rd1576;
	.param .b32 retval0;
	call.uni (retval0), 
	vprintf, 
	(
	param0, 
	param1
	);
	ld.param.b32 	%r1822, [retval0];
	} // callseq 34
	add.s32 	%r1824, %r2970, -2;
	ld.global.u64 	%rd1586, [fcb_table];
	ld.global.u64 	%rd1587, [system_info];
	mul.wide.u32 	%rd1588, %r1824, 2;
	add.s64 	%rd1589, %rd1587, %rd1588;
	ld.u16 	%r1825, [%rd1589+130];
	mul.wide.u32 	%rd1590, %r1825, 28;
	add.s64 	%rd1591, %rd1586, %rd1590;
	st.local.u64 	[%rd314], %rd1591;
	{ // callseq 35, 0
	.param .b64 param0;
	st.param.b64 	[param0], %rd1584;
	.param .b64 param1;
	st.param.b64 	[param1], %rd1576;
	.param .b32 retval0;
	call.uni (retval0), 
	vprintf, 
	(
	param0, 
	param1
	);
	ld.param.b32 	%r1826, [retval0];
	} // callseq 35
	add.s32 	%r1828, %r2970, -3;
	ld.global.u64 	%rd1592, [fcb_table];
	ld.global.u64 	%rd1593, [system_info];
	mul.wide.u32 	%rd1594, %r1828, 2;
	add.s64 	%rd1595, %rd1593, %rd1594;
	ld.u16 	%r1829, [%rd1595+130];
	mul.wide.u32 	%rd1596, %r1829, 28;
	add.s64 	%rd1597, %rd1592, %rd1596;
	st.local.u64 	[%rd314], %rd1597;
	{ // callseq 36, 0
	.param .b64 param0;
	st.param.b64 	[param0], %rd1584;
	.param .b64 param1;
	st.param.b64 	[param1], %rd1576;
	.param .b32 retval0;
	call.uni (retval0), 
	vprintf, 
	(
	param0, 
	param1
	);
	ld.param.b32 	%r1830, [retval0];
	} // callseq 36
	add.s32 	%r2970, %r2970, -4;
	ld.global.u64 	%rd1598, [fcb_table];
	ld.global.u64 	%rd1599, [system_info];
	mul.wide.u32 	%rd1600, %r2970, 2;
	add.s64 	%rd1601, %rd1599, %rd1600;
	ld.u16 	%r1832, [%rd1601+130];
	mul.wide.u32 	%rd1602, %r1832, 28;
	add.s64 	%rd1603, %rd1598, %rd1602;
	st.local.u64 	[%rd314], %rd1603;
	{ // callseq 37, 0
	.param .b64 param0;
	st.param.b64 	[param0], %rd1584;
	.param .b64 param1;
	st.param.b64 	[param1], %rd1576;
	.param .b32 retval0;
	call.uni (retval0), 
	vprintf, 
	(
	param0, 
	param1
	);
	ld.param.b32 	%r1833, [retval0];
	} // callseq 37
$L__BB0_496:
	setp.eq.s32 	%p468, %r486, 0;
	@%p468 bra 	$L__BB0_499;
	neg.s32 	%r2972, %r486;
	mov.u64 	%rd1610, $str$6;
$L__BB0_498:
	.pragma "nounroll";
	add.s32 	%r2970, %r2970, -1;
	ld.global.u64 	%rd1604, [fcb_table];
	ld.global.u64 	%rd1605, [system_info];
	mul.wide.u32 	%rd1606, %r2970, 2;
	add.s64 	%rd1607, %rd1605, %rd1606;
	ld.u16 	%r1835, [%rd1607+130];
	mul.wide.u32 	%rd1608, %r1835, 28;
	add.s64 	%rd1609, %rd1604, %rd1608;
	st.local.u64 	[%rd314], %rd1609;
	cvta.global.u64 	%rd1611, %rd1610;
	{ // callseq 38, 0
	.param .b64 param0;
	st.param.b64 	[param0], %rd1611;
	.param .b64 param1;
	st.param.b64 	[param1], %rd1576;
	.param .b32 retval0;
	call.uni (retval0), 
	vprintf, 
	(
	param0, 
	param1
	);
	ld.param.b32 	%r1836, [retval0];
	} // callseq 38
	add.s32 	%r2972, %r2972, 1;
	setp.ne.s32 	%p469, %r2972, 0;
	@%p469 bra 	$L__BB0_498;
$L__BB0_499:
	mov.u64 	%rd1613, $str$10;
	cvta.global.u64 	%rd1614, %rd1613;
	{ // callseq 39, 0
	.param .b64 param0;
	st.param.b64 	[param0], %rd1614;
	.param .b64 param1;
	st.param.b64 	[param1], 0;
	.param .b32 retval0;
	call.uni (retval0), 
	vprintf, 
	(
	param0, 
	param1
	);
	ld.param.b32 	%r1838, [retval0];
	} // callseq 39
	ld.global.u64 	%rd2837, [system_info];
	ld.u32 	%r1840, [%rd2837+128];
	and.b32  	%r1841, %r1840, 2047;
	setp.eq.s32 	%p470, %r1841, 0;
	@%p470 bra 	$L__BB0_502;
	add.u64 	%rd1615, %SP, 8;
	add.u64 	%rd316, %SPL, 8;
	mov.b32 	%r2974, 0;
	mov.u64 	%rd1621, $str$7;
$L__BB0_501:
	ld.global.u64 	%rd1616, [fcb_table];
	mul.wide.u32 	%rd1617, %r2974, 2;
	add.s64 	%rd1618, %rd2837, %rd1617;
	ld.u16 	%r1843, [%rd1618+2178];
	mul.wide.u32 	%rd1619, %r1843, 28;
	add.s64 	%rd1620, %rd1616, %rd1619;
	ld.u32 	%r1844, [%rd1620+24];
	and.b32  	%r1845, %r1844, 2047;
	st.local.u64 	[%rd316], %rd1620;
	st.local.u32 	[%rd316+8], %r1845;
	cvta.global.u64 	%rd1622, %rd1621;
	{ // callseq 40, 0
	.param .b64 param0;
	st.param.b64 	[param0], %rd1622;
	.param .b64 param1;
	st.param.b64 	[param1], %rd1615;
	.param .b32 retval0;
	call.uni (retval0), 
	vprintf, 
	(
	param0, 
	param1
	);
	ld.param.b32 	%r1846, [retval0];
	} // callseq 40
	add.s32 	%r2974, %r2974, 1;
	ld.global.u64 	%rd2837, [system_info];
	ld.u32 	%r1848, [%rd2837+128];
	and.b32  	%r1849, %r1848, 2047;
	setp.lt.u32 	%p471, %r2974, %r1849;
	@%p471 bra 	$L__BB0_501;
$L__BB0_502:
	mov.b32 	%r2990, 0;
	mov.b32 	%r2975, -1;
	ld.global.u64 	%rd320, [fcb_table];
	mov.u64 	%rd1626, $str$25;
$L__BB0_503:
	mul.wide.u32 	%rd1624, %r2990, 28;
	add.s64 	%rd321, %rd320, %rd1624;
	mov.b32 	%r2977, 0;
$L__BB0_504:
	cvt.u64.u32 	%rd1625, %r2977;
	add.s64 	%rd1627, %rd1626, %rd1625;
	ld.global.nc.u8 	%rs396, [%rd1627];
	cvt.u16.u8 	%rs53, %rs396;
	add.s64 	%rd1628, %rd321, %rd1625;
	ld.u8 	%rs397, [%rd1628];
	setp.eq.s16 	%p472, %rs53, %rs397;
	@%p472 bra 	$L__BB0_506;
	ld.u32 	%r2978, [%rd321+20];
	bra.uni 	$L__BB0_509;
$L__BB0_506:
	setp.eq.s16 	%p473, %rs53, 0;
	setp.gt.u32 	%p474, %r2977, 18;
	or.pred  	%p475, %p473, %p474;
	@%p475 bra 	$L__BB0_508;
	add.s32 	%r2977, %r2977, 1;
	bra.uni 	$L__BB0_504;
$L__BB0_508:
	ld.u32 	%r2978, [%rd321+20];
	and.b32  	%r1853, %r2978, 1;
	setp.eq.b32 	%p476, %r1853, 1;
	@%p476 bra 	$L__BB0_936;
$L__BB0_509:
	and.b32  	%r1855, %r2978, 1;
	setp.eq.b32 	%p477, %r1855, 1;
	selp.b32 	%r2975, %r2975, %r2990, %p477;
	add.s32 	%r2990, %r2990, 1;
	setp.ne.s32 	%p478, %r2990, 1024;
	@%p478 bra 	$L__BB0_503;
	mov.b32 	%r505, 0;
$L__BB0_511:
	shr.u32 	%r1857, %r505, 3;
	cvt.u64.u32 	%rd1629, %r1857;
	add.s64 	%rd322, %rd2837, %rd1629;
	ld.s8 	%rs54, [%rd322];
	and.b16  	%rs398, %rs54, 1;
	setp.eq.b16 	%p479, %rs398, 1;
	not.pred 	%p480, %p479;
	mov.u32 	%r2980, %r505;
	@%p480 bra 	$L__BB0_541;
	and.b16  	%rs399, %rs54, 2;
	setp.eq.s16 	%p481, %rs399, 0;
	@%p481 bra 	$L__BB0_540;
	and.b16  	%rs400, %rs54, 4;
	setp.eq.s16 	%p482, %rs400, 0;
	@%p482 bra 	$L__BB0_539;
	and.b16  	%rs401, %rs54, 8;
	setp.eq.s16 	%p483, %rs401, 0;
	@%p483 bra 	$L__BB0_538;
	and.b16  	%rs402, %rs54, 16;
	setp.eq.s16 	%p484, %rs402, 0;
	@%p484 bra 	$L__BB0_537;
	and.b16  	%rs403, %rs54, 32;
	setp.eq.s16 	%p485, %rs403, 0;
	@%p485 bra 	$L__BB0_536;
	and.b16  	%rs404, %rs54, 64;
	setp.eq.s16 	%p486, %rs404, 0;
	@%p486 bra 	$L__BB0_535;
	setp.gt.s16 	%p487, %rs54, -1;
	@%p487 bra 	$L__BB0_534;
	add.s32 	%r2980, %r505, 8;
	ld.s8 	%rs55, [%rd322+1];
	and.b16  	%rs405, %rs55, 1;
	setp.eq.b16 	%p488, %rs405, 1;
	not.pred 	%p489, %p488;
	@%p489 bra 	$L__BB0_541;
	and.b16  	%rs406, %rs55, 2;
	setp.eq.s16 	%p490, %rs406, 0;
	@%p490 bra 	$L__BB0_533;
	and.b16  	%rs407, %rs55, 4;
	setp.eq.s16 	%p491, %rs407, 0;
	@%p491 bra 	$L__BB0_532;
	and.b16  	%rs408, %rs55, 8;
	setp.eq.s16 	%p492, %rs408, 0;
	@%p492 bra 	$L__BB0_531;
	and.b16  	%rs409, %rs55, 16;
	setp.eq.s16 	%p493, %rs409, 0;
	@%p493 bra 	$L__BB0_530;
	and.b16  	%rs410, %rs55, 32;
	setp.eq.s16 	%p494, %rs410, 0;
	@%p494 bra 	$L__BB0_529;
	and.b16  	%rs411, %rs55, 64;
	setp.eq.s16 	%p495, %rs411, 0;
	@%p495 bra 	$L__BB0_528;
	setp.gt.s16 	%p496, %rs55, -1;
	@%p496 bra 	$L__BB0_527;
	bra.uni 	$L__BB0_560;
$L__BB0_527:
	add.s32 	%r2980, %r505, 15;
	bra.uni 	$L__BB0_541;
$L__BB0_528:
	add.s32 	%r2980, %r505, 14;
	bra.uni 	$L__BB0_541;
$L__BB0_529:
	add.s32 	%r2980, %r505, 13;
	bra.uni 	$L__BB0_541;
$L__BB0_530:
	add.s32 	%r2980, %r505, 12;
	bra.uni 	$L__BB0_541;
$L__BB0_531:
	add.s32 	%r2980, %r505, 11;
	bra.uni 	$L__BB0_541;
$L__BB0_532:
	add.s32 	%r2980, %r505, 10;
	bra.uni 	$L__BB0_541;
$L__BB0_533:
	add.s32 	%r2980, %r505, 9;
	bra.uni 	$L__BB0_541;
$L__BB0_534:
	add.s32 	%r2980, %r505, 7;
	bra.uni 	$L__BB0_541;
$L__BB0_535:
	add.s32 	%r2980, %r505, 6;
	bra.uni 	$L__BB0_541;
$L__BB0_536:
	add.s32 	%r2980, %r505, 5;
	bra.uni 	$L__BB0_541;
$L__BB0_537:
	add.s32 	%r2980, %r505, 4;
	bra.uni 	$L__BB0_541;
$L__BB0_538:
	add.s32 	%r2980, %r505, 3;
	bra.uni 	$L__BB0_541;
$L__BB0_539:
	add.s32 	%r2980, %r505, 2;
	bra.uni 	$L__BB0_541;
$L__BB0_540:
	add.s32 	%r2980, %r505, 1;
$L__BB0_541:
	mov.b32 	%r2981, 0;
	mov.b64 	%rd2838, 0;
$L__BB0_542:
	ld.global.u64 	%rd2839, [fcb_table];
	add.s64 	%rd325, %rd2839, %rd2838;
	ld.u32 	%r2982, [%rd325+20];
	and.b32  	%r1862, %r2982, 1;
	setp.eq.b32 	%p498, %r1862, 1;
	not.pred 	%p499, %p498;
	@%p499 bra 	$L__BB0_544;
	and.b32  	%r1863, %r2982, -4190209;
	add.s32 	%r1864, %r2982, 4096;
	and.b32  	%r1865, %r1864, 4190208;
	or.b32  	%r1866, %r1865, %r1863;
	st.u32 	[%rd325+20], %r1866;
	ld.global.u64 	%rd2839, [fcb_table];
	add.s64 	%rd1633, %rd2839, %rd2838;
	ld.u32 	%r2982, [%rd1633+20];
$L__BB0_544:
	add.s64 	%rd1634, %rd2839, %rd2838;
	and.b32  	%r1867, %r2982, -4093;
	add.s32 	%r1868, %r2982, 4;
	and.b32  	%r1869, %r1868, 4092;
	or.b32  	%r1870, %r1869, %r1867;
	st.u32 	[%rd1634+20], %r1870;
	ld.global.u64 	%rd2840, [fcb_table];
	add.s64 	%rd329, %rd2840, %rd2838;
	ld.u32 	%r2983, [%rd329+48];
	and.b32  	%r1871, %r2983, 1;
	setp.eq.b32 	%p500, %r1871, 1;
	not.pred 	%p501, %p500;
	@%p501 bra 	$L__BB0_546;
	and.b32  	%r1872, %r2983, -4190209;
	add.s32 	%r1873, %r2983, 4096;
	and.b32  	%r1874, %r1873, 4190208;
	or.b32  	%r1875, %r1874, %r1872;
	st.u32 	[%rd329+48], %r1875;
	ld.global.u64 	%rd2840, [fcb_table];
	add.s64 	%rd1635, %rd2840, %rd2838;
	ld.u32 	%r2983, [%rd1635+48];
$L__BB0_546:
	add.s64 	%rd1636, %rd2840, %rd2838;
	and.b32  	%r1876, %r2983, -4093;
	add.s32 	%r1877, %r2983, 4;
	and.b32  	%r1878, %r1877, 4092;
	or.b32  	%r1879, %r1878, %r1876;
	st.u32 	[%rd1636+48], %r1879;
	ld.global.u64 	%rd2841, [fcb_table];
	add.s64 	%rd333, %rd2841, %rd2838;
	ld.u32 	%r2984, [%rd333+76];
	and.b32  	%r1880, %r2984, 1;
	setp.eq.b32 	%p502, %r1880, 1;
	not.pred 	%p503, %p502;
	@%p503 bra 	$L__BB0_548;
	and.b32  	%r1881, %r2984, -4190209;
	add.s32 	%r1882, %r2984, 4096;
	and.b32  	%r1883, %r1882, 4190208;
	or.b32  	%r1884, %r1883, %r1881;
	st.u32 	[%rd333+76], %r1884;
	ld.global.u64 	%rd2841, [fcb_table];
	add.s64 	%rd1637, %rd2841, %rd2838;
	ld.u32 	%r2984, [%rd1637+76];
$L__BB0_548:
	add.s64 	%rd1638, %rd2841, %rd2838;
	and.b32  	%r1885, %r2984, -4093;
	add.s32 	%r1886, %r2984, 4;
	and.b32  	%r1887, %r1886, 4092;
	or.b32  	%r1888, %r1887, %r1885;
	st.u32 	[%rd1638+76], %r1888;
	ld.global.u64 	%rd2842, [fcb_table];
	add.s64 	%rd337, %rd2842, %rd2838;
	ld.u32 	%r2985, [%rd337+104];
	and.b32  	%r1889, %r2985, 1;
	setp.eq.b32 	%p504, %r1889, 1;
	not.pred 	%p505, %p504;
	@%p505 bra 	$L__BB0_550;
	and.b32  	%r1890, %r2985, -4190209;
	add.s32 	%r1891, %r2985, 4096;
	and.b32  	%r1892, %r1891, 4190208;
	or.b32  	%r1893, %r1892, %r1890;
	st.u32 	[%rd337+104], %r1893;
	ld.global.u64 	%rd2842, [fcb_table];
	add.s64 	%rd1639, %rd2842, %rd2838;
	ld.u32 	%r2985, [%rd1639+104];
$L__BB0_550:
	add.s64 	%rd1640, %rd2842, %rd2838;
	and.b32  	%r1894, %r2985, -4093;
	add.s32 	%r1895, %r2985, 4;
	and.b32  	%r1896, %r1895, 4092;
	or.b32  	%r1897, %r1896, %r1894;
	st.u32 	[%rd1640+104], %r1897;
	ld.global.u64 	%rd2843, [fcb_table];
	add.s64 	%rd341, %rd2843, %rd2838;
	ld.u32 	%r2986, [%rd341+132];
	and.b32  	%r1898, %r2986, 1;
	setp.eq.b32 	%p506, %r1898, 1;
	not.pred 	%p507, %p506;
	@%p507 bra 	$L__BB0_552;
	and.b32  	%r1899, %r2986, -4190209;
	add.s32 	%r1900, %r2986, 4096;
	and.b32  	%r1901, %r1900, 4190208;
	or.b32  	%r1902, %r1901, %r1899;
	st.u32 	[%rd341+132], %r1902;
	ld.global.u64 	%rd2843, [fcb_table];
	add.s64 	%rd1641, %rd2843, %rd2838;
	ld.u32 	%r2986, [%rd1641+132];
$L__BB0_552:
	add.s64 	%rd1642, %rd2843, %rd2838;
	and.b32  	%r1903, %r2986, -4093;
	add.s32 	%r1904, %r2986, 4;
	and.b32  	%r1905, %r1904, 4092;
	or.b32  	%r1906, %r1905, %r1903;
	st.u32 	[%rd1642+132], %r1906;
	ld.global.u64 	%rd2844, [fcb_table];
	add.s64 	%rd345, %rd2844, %rd2838;
	ld.u32 	%r2987, [%rd345+160];
	and.b32  	%r1907, %r2987, 1;
	setp.eq.b32 	%p508, %r1907, 1;
	not.pred 	%p509, %p508;
	@%p509 bra 	$L__BB0_554;
	and.b32  	%r1908, %r2987, -4190209;
	add.s32 	%r1909, %r2987, 4096;
	and.b32  	%r1910, %r1909, 4190208;
	or.b32  	%r1911, %r1910, %r1908;
	st.u32 	[%rd345+160], %r1911;
	ld.global.u64 	%rd2844, [fcb_table];
	add.s64 	%rd1643, %rd2844, %rd2838;
	ld.u32 	%r2987, [%rd1643+160];
$L__BB0_554:
	add.s64 	%rd1644, %rd2844, %rd2838;
	and.b32  	%r1912, %r2987, -4093;
	add.s32 	%r1913, %r2987, 4;
	and.b32  	%r1914, %r1913, 4092;
	or.b32  	%r1915, %r1914, %r1912;
	st.u32 	[%rd1644+160], %r1915;
	ld.global.u64 	%rd2845, [fcb_table];
	add.s64 	%rd349, %rd2845, %rd2838;
	ld.u32 	%r2988, [%rd349+188];
	and.b32  	%r1916, %r2988, 1;
	setp.eq.b32 	%p510, %r1916, 1;
	not.pred 	%p511, %p510;
	@%p511 bra 	$L__BB0_556;
	and.b32  	%r1917, %r2988, -4190209;
	add.s32 	%r1918, %r2988, 4096;
	and.b32  	%r1919, %r1918, 4190208;
	or.b32  	%r1920, %r1919, %r1917;
	st.u32 	[%rd349+188], %r1920;
	ld.global.u64 	%rd2845, [fcb_table];
	add.s64 	%rd1645, %rd2845, %rd2838;
	ld.u32 	%r2988, [%rd1645+188];
$L__BB0_556:
	add.s64 	%rd1646, %rd2845, %rd2838;
	and.b32  	%r1921, %r2988, -4093;
	add.s32 	%r1922, %r2988, 4;
	and.b32  	%r1923, %r1922, 4092;
	or.b32  	%r1924, %r1923, %r1921;
	st.u32 	[%rd1646+188], %r1924;
	ld.global.u64 	%rd2846, [fcb_table];
	add.s64 	%rd353, %rd2846, %rd2838;
	ld.u32 	%r2989, [%rd353+216];
	and.b32  	%r1925, %r2989, 1;
	setp.eq.b32 	%p512, %r1925, 1;
	not.pred 	%p513, %p512;
	@%p513 bra 	$L__BB0_558;
	and.b32  	%r1926, %r2989, -4190209;
	add.s32 	%r1927, %r2989, 4096;
	and.b32  	%r1928, %r1927, 4190208;
	or.b32  	%r1929, %r1928, %r1926;
	st.u32 	[%rd353+216], %r1929;
	ld.global.u64 	%rd2846, [fcb_table];
	add.s64 	%rd1647, %rd2846, %rd2838;
	ld.u32 	%r2989, [%rd1647+216];
$L__BB0_558:
	add.s64 	%rd1648, %rd2846, %rd2838;
	and.b32  	%r1930, %r2989, -4093;
	add.s32 	%r1931, %r2989, 4;
	and.b32  	%r1932, %r1931, 4092;
	or.b32  	%r1933, %r1932, %r1930;
	st.u32 	[%rd1648+216], %r1933;
	add.s32 	%r2981, %r2981, 8;
	add.s64 	%rd2838, %rd2838, 224;
	setp.ne.s32 	%p514, %r2981, 1024;
	@%p514 bra 	$L__BB0_542;
	ld.global.u64 	%rd1649, [fcb_table];
	mul.wide.u32 	%rd1650, %r2975, 28;
	add.s64 	%rd1651, %rd1649, %rd1650;
	ld.u32 	%r1934, [%rd1651+20];
	and.b32  	%r1935, %r1934, -4190209;
	st.u32 	[%rd1651+20], %r1935;
	ld.global.u64 	%rd1652, [fcb_table];
	add.s64 	%rd1653, %rd1652, %rd1650;
	ld.u32 	%r1936, [%rd1653+20];
	and.b32  	%r1937, %r1936, -4093;
	st.u32 	[%rd1653+20], %r1937;
	ld.global.u64 	%rd1654, [fcb_table];
	add.s64 	%rd1655, %rd1654, %rd1650;
	ld.u32 	%r1938, [%rd1655+20];
	or.b32  	%r1939, %r1938, 2;
	st.u32 	[%rd1655+20], %r1939;
	ld.global.u64 	%rd1656, [fcb_table];
	add.s64 	%rd1657, %rd1656, %rd1650;
	ld.u32 	%r1940, [%rd1657+20];
	or.b32  	%r1941, %r1940, 1;
	st.u32 	[%rd1657+20], %r1941;
	ld.global.u64 	%rd1658, [fcb_table];
	add.s64 	%rd1659, %rd1658, %rd1650;
	ld.u32 	%r1942, [%rd1659+20];
	and.b32  	%r1943, %r1942, 4194303;
	shl.b32 	%r1944, %r2980, 22;
	or.b32  	%r1945, %r1943, %r1944;
	st.u32 	[%rd1659+20], %r1945;
	ld.global.u64 	%rd1660, [fcb_table];
	add.s64 	%rd1661, %rd1660, %rd1650;
	mov.b16 	%rs412, 98;
	st.u8 	[%rd1661], %rs412;
	mov.b16 	%rs413, 46;
	st.u8 	[%rd1661+1], %rs413;
	mov.b16 	%rs414, 116;
	st.u8 	[%rd1661+2], %rs414;
	mov.b16 	%rs415, 120;
	st.u8 	[%rd1661+3], %rs415;
	st.u8 	[%rd1661+4], %rs414;
	mov.b16 	%rs416, 0;
	st.u8 	[%rd1661+5], %rs416;
	shr.u32 	%r1946, %r2980, 3;
	and.b32  	%r1947, %r2980, 7;
	ld.global.u64 	%rd1662, [system_info];
	cvt.u64.u32 	%rd1663, %r1946;
	add.s64 	%rd1664, %rd1662, %rd1663;
	ld.u8 	%rs417, [%rd1664];
	mov.b16 	%rs418, 1;
	shl.b16 	%rs419, %rs418, %r1947;
	or.b16  	%rs420, %rs417, %rs419;
	st.u8 	[%rd1664], %rs420;
	ld.global.u64 	%rd1665, [system_info];
	ld.u32 	%r1948, [%rd1665+128];
	add.s32 	%r1949, %r1948, 1;
	and.b32  	%r1950, %r1949, 2047;
	and.b32  	%r1951, %r1948, -2048;
	or.b32  	%r1952, %r1950, %r1951;
	st.u32 	[%rd1665+128], %r1952;
	cvt.u16.u32 	%rs421, %r2975;
	ld.global.u64 	%rd1666, [system_info];
	ld.u32 	%rd1667, [%rd1666+128];
	shl.b64 	%rd1668, %rd1667, 1;
	and.b64  	%rd1669, %rd1668, 4094;
	add.s64 	%rd1670, %rd1666, %rd1669;
	st.u16 	[%rd1670+128], %rs421;
	ld.global.u64 	%rd1671, [system_info];
	ld.u32 	%rd1672, [%rd1671+128];
	shl.b64 	%rd1673, %rd1672, 1;
	and.b64  	%rd1674, %rd1673, 4094;
	add.s64 	%rd1675, %rd1671, %rd1674;
	st.u16 	[%rd1675+2176], %rs421;
	mov.u32 	%r2990, %r2975;
	bra.uni 	$L__BB0_562;
$L__BB0_560:
	add.s32 	%r505, %r505, 16;
	setp.eq.s32 	%p497, %r505, 1024;
	@%p497 bra 	$L__BB0_561;
	bra.uni 	$L__BB0_511;
$L__BB0_561:
	mov.u64 	%rd1630, $str;
	cvta.global.u64 	%rd1631, %rd1630;
	{ // callseq 41, 0
	.param .b64 param0;
	st.param.b64 	[param0], %rd1631;
	.param .b64 param1;
	st.param.b64 	[param1], 0;
	.param .b32 retval0;
	call.uni (retval0), 
	vprintf, 
	(
	param0, 
	param1
	);
	ld.param.b32 	%r1859, [retval0];
	} // callseq 41
	mov.b32 	%r2990, -1;
$L__BB0_562:
	ld.global.u64 	%rd1676, [fcb_table];
	mul.wide.u32 	%rd1677, %r2990, 28;
	add.s64 	%rd1678, %rd1676, %rd1677;
	add.s64 	%rd357, %rd1678, 20;
	ld.u32 	%r550, [%rd1678+20];
	and.b32  	%r1953, %r550, 2;
	setp.ne.s32 	%p515, %r1953, 0;
	@%p515 bra 	$L__BB0_564;
	add.s64 	%rd1766, %rd357, -20;
	add.u64 	%rd1767, %SP, 8;
	add.u64 	%rd1768, %SPL, 8;
	st.local.u64 	[%rd1768], %rd1766;
	mov.u64 	%rd1769, $str$2;
	cvta.global.u64 	%rd1770, %rd1769;
	{ // callseq 42, 0
	.param .b64 param0;
	st.param.b64 	[param0], %rd1770;
	.param .b64 param1;
	st.param.b64 	[param1], %rd1767;
	.param .b32 retval0;
	call.uni (retval0), 
	vprintf, 
	(
	param0, 
	param1
	);
	ld.param.b32 	%r2085, [retval0];
	} // callseq 42
	bra.uni 	$L__BB0_638;
$L__BB0_564:
	ld.param.u64 	%rd2742, [_Z8mykernelPhS__param_0];
	shr.u32 	%r1955, %r550, 12;
	and.b32  	%r551, %r1955, 1023;
	and.b32  	%r1956, %r1955, 1047552;
	cvta.to.global.u64 	%rd1680, %rd2742;
	ld.global.u8 	%rs422, [%rd1680+64];
	ld.global.u64 	%rd1681, [volume];
	cvt.u64.u32 	%rd1682, %r1956;
	add.s64 	%rd1683, %rd1681, %rd1682;
	st.u8 	[%rd1683+36864], %rs422;
	ld.global.u8 	%rs423, [%rd1680+65];
	ld.global.u64 	%rd1684, [volume];
	add.s64 	%rd1685, %rd1684, %rd1682;
	st.u8 	[%rd1685+36865], %rs423;
	ld.global.u8 	%rs424, [%rd1680+66];
	ld.global.u64 	%rd1686, [volume];
	add.s64 	%rd1687, %rd1686, %rd1682;
	st.u8 	[%rd1687+36866], %rs424;
	ld.global.u8 	%rs425, [%rd1680+67];
	ld.global.u64 	%rd1688, [volume];
	add.s64 	%rd1689, %rd1688, %rd1682;
	st.u8 	[%rd1689+36867], %rs425;
	ld.global.u8 	%rs426, [%rd1680+68];
	ld.global.u64 	%rd1690, [volume];
	add.s64 	%rd1691, %rd1690, %rd1682;
	st.u8 	[%rd1691+36868], %rs426;
	ld.global.u8 	%rs427, [%rd1680+69];
	ld.global.u64 	%rd1692, [volume];
	add.s64 	%rd1693, %rd1692, %rd1682;
	st.u8 	[%rd1693+36869], %rs427;
	ld.global.u8 	%rs428, [%rd1680+70];
	ld.global.u64 	%rd1694, [volume];
	add.s64 	%rd1695, %rd1694, %rd1682;
	st.u8 	[%rd1695+36870], %rs428;
	ld.global.u8 	%rs429, [%rd1680+71];
	ld.global.u64 	%rd1696, [volume];
	add.s64 	%rd1697, %rd1696, %rd1682;
	st.u8 	[%rd1697+36871], %rs429;
	ld.global.u8 	%rs430, [%rd1680+72];
	ld.global.u64 	%rd1698, [volume];
	add.s64 	%rd1699, %rd1698, %rd1682;
	st.u8 	[%rd1699+36872], %rs430;
	ld.global.u8 	%rs431, [%rd1680+73];
	ld.global.u64 	%rd1700, [volume];
	add.s64 	%rd1701, %rd1700, %rd1682;
	st.u8 	[%rd1701+36873], %rs431;
	ld.global.u8 	%rs432, [%rd1680+74];
	ld.global.u64 	%rd1702, [volume];
	add.s64 	%rd1703, %rd1702, %rd1682;
	st.u8 	[%rd1703+36874], %rs432;
	ld.global.u8 	%rs433, [%rd1680+75];
	ld.global.u64 	%rd1704, [volume];
	add.s64 	%rd1705, %rd1704, %rd1682;
	st.u8 	[%rd1705+36875], %rs433;
	ld.global.u64 	%rd1706, [fcb_table];
	add.s64 	%rd1708, %rd1706, %rd1677;
	ld.u32 	%r1957, [%rd1708+24];
	and.b32  	%r1958, %r1957, -2048;
	or.b32  	%r1959, %r1958, 12;
	st.u32 	[%rd1708+24], %r1959;
	mov.b32 	%r2991, 0;
	mov.b64 	%rd2847, 0;
	ld.global.u64 	%rd2850, [fcb_table];
$L__BB0_565:
	add.s64 	%rd361, %rd2850, %rd2847;
	ld.u32 	%r553, [%rd361+20];
	and.b32  	%r1960, %r553, 1;
	setp.eq.b32 	%p516, %r1960, 1;
	not.pred 	%p517, %p516;
	@%p517 bra 	$L__BB0_568;
	shr.u32 	%r1961, %r553, 12;
	and.b32  	%r1962, %r1961, 1023;
	setp.gt.u32 	%p518, %r1962, %r551;
	@%p518 bra 	$L__BB0_568;
	and.b32  	%r1963, %r553, -4190209;
	add.s32 	%r1964, %r553, 4096;
	and.b32  	%r1965, %r1964, 4190208;
	or.b32  	%r1966, %r1965, %r1963;
	st.u32 	[%rd361+20], %r1966;
	ld.global.u64 	%rd2850, [fcb_table];
$L__BB0_568:
	add.s64 	%rd364, %rd2850, %rd2847;
	ld.u32 	%r554, [%rd364+48];
	and.b32  	%r1967, %r554, 1;
	setp.eq.b32 	%p519, %r1967, 1;
	not.pred 	%p520, %p519;
	@%p520 bra 	$L__BB0_571;
	shr.u32 	%r1968, %r554, 12;
	and.b32  	%r1969, %r1968, 1023;
	setp.gt.u32 	%p521, %r1969, %r551;
	@%p521 bra 	$L__BB0_571;
	and.b32  	%r1970, %r554, -4190209;
	add.s32 	%r1971, %r554, 4096;
	and.b32  	%r1972, %r1971, 4190208;
	or.b32  	%r1973, %r1972, %r1970;
	st.u32 	[%rd364+48], %r1973;
	ld.global.u64 	%rd2850, [fcb_table];
$L__BB0_571:
	add.s64 	%rd367, %rd2850, %rd2847;
	ld.u32 	%r555, [%rd367+76];
	and.b32  	%r1974, %r555, 1;
	setp.eq.b32 	%p522, %r1974, 1;
	not.pred 	%p523, %p522;
	@%p523 bra 	$L__BB0_574;
	shr.u32 	%r1975, %r555, 12;
	and.b32  	%r1976, %r1975, 1023;
	setp.gt.u32 	%p524, %r1976, %r551;
	@%p524 bra 	$L__BB0_574;
	and.b32  	%r1977, %r555, -4190209;
	add.s32 	%r1978, %r555, 4096;
	and.b32  	%r1979, %r1978, 4190208;
	or.b32  	%r1980, %r1979, %r1977;
	st.u32 	[%rd367+76], %r1980;
	ld.global.u64 	%rd2850, [fcb_table];
$L__BB0_574:
	add.s64 	%rd370, %rd2850, %rd2847;
	ld.u32 	%r556, [%rd370+104];
	and.b32  	%r1981, %r556, 1;
	setp.eq.b32 	%p525, %r1981, 1;
	not.pred 	%p526, %p525;
	@%p526 bra 	$L__BB0_577;
	shr.u32 	%r1982, %r556, 12;
	and.b32  	%r1983, %r1982, 1023;
	setp.gt.u32 	%p527, %r1983, %r551;
	@%p527 bra 	$L__BB0_577;
	and.b32  	%r1984, %r556, -4190209;
	add.s32 	%r1985, %r556, 4096;
	and.b32  	%r1986, %r1985, 4190208;
	or.b32  	%r1987, %r1986, %r1984;
	st.u32 	[%rd370+104], %r1987;
	ld.global.u64 	%rd2850, [fcb_table];
$L__BB0_577:
	add.s64 	%rd373, %rd2850, %rd2847;
	ld.u32 	%r557, [%rd373+132];
	and.b32  	%r1988, %r557, 1;
	setp.eq.b32 	%p528, %r1988, 1;
	not.pred 	%p529, %p528;
	@%p529 bra 	$L__BB0_580;
	shr.u32 	%r1989, %r557, 12;
	and.b32  	%r1990, %r1989, 1023;
	setp.gt.u32 	%p530, %r1990, %r551;
	@%p530 bra 	$L__BB0_580;
	and.b32  	%r1991, %r557, -4190209;
	add.s32 	%r1992, %r557, 4096;
	and.b32  	%r1993, %r1992, 4190208;
	or.b32  	%r1994, %r1993, %r1991;
	st.u32 	[%rd373+132], %r1994;
	ld.global.u64 	%rd2850, [fcb_table];
$L__BB0_580:
	add.s64 	%rd376, %rd2850, %rd2847;
	ld.u32 	%r558, [%rd376+160];
	and.b32  	%r1995, %r558, 1;
	setp.eq.b32 	%p531, %r1995, 1;
	not.pred 	%p532, %p531;
	@%p532 bra 	$L__BB0_583;
	shr.u32 	%r1996, %r558, 12;
	and.b32  	%r1997, %r1996, 1023;
	setp.gt.u32 	%p533, %r1997, %r551;
	@%p533 bra 	$L__BB0_583;
	and.b32  	%r1998, %r558, -4190209;
	add.s32 	%r1999, %r558, 4096;
	and.b32  	%r2000, %r1999, 4190208;
	or.b32  	%r2001, %r2000, %r1998;
	st.u32 	[%rd376+160], %r2001;
	ld.global.u64 	%rd2850, [fcb_table];
$L__BB0_583:
	add.s64 	%rd379, %rd2850, %rd2847;
	ld.u32 	%r559, [%rd379+188];
	and.b32  	%r2002, %r559, 1;
	setp.eq.b32 	%p534, %r2002, 1;
	not.pred 	%p535, %p534;
	@%p535 bra 	$L__BB0_586;
	shr.u32 	%r2003, %r559, 12;
	and.b32  	%r2004, %r2003, 1023;
	setp.gt.u32 	%p536, %r2004, %r551;
	@%p536 bra 	$L__BB0_586;
	and.b32  	%r2005, %r559, -4190209;
	add.s32 	%r2006, %r559, 4096;
	and.b32  	%r2007, %r2006, 4190208;
	or.b32  	%r2008, %r2007, %r2005;
	st.u32 	[%rd379+188], %r2008;
	ld.global.u64 	%rd2850, [fcb_table];
$L__BB0_586:
	add.s64 	%rd382, %rd2850, %rd2847;
	ld.u32 	%r560, [%rd382+216];
	and.b32  	%r2009, %r560, 1;
	setp.eq.b32 	%p537, %r2009, 1;
	not.pred 	%p538, %p537;
	@%p538 bra 	$L__BB0_589;
	shr.u32 	%r2010, %r560, 12;
	and.b32  	%r2011, %r2010, 1023;
	setp.gt.u32 	%p539, %r2011, %r551;
	@%p539 bra 	$L__BB0_589;
	and.b32  	%r2012, %r560, -4190209;
	add.s32 	%r2013, %r560, 4096;
	and.b32  	%r2014, %r2013, 4190208;
	or.b32  	%r2015, %r2014, %r2012;
	st.u32 	[%rd382+216], %r2015;
	ld.global.u64 	%rd2850, [fcb_table];
$L__BB0_589:
	add.s32 	%r2991, %r2991, 8;
	add.s64 	%rd2847, %rd2847, 224;
	setp.ne.s32 	%p540, %r2991, 1024;
	@%p540 bra 	$L__BB0_565;
	add.s64 	%rd1710, %rd2850, %rd1677;
	ld.u32 	%r2016, [%rd1710+20];
	and.b32  	%r2017, %r2016, -4190209;
	st.u32 	[%rd1710+20], %r2017;
	ld.global.u64 	%rd2860, [system_info];
	ld.u32 	%r2993, [%rd2860+128];
	and.b32  	%r2018, %r2993, 2046;
	setp.eq.s32 	%p541, %r2018, 0;
	@%p541 bra 	$L__BB0_595;
	mov.b32 	%r2992, 0;
	ld.global.u64 	%rd2859, [fcb_table];
$L__BB0_592:
	mul.wide.u32 	%rd1711, %r2992, 2;
	add.s64 	%rd390, %rd2860, %rd1711;
	ld.u16 	%r2020, [%rd390+130];
	mul.wide.u32 	%rd1712, %r2020, 28;
	add.s64 	%rd1713, %rd2859, %rd1712;
	ld.u32 	%r2021, [%rd1713+20];
	shr.u32 	%r2022, %r2021, 12;
	and.b32  	%r2023, %r2022, 1023;
	setp.gt.u32 	%p542, %r2023, %r551;
	@%p542 bra 	$L__BB0_594;
	ld.u16 	%rs434, [%rd390+132];
	st.u16 	[%rd390+130], %rs434;
	ld.global.u64 	%rd2860, [system_info];
	ld.global.u64 	%rd2859, [fcb_table];
$L__BB0_594:
	add.s32 	%r2992, %r2992, 1;
	ld.u32 	%r2993, [%rd2860+128];
	and.b32  	%r2024, %r2993, 2047;
	add.s32 	%r2025, %r2024, -1;
	setp.lt.s32 	%p543, %r2992, %r2025;
	@%p543 bra 	$L__BB0_592;
$L__BB0_595:
	shl.b32 	%r2028, %r2993, 1;
	cvt.u64.u32 	%rd1714, %r2028;
	and.b64  	%rd1715, %rd1714, 4094;
	add.s64 	%rd1716, %rd2860, %rd1715;
	st.u16 	[%rd1716+128], %r2990;
	ld.global.u64 	%rd396, [system_info];
	ld.u32 	%r567, [%rd396+128];
	and.b32  	%r568, %r567, 2047;
	setp.eq.s32 	%p544, %r568, 0;
	mov.b32 	%r3007, -1;
	mov.b32 	%r3006, 0;
	@%p544 bra 	$L__BB0_622;
	ld.global.u64 	%rd397, [fcb_table];
	add.s64 	%rd1718, %rd397, %rd1677;
	add.s64 	%rd398, %rd1718, 20;
	and.b32  	%r569, %r567, 3;
	setp.lt.u32 	%p545, %r568, 4;
	mov.b16 	%rs564, 0;
	mov.b32 	%r3007, -1;
	mov.b32 	%r3003, 0;
	mov.u32 	%r3006, %r568;
	@%p545 bra 	$L__BB0_615;
	and.b32  	%r3003, %r567, 2044;
	add.s64 	%rd2862, %rd396, 2184;
	mov.b16 	%rs564, 0;
	mov.b32 	%r3007, -1;
	mov.b32 	%r2994, 0;
	mov.u32 	%r3006, %r568;
$L__BB0_598:
	ld.u16 	%r2034, [%rd2862+-6];
	setp.eq.s32 	%p546, %r2990, %r2034;
	selp.b32 	%r574, %r2994, %r3007, %p546;
	mul.wide.u32 	%rd1719, %r2034, 28;
	add.s64 	%rd1720, %rd397, %rd1719;
	add.s64 	%rd401, %rd1720, 24;
	ld.u32 	%r575, [%rd1720+24];
	and.b32  	%r2035, %r575, 2044;
	setp.lt.u32 	%p547, %r2035, 12;
	@%p547 bra 	$L__BB0_601;
	and.b32  	%r2036, %r575, 2047;
	setp.ne.s32 	%p549, %r2036, 12;
	mov.pred 	%p841, 0;
	@%p549 bra 	$L__BB0_602;
	ld.u32 	%r2037, [%rd401+-4];
	shr.u32 	%r2038, %r2037, 2;
	and.b32  	%r2039, %r2038, 1023;
	ld.u32 	%r2040, [%rd398];
	shr.u32 	%r2041, %r2040, 2;
	and.b32  	%r2042, %r2041, 1023;
	setp.ge.u32 	%p551, %r2039, %r2042;
	@%p551 bra 	$L__BB0_602;
$L__BB0_601:
	setp.eq.s16 	%p841, %rs564, 0;
$L__BB0_602:
	selp.b16 	%rs57, 1, %rs564, %p841;
	selp.b32 	%r576, %r2994, %r3006, %p841;
	ld.u16 	%r2043, [%rd2862+-4];
	setp.eq.s32 	%p552, %r2990, %r2043;
	add.s32 	%r577, %r2994, 1;
	selp.b32 	%r578, %r577, %r574, %p552;
	mul.wide.u32 	%rd1721, %r2043, 28;
	add.s64 	%rd1722, %rd397, %rd1721;
	add.s64 	%rd402, %rd1722, 24;
	ld.u32 	%r579, [%rd1722+24];
	and.b32  	%r2044, %r579, 2044;
	setp.lt.u32 	%p553, %r2044, 12;
	@%p553 bra 	$L__BB0_605;
	and.b32  	%r2045, %r579, 2047;
	setp.ne.s32 	%p555, %r2045, 12;
	mov.pred 	%p842, 0;
	@%p555 bra 	$L__BB0_606;
	ld.u32 	%r2046, [%rd402+-4];
	shr.u32 	%r2047, %r2046, 2;
	and.b32  	%r2048, %r2047, 1023;
	ld.u32 	%r2049, [%rd398];
	shr.u32 	%r2050, %r2049, 2;
	and.b32  	%r2051, %r2050, 1023;
	setp.ge.u32 	%p557, %r2048, %r2051;
	@%p557 bra 	$L__BB0_606;
$L__BB0_605:
	setp.eq.s16 	%p842, %rs57, 0;
$L__BB0_606:
	selp.b16 	%rs58, 1, %rs57, %p842;
	selp.b32 	%r580, %r577, %r576, %p842;
	ld.u16 	%r2052, [%rd2862+-2];
	setp.eq.s32 	%p558, %r2990, %r2052;
	add.s32 	%r581, %r577, 1;
	selp.b32 	%r582, %r581, %r578, %p558;
	mul.wide.u32 	%rd1723, %r2052, 28;
	add.s64 	%rd1724, %rd397, %rd1723;
	add.s64 	%rd403, %rd1724, 24;
	ld.u32 	%r583, [%rd1724+24];
	and.b32  	%r2053, %r583, 2044;
	setp.lt.u32 	%p559, %r2053, 12;
	@%p559 bra 	$L__BB0_609;
	and.b32  	%r2054, %r583, 2047;
	setp.ne.s32 	%p561, %r2054, 12;
	mov.pred 	%p843, 0;
	@%p561 bra 	$L__BB0_610;
	ld.u32 	%r2055, [%rd403+-4];
	shr.u32 	%r2056, %r2055, 2;
	and.b32  	%r2057, %r2056, 1023;
	ld.u32 	%r2058, [%rd398];
	shr.u32 	%r2059, %r2058, 2;
	and.b32  	%r2060, %r2059, 1023;
	setp.ge.u32 	%p563, %r2057, %r2060;
	@%p563 bra 	$L__BB0_610;
$L__BB0_609:
	setp.eq.s16 	%p843, %rs58, 0;
$L__BB0_610:
	selp.b16 	%rs59, 1, %rs58, %p843;
	selp.b32 	%r584, %r581, %r580, %p843;
	ld.u16 	%r2061, [%rd2862];
	setp.eq.s32 	%p564, %r2990, %r2061;
	add.s32 	%r585, %r581, 1;
	selp.b32 	%r3007, %r585, %r582, %p564;
	mul.wide.u32 	%rd1725, %r2061, 28;
	add.s64 	%rd1726, %rd397, %rd1725;
	add.s64 	%rd404, %rd1726, 24;
	ld.u32 	%r587, [%rd1726+24];
	and.b32  	%r2062, %r587, 2044;
	setp.lt.u32 	%p565, %r2062, 12;
	@%p565 bra 	$L__BB0_613;
	and.b32  	%r2063, %r587, 2047;
	setp.ne.s32 	%p567, %r2063, 12;
	mov.pred 	%p844, 0;
	@%p567 bra 	$L__BB0_614;
	ld.u32 	%r2064, [%rd404+-4];
	shr.u32 	%r2065, %r2064, 2;
	and.b32  	%r2066, %r2065, 1023;
	ld.u32 	%r2067, [%rd398];
	shr.u32 	%r2068, %r2067, 2;
	and.b32  	%r2069, %r2068, 1023;
	setp.ge.u32 	%p569, %r2066, %r2069;
	@%p569 bra 	$L__BB0_614;
$L__BB0_613:
	setp.eq.s16 	%p844, %rs59, 0;
$L__BB0_614:
	selp.b16 	%rs564, 1, %rs59, %p844;
	selp.b32 	%r3006, %r585, %r584, %p844;
	add.s64 	%rd2862, %rd2862, 8;
	add.s32 	%r2994, %r585, 1;
	setp.ne.s32 	%p570, %r2994, %r3003;
	@%p570 bra 	$L__BB0_598;
$L__BB0_615:
	setp.eq.s32 	%p571, %r569, 0;
	@%p571 bra 	$L__BB0_622;
	mul.wide.u32 	%rd1727, %r3003, 2;
	add.s64 	%rd1728, %rd1727, %rd396;
	add.s64 	%rd2863, %rd1728, 2178;
	neg.s32 	%r3002, %r569;
$L__BB0_617:
	.pragma "nounroll";
	ld.u16 	%r2070, [%rd2863];
	setp.eq.s32 	%p572, %r2990, %r2070;
	selp.b32 	%r3007, %r3003, %r3007, %p572;
	mul.wide.u32 	%rd1729, %r2070, 28;
	add.s64 	%rd1730, %rd397, %rd1729;
	add.s64 	%rd408, %rd1730, 24;
	ld.u32 	%r601, [%rd1730+24];
	and.b32  	%r2071, %r601, 2044;
	setp.lt.u32 	%p573, %r2071, 12;
	@%p573 bra 	$L__BB0_620;
	and.b32  	%r2072, %r601, 2047;
	setp.ne.s32 	%p575, %r2072, 12;
	mov.pred 	%p845, 0;
	@%p575 bra 	$L__BB0_621;
	ld.u32 	%r2073, [%rd408+-4];
	shr.u32 	%r2074, %r2073, 2;
	and.b32  	%r2075, %r2074, 1023;
	ld.u32 	%r2076, [%rd398];
	shr.u32 	%r2077, %r2076, 2;
	and.b32  	%r2078, %r2077, 1023;
	setp.ge.u32 	%p577, %r2075, %r2078;
	@%p577 bra 	$L__BB0_621;
$L__BB0_620:
	setp.eq.s16 	%p845, %rs564, 0;
$L__BB0_621:
	selp.b16 	%rs564, 1, %rs564, %p845;
	selp.b32 	%r3006, %r3003, %r3006, %p845;
	add.s32 	%r3003, %r3003, 1;
	add.s64 	%rd2863, %rd2863, 2;
	add.s32 	%r3002, %r3002, 1;
	setp.ne.s32 	%p578, %r3002, 0;
	@%p578 bra 	$L__BB0_617;
$L__BB0_622:
	setp.le.u32 	%p579, %r3006, %r3007;
	@%p579 bra 	$L__BB0_631;
	mul.wide.u32 	%rd1748, %r3007, 2;
	add.s64 	%rd1749, %rd396, %rd1748;
	ld.u16 	%rs64, [%rd1749+2178];
	add.s32 	%r607, %r3006, -1;
	setp.ge.u32 	%p585, %r3007, %r607;
	@%p585 bra 	$L__BB0_630;
	not.b32 	%r2081, %r3007;
	add.s32 	%r2082, %r3006, %r2081;
	and.b32  	%r608, %r2082, 3;
	setp.eq.s32 	%p586, %r608, 0;
	mov.u32 	%r3010, %r3007;
	@%p586 bra 	$L__BB0_627;
	neg.s32 	%r3008, %r608;
	mov.u32 	%r3010, %r3007;
$L__BB0_626:
	.pragma "nounroll";
	mul.wide.s32 	%rd1750, %r3010, 2;
	ld.global.u64 	%rd1751, [system_info];
	add.s64 	%rd1752, %rd1750, %rd1751;
	add.s32 	%r3010, %r3010, 1;
	ld.u16 	%rs442, [%rd1752+2180];
	st.u16 	[%rd1752+2178], %rs442;
	add.s32 	%r3008, %r3008, 1;
	setp.ne.s32 	%p587, %r3008, 0;
	@%p587 bra 	$L__BB0_626;
$L__BB0_627:
	sub.s32 	%r2083, %r3006, %r3007;
	add.s32 	%r2084, %r2083, -2;
	setp.lt.u32 	%p588, %r2084, 3;
	@%p588 bra 	$L__BB0_630;
	sub.s32 	%r3011, %r3010, %r3006;
$L__BB0_629:
	mul.wide.s32 	%rd1753, %r3010, 2;
	add.s64 	%rd1754, %rd1753, 2186;
	ld.global.u64 	%rd1755, [system_info];
	add.s64 	%rd1756, %rd1755, %rd1754;
	ld.u16 	%rs443, [%rd1756+-6];
	st.u16 	[%rd1756+-8], %rs443;
	ld.global.u64 	%rd1757, [system_info];
	add.s64 	%rd1758, %rd1757, %rd1754;
	ld.u16 	%rs444, [%rd1758+-4];
	st.u16 	[%rd1758+-6], %rs444;
	ld.global.u64 	%rd1759, [system_info];
	add.s64 	%rd1760, %rd1759, %rd1754;
	ld.u16 	%rs445, [%rd1760+-2];
	st.u16 	[%rd1760+-4], %rs445;
	ld.global.u64 	%rd1761, [system_info];
	add.s32 	%r3010, %r3010, 4;
	add.s64 	%rd1762, %rd1761, %rd1754;
	ld.u16 	%rs446, [%rd1762];
	st.u16 	[%rd1762+-2], %rs446;
	add.s32 	%r3011, %r3011, 4;
	setp.ne.s32 	%p589, %r3011, -1;
	@%p589 bra 	$L__BB0_629;
$L__BB0_630:
	ld.global.u64 	%rd1763, [system_info];
	mul.wide.u32 	%rd1764, %r607, 2;
	add.s64 	%rd1765, %rd1763, %rd1764;
	st.u16 	[%rd1765+2178], %rs64;
	bra.uni 	$L__BB0_638;
$L__BB0_631:
	setp.ge.u32 	%p580, %r3006, %r3007;
	@%p580 bra 	$L__BB0_638;
	mul.wide.u32 	%rd1731, %r3007, 2;
	add.s64 	%rd1732, %rd396, %rd1731;
	ld.u16 	%rs65, [%rd1732+2178];
	sub.s32 	%r2079, %r3007, %r3006;
	and.b32  	%r620, %r2079, 3;
	setp.eq.s32 	%p581, %r620, 0;
	mov.u32 	%r3015, %r3007;
	@%p581 bra 	$L__BB0_635;
	neg.s32 	%r3013, %r620;
	mov.u32 	%r3015, %r3007;
$L__BB0_634:
	.pragma "nounroll";
	mul.wide.s32 	%rd1733, %r3015, 2;
	ld.global.u64 	%rd1734, [system_info];
	add.s64 	%rd1735, %rd1733, %rd1734;
	add.s32 	%r3015, %r3015, -1;
	ld.u16 	%rs437, [%rd1735+2176];
	st.u16 	[%rd1735+2178], %rs437;
	add.s32 	%r3013, %r3013, 1;
	setp.ne.s32 	%p582, %r3013, 0;
	@%p582 bra 	$L__BB0_634;
$L__BB0_635:
	sub.s32 	%r2080, %r3006, %r3007;
	setp.gt.u32 	%p583, %r2080, -4;
	@%p583 bra 	$L__BB0_637;
$L__BB0_636:
	ld.global.u64 	%rd1736, [system_info];
	mul.wide.s32 	%rd1737, %r3015, 2;
	add.s64 	%rd1738, %rd1736, %rd1737;
	ld.u16 	%rs438, [%rd1738+2176];
	st.u16 	[%rd1738+2178], %rs438;
	ld.global.u64 	%rd1739, [system_info];
	add.s64 	%rd1740, %rd1739, %rd1737;
	ld.u16 	%rs439, [%rd1740+2174];
	st.u16 	[%rd1740+2176], %rs439;
	ld.global.u64 	%rd1741, [system_info];
	add.s64 	%rd1742, %rd1741, %rd1737;
	ld.u16 	%rs440, [%rd1742+2172];
	st.u16 	[%rd1742+2174], %rs440;
	ld.global.u64 	%rd1743, [system_info];
	add.s64 	%rd1744, %rd1743, %rd1737;
	add.s32 	%r3015, %r3015, -4;
	ld.u16 	%rs441, [%rd1744+2170];
	st.u16 	[%rd1744+2172], %rs441;
	setp.gt.u32 	%p584, %r3015, %r3006;
	@%p584 bra 	$L__BB0_636;
$L__BB0_637:
	ld.global.u64 	%rd1745, [system_info];
	mul.wide.u32 	%rd1746, %r3006, 2;
	add.s64 	%rd1747, %rd1745, %rd1746;
	st.u16 	[%rd1747+2178], %rs65;
$L__BB0_638:
	cvta.global.u64 	%rd1772, %rd1613;
	{ // callseq 43, 0
	.param .b64 param0;
	st.param.b64 	[param0], %rd1772;
	.param .b64 param1;
	st.param.b64 	[param1], 0;
	.param .b32 retval0;
	call.uni (retval0), 
	vprintf, 
	(
	param0, 
	param1
	);
	ld.param.b32 	%r2087, [retval0];
	} // callseq 43
	ld.global.u64 	%rd2864, [system_info];
	ld.u32 	%r2089, [%rd2864+128];
	and.b32  	%r2090, %r2089, 2047;
	setp.eq.s32 	%p590, %r2090, 0;
	@%p590 bra 	$L__BB0_641;
	add.u64 	%rd1773, %SP, 8;
	add.u64 	%rd411, %SPL, 8;
	mov.b32 	%r3017, 0;
	mov.u64 	%rd1779, $str$7;
$L__BB0_640:
	ld.global.u64 	%rd1774, [fcb_table];
	mul.wide.u32 	%rd1775, %r3017, 2;
	add.s64 	%rd1776, %rd2864, %rd1775;
	ld.u16 	%r2092, [%rd1776+2178];
	mul.wide.u32 	%rd1777, %r2092, 28;
	add.s64 	%rd1778, %rd1774, %rd1777;
	ld.u32 	%r2093, [%rd1778+24];
	and.b32  	%r2094, %r2093, 2047;
	st.local.u64 	[%rd411], %rd1778;
	st.local.u32 	[%rd411+8], %r2094;
	cvta.global.u64 	%rd1780, %rd1779;
	{ // callseq 44, 0
	.param .b64 param0;
	st.param.b64 	[param0], %rd1780;
	.param .b64 param1;
	st.param.b64 	[param1], %rd1773;
	.param .b32 retval0;
	call.uni (retval0), 
	vprintf, 
	(
	param0, 
	param1
	);
	ld.param.b32 	%r2095, [retval0];
	} // callseq 44
	add.s32 	%r3017, %r3017, 1;
	ld.global.u64 	%rd2864, [system_info];
	ld.u32 	%r2097, [%rd2864+128];
	and.b32  	%r2098, %r2097, 2047;
	setp.lt.u32 	%p591, %r3017, %r2098;
	@%p591 bra 	$L__BB0_640;
$L__BB0_641:
	mov.u64 	%rd1782, $str$9;
	cvta.global.u64 	%rd1783, %rd1782;
	{ // callseq 45, 0
	.param .b64 param0;
	st.param.b64 	[param0], %rd1783;
	.param .b64 param1;
	st.param.b64 	[param1], 0;
	.param .b32 retval0;
	call.uni (retval0), 
	vprintf, 
	(
	param0, 
	param1
	);
	ld.param.b32 	%r2099, [retval0];
	} // callseq 45
	ld.global.u64 	%rd1784, [system_info];
	ld.u32 	%r631, [%rd1784+128];
	and.b32  	%r3021, %r631, 2047;
	setp.eq.s32 	%p592, %r3021, 0;
	@%p592 bra 	$L__BB0_655;
	setp.lt.u32 	%p593, %r3021, 16;
	@%p593 bra 	$L__BB0_646;
	add.s32 	%r3019, %r3021, -8;
	cvt.u16.u32 	%rs447, %r631;
	shr.u16 	%rs448, %rs447, 4;
	and.b16  	%rs449, %rs448, 127;
	mul.wide.u16 	%r2101, %rs449, 16;
	neg.s32 	%r3018, %r2101;
	add.u64 	%rd1791, %SP, 8;
	mov.u64 	%rd1793, $str$6;
$L__BB0_644:
	.pragma "nounroll";
	add.s32 	%r2102, %r3019, 7;
	ld.global.u64 	%rd1785, [fcb_table];
	ld.global.u64 	%rd1786, [system_info];
	mul.wide.u32 	%rd1787, %r2102, 2;
	add.s64 	%rd1788, %rd1786, %rd1787;
	ld.u16 	%r2103, [%rd1788+130];
	mul.wide.u32 	%rd1789, %r2103, 28;
	add.s64 	%rd1790, %rd1785, %rd1789;
	cvta.to.local.u64 	%rd1792, %rd1791;
	st.local.u64 	[%rd1792], %rd1790;
	cvta.global.u64 	%rd1794, %rd1793;
	{ // callseq 46, 0
	.param .b64 param0;
	st.param.b64 	[param0], %rd1794;
	.param .b64 param1;
	st.param.b64 	[param1], %rd1791;
	.param .b32 retval0;
	call.uni (retval0), 
	vprintf, 
	(
	param0, 
	param1
	);
	ld.param.b32 	%r2104, [retval0];
	} // callseq 46
	add.s32 	%r2106, %r3019, 6;
	ld.global.u64 	%rd1795, [fcb_table];
	ld.global.u64 	%rd1796, [system_info];
	mul.wide.u32 	%rd1797, %r2106, 2;
	add.s64 	%rd1798, %rd1796, %rd1797;
	ld.u16 	%r2107, [%rd1798+130];
	mul.wide.u32 	%rd1799, %r2107, 28;
	add.s64 	%rd1800, %rd1795, %rd1799;
	st.local.u64 	[%rd1792], %rd1800;
	{ // callseq 47, 0
	.param .b64 param0;
	st.param.b64 	[param0], %rd1794;
	.param .b64 param1;
	st.param.b64 	[param1], %rd1791;
	.param .b32 retval0;
	call.uni (retval0), 
	vprintf, 
	(
	param0, 
	param1
	);
	ld.param.b32 	%r2108, [retval0];
	} // callseq 47
	add.s32 	%r2110, %r3019, 5;
	ld.global.u64 	%rd1801, [fcb_table];
	ld.global.u64 	%rd1802, [system_info];
	mul.wide.u32 	%rd1803, %r2110, 2;
	add.s64 	%rd1804, %rd1802, %rd1803;
	ld.u16 	%r2111, [%rd1804+130];
	mul.wide.u32 	%rd1805, %r2111, 28;
	add.s64 	%rd1806, %rd1801, %rd1805;
	st.local.u64 	[%rd1792], %rd1806;
	{ // callseq 48, 0
	.param .b64 param0;
	st.param.b64 	[param0], %rd1794;
	.param .b64 param1;
	st.param.b64 	[param1], %rd1791;
	.param .b32 retval0;
	call.uni (retval0), 
	vprintf, 
	(
	param0, 
	param1
	);
	ld.param.b32 	%r2112, [retval0];
	} // callseq 48
	add.s32 	%r2114, %r3019, 4;
	ld.global.u64 	%rd1807, [fcb_table];
	ld.global.u64 	%rd1808, [system_info];
	mul.wide.u32 	%rd1809, %r2114, 2;
	add.s64 	%rd1810, %rd1808, %rd1809;
	ld.u16 	%r2115, [%rd1810+130];
	mul.wide.u32 	%rd1811, %r2115, 28;
	add.s64 	%rd1812, %rd1807, %rd1811;
	st.local.u64 	[%rd1792], %rd1812;
	{ // callseq 49, 0
	.param .b64 param0;
	st.param.b64 	[param0], %rd1794;
	.param .b64 param1;
	st.param.b64 	[param1], %rd1791;
	.param .b32 retval0;
	call.uni (retval0), 
	vprintf, 
	(
	param0, 
	param1
	);
	ld.param.b32 	%r2116, [retval0];
	} // callseq 49
	add.s32 	%r2118, %r3019, 3;
	ld.global.u64 	%rd1813, [fcb_table];
	ld.global.u64 	%rd1814, [system_info];
	mul.wide.u32 	%rd1815, %r2118, 2;
	add.s64 	%rd1816, %rd1814, %rd1815;
	ld.u16 	%r2119, [%rd1816+130];
	mul.wide.u32 	%rd1817, %r2119, 28;
	add.s64 	%rd1818, %rd1813, %rd1817;
	st.local.u64 	[%rd1792], %rd1818;
	{ // callseq 50, 0
	.param .b64 param0;
	st.param.b64 	[param0], %rd1794;
	.param .b64 param1;
	st.param.b64 	[param1], %rd1791;
	.param .b32 retval0;
	call.uni (retval0), 
	vprintf, 
	(
	param0, 
	param1
	);
	ld.param.b32 	%r2120, [retval0];
	} // callseq 50
	add.s32 	%r2122, %r3019, 2;
	ld.global.u64 	%rd1819, [fcb_table];
	ld.global.u64 	%rd1820, [system_info];
	mul.wide.u32 	%rd1821, %r2122, 2;
	add.s64 	%rd1822, %rd1820, %rd1821;
	ld.u16 	%r2123, [%rd1822+130];
	mul.wide.u32 	%rd1823, %r2123, 28;
	add.s64 	%rd1824, %rd1819, %rd1823;
	st.local.u64 	[%rd1792], %rd1824;
	{ // callseq 51, 0
	.param .b64 param0;
	st.param.b64 	[param0], %rd1794;
	.param .b64 param1;
	st.param.b64 	[param1], %rd1791;
	.param .b32 retval0;
	call.uni (retval0), 
	vprintf, 
	(
	param0, 
	param1
	);
	ld.param.b32 	%r2124, [retval0];
	} // callseq 51
	add.s32 	%r2126, %r3019, 1;
	ld.global.u64 	%rd1825, [fcb_table];
	ld.global.u64 	%rd1826, [system_info];
	mul.wide.u32 	%rd1827, %r2126, 2;
	add.s64 	%rd1828, %rd1826, %rd1827;
	ld.u16 	%r2127, [%rd1828+130];
	mul.wide.u32 	%rd1829, %r2127, 28;
	add.s64 	%rd1830, %rd1825, %rd1829;
	st.local.u64 	[%rd1792], %rd1830;
	{ // callseq 52, 0
	.param .b64 param0;
	st.param.b64 	[param0], %rd1794;
	.param .b64 param1;
	st.param.b64 	[param1], %rd1791;
	.param .b32 retval0;
	call.uni (retval0), 
	vprintf, 
	(
	param0, 
	param1
	);
	ld.param.b32 	%r2128, [retval0];
	} // callseq 52
	add.s32 	%r2130, %r3019, -8;
	ld.global.u64 	%rd1831, [fcb_table];
	ld.global.u64 	%rd1832, [system_info];
	mul.wide.u32 	%rd1833, %r3019, 2;
	add.s64 	%rd1834, %rd1832, %rd1833;
	ld.u16 	%r2131, [%rd1834+130];
	mul.wide.u32 	%rd1835, %r2131, 28;
	add.s64 	%rd1836, %rd1831, %rd1835;
	st.local.u64 	[%rd1792], %rd1836;
	{ // callseq 53, 0
	.param .b64 param0;
	st.param.b64 	[param0], %rd1794;
	.param .b64 param1;
	st.param.b64 	[param1], %rd1791;
	.param .b32 retval0;
	call.uni (retval0), 
	vprintf, 
	(
	param0, 
	param1
	);
	ld.param.b32 	%r2132, [retval0];
	} // callseq 53
	add.s32 	%r2134, %r3019, -1;
	ld.global.u64 	%rd1837, [fcb_table];
	ld.global.u64 	%rd1838, [system_info];
	mul.wide.u32 	%rd1839, %r2134, 2;
	add.s64 	%rd1840, %rd1838, %rd1839;
	ld.u16 	%r2135, [%rd1840+130];
	mul.wide.u32 	%rd1841, %r2135, 28;
	add.s64 	%rd1842, %rd1837, %rd1841;
	st.local.u64 	[%rd1792], %rd1842;
	{ // callseq 54, 0
	.param .b64 param0;
	st.param.b64 	[param0], %rd1794;
	.param .b64 param1;
	st.param.b64 	[param1], %rd1791;
	.param .b32 retval0;
	call.uni (retval0), 
	vprintf, 
	(
	param0, 
	param1
	);
	ld.param.b32 	%r2136, [retval0];
	} // callseq 54
	add.s32 	%r2138, %r3019, -2;
	ld.global.u64 	%rd1843, [fcb_table];
	ld.global.u64 	%rd1844, [system_info];
	mul.wide.u32 	%rd1845, %r2138, 2;
	add.s64 	%rd1846, %rd1844, %rd1845;
	ld.u16 	%r2139, [%rd1846+130];
	mul.wide.u32 	%rd1847, %r2139, 28;
	add.s64 	%rd1848, %rd1843, %rd1847;
	st.local.u64 	[%rd1792], %rd1848;
	{ // callseq 55, 0
	.param .b64 param0;
	st.param.b64 	[param0], %rd1794;
	.param .b64 param1;
	st.param.b64 	[param1], %rd1791;
	.param .b32 retval0;
	call.uni (retval0), 
	vprintf, 
	(
	param0, 
	param1
	);
	ld.param.b32 	%r2140, [retval0];
	} // callseq 55
	add.s32 	%r2142, %r3019, -3;
	ld.global.u64 	%rd1849, [fcb_table];
	ld.global.u64 	%rd1850, [system_info];
	mul.wide.u32 	%rd1851, %r2142, 2;
	add.s64 	%rd1852, %rd1850, %rd1851;
	ld.u16 	%r2143, [%rd1852+130];
	mul.wide.u32 	%rd1853, %r2143, 28;
	add.s64 	%rd1854, %rd1849, %rd1853;
	st.local.u64 	[%rd1792], %rd1854;
	{ // callseq 56, 0
	.param .b64 param0;
	st.param.b64 	[param0], %rd1794;
	.param .b64 param1;
	st.param.b64 	[param1], %rd1791;
	.param .b32 retval0;
	call.uni (retval0), 
	vprintf, 
	(
	param0, 
	param1
	);
	ld.param.b32 	%r2144, [retval0];
	} // callseq 56
	add.s32 	%r2146, %r3019, -4;
	ld.global.u64 	%rd1855, [fcb_table];
	ld.global.u64 	%rd1856, [system_info];
	mul.wide.u32 	%rd1857, %r2146, 2;
	add.s64 	%rd1858, %rd1856, %rd1857;
	ld.u16 	%r2147, [%rd1858+130];
	mul.wide.u32 	%rd1859, %r2147, 28;
	add.s64 	%rd1860, %rd1855, %rd1859;
	st.local.u64 	[%rd1792], %rd1860;
	{ // callseq 57, 0
	.param .b64 param0;
	st.param.b64 	[param0], %rd1794;
	.param .b64 param1;
	st.param.b64 	[param1], %rd1791;
	.param .b32 retval0;
	call.uni (retval0), 
	vprintf, 
	(
	param0, 
	param1
	);
	ld.param.b32 	%r2148, [retval0];
	} // callseq 57
	add.s32 	%r2150, %r3019, -5;
	ld.global.u64 	%rd1861, [fcb_table];
	ld.global.u64 	%rd1862, [system_info];
	mul.wide.u32 	%rd1863, %r2150, 2;
	add.s64 	%rd1864, %rd1862, %rd1863;
	ld.u16 	%r2151, [%rd1864+130];
	mul.wide.u32 	%rd1865, %r2151, 28;
	add.s64 	%rd1866, %rd1861, %rd1865;
	st.local.u64 	[%rd1792], %rd1866;
	{ // callseq 58, 0
	.param .b64 param0;
	st.param.b64 	[param0], %rd1794;
	.param .b64 param1;
	st.param.b64 	[param1], %rd1791;
	.param .b32 retval0;
	call.uni (retval0), 
	vprintf, 
	(
	param0, 
	param1
	);
	ld.param.b32 	%r2152, [retval0];
	} // callseq 58
	add.s32 	%r2154, %r3019, -6;
	ld.global.u64 	%rd1867, [fcb_table];
	ld.global.u64 	%rd1868, [system_info];
	mul.wide.u32 	%rd1869, %r2154, 2;
	add.s64 	%rd1870, %rd1868, %rd1869;
	ld.u16 	%r2155, [%rd1870+130];
	mul.wide.u32 	%rd1871, %r2155, 28;
	add.s64 	%rd1872, %rd1867, %rd1871;
	st.local.u64 	[%rd1792], %rd1872;
	{ // callseq 59, 0
	.param .b64 param0;
	st.param.b64 	[param0], %rd1794;
	.param .b64 param1;
	st.param.b64 	[param1], %rd1791;
	.param .b32 retval0;
	call.uni (retval0), 
	vprintf, 
	(
	param0, 
	param1
	);
	ld.param.b32 	%r2156, [retval0];
	} // callseq 59
	add.s32 	%r2158, %r3019, -7;
	ld.global.u64 	%rd1873, [fcb_table];
	ld.global.u64 	%rd1874, [system_info];
	mul.wide.u32 	%rd1875, %r2158, 2;
	add.s64 	%rd1876, %rd1874, %rd1875;
	ld.u16 	%r2159, [%rd1876+130];
	mul.wide.u32 	%rd1877, %r2159, 28;
	add.s64 	%rd1878, %rd1873, %rd1877;
	st.local.u64 	[%rd1792], %rd1878;
	{ // callseq 60, 0
	.param .b64 param0;
	st.param.b64 	[param0], %rd1794;
	.param .b64 param1;
	st.param.b64 	[param1], %rd1791;
	.param .b32 retval0;
	call.uni (retval0), 
	vprintf, 
	(
	param0, 
	param1
	);
	ld.param.b32 	%r2160, [retval0];
	} // callseq 60
	ld.global.u64 	%rd1879, [fcb_table];
	ld.global.u64 	%rd1880, [system_info];
	mul.wide.u32 	%rd1881, %r2130, 2;
	add.s64 	%rd1882, %rd1880, %rd1881;
	ld.u16 	%r2162, [%rd1882+130];
	mul.wide.u32 	%rd1883, %r2162, 28;
	add.s64 	%rd1884, %rd1879, %rd1883;
	st.local.u64 	[%rd1792], %rd1884;
	{ // callseq 61, 0
	.param .b64 param0;
	st.param.b64 	[param0], %rd1794;
	.param .b64 param1;
	st.param.b64 	[param1], %rd1791;
	.param .b32 retval0;
	call.uni (retval0), 
	vprintf, 
	(
	param0, 
	param1
	);
	ld.param.b32 	%r2163, [retval0];
	} // callseq 61
	add.s32 	%r3019, %r3019, -16;
	add.s32 	%r3018, %r3018, 16;
	setp.ne.s32 	%p594, %r3018, 0;
	@%p594 bra 	$L__BB0_644;
	add.s32 	%r3021, %r3019, 8;
$L__BB0_646:
	and.b32  	%r641, %r631, 15;
	setp.eq.s32 	%p595, %r641, 0;
	@%p595 bra 	$L__BB0_655;
	add.u64 	%rd1885, %SP, 8;
	add.u64 	%rd414, %SPL, 8;
	and.b32  	%r642, %r631, 7;
	setp.lt.u32 	%p596, %r641, 8;
	@%p596 bra 	$L__BB0_649;
	add.s32 	%r2165, %r3021, -1;
	ld.global.u64 	%rd1886, [fcb_table];
	ld.global.u64 	%rd1887, [system_info];
	mul.wide.u32 	%rd1888, %r2165, 2;
	add.s64 	%rd1889, %rd1887, %rd1888;
	ld.u16 	%r2166, [%rd1889+130];
	mul.wide.u32 	%rd1890, %r2166, 28;
	add.s64 	%rd1891, %rd1886, %rd1890;
	st.local.u64 	[%rd414], %rd1891;
	mov.u64 	%rd1892, $str$6;
	cvta.global.u64 	%rd1893, %rd1892;
	{ // callseq 62, 0
	.param .b64 param0;
	st.param.b64 	[param0], %rd1893;
	.param .b64 param1;
	st.param.b64 	[param1], %rd1885;
	.param .b32 retval0;
	call.uni (retval0), 
	vprintf, 
	(
	param0, 
	param1
	);
	ld.param.b32 	%r2167, [retval0];
	} // callseq 62
	add.s32 	%r2169, %r3021, -2;
	ld.global.u64 	%rd1895, [fcb_table];
	ld.global.u64 	%rd1896, [system_info];
	mul.wide.u32 	%rd1897, %r2169, 2;
	add.s64 	%rd1898, %rd1896, %rd1897;
	ld.u16 	%r2170, [%rd1898+130];
	mul.wide.u32 	%rd1899, %r2170, 28;
	add.s64 	%rd1900, %rd1895, %rd1899;
	st.local.u64 	[%rd414], %rd1900;
	{ // callseq 63, 0
	.param .b64 param0;
	st.param.b64 	[param0], %rd1893;
	.param .b64 param1;
	st.param.b64 	[param1], %rd1885;
	.param .b32 retval0;
	call.uni (retval0), 
	vprintf, 
	(
	param0, 
	param1
	);
	ld.param.b32 	%r2171, [retval0];
	} // callseq 63
	add.s32 	%r2173, %r3021, -3;
	ld.global.u64 	%rd1901, [fcb_table];
	ld.global.u64 	%rd1902, [system_info];
	mul.wide.u32 	%rd1903, %r2173, 2;
	add.s64 	%rd1904, %rd1902, %rd1903;
	ld.u16 	%r2174, [%rd1904+130];
	mul.wide.u32 	%rd1905, %r2174, 28;
	add.s64 	%rd1906, %rd1901, %rd1905;
	st.local.u64 	[%rd414], %rd1906;
	{ // callseq 64, 0
	.param .b64 param0;
	st.param.b64 	[param0], %rd1893;
	.param .b64 param1;
	st.param.b64 	[param1], %rd1885;
	.param .b32 retval0;
	call.uni (retval0), 
	vprintf, 
	(
	param0, 
	param1
	);
	ld.param.b32 	%r2175, [retval0];
	} // callseq 64
	add.s32 	%r2177, %r3021, -4;
	ld.global.u64 	%rd1907, [fcb_table];
	ld.global.u64 	%rd1908, [system_info];
	mul.wide.u32 	%rd1909, %r2177, 2;
	add.s64 	%rd1910, %rd1908, %rd1909;
	ld.u16 	%r2178, [%rd1910+130];
	mul.wide.u32 	%rd1911, %r2178, 28;
	add.s64 	%rd1912, %rd1907, %rd1911;
	st.local.u64 	[%rd414], %rd1912;
	{ // callseq 65, 0
	.param .b64 param0;
	st.param.b64 	[param0], %rd1893;
	.param .b64 param1;
	st.param.b64 	[param1], %rd1885;
	.param .b32 retval0;
	call.uni (retval0), 
	vprintf, 
	(
	param0, 
	param1
	);
	ld.param.b32 	%r2179, [retval0];
	} // callseq 65
	add.s32 	%r2181, %r3021, -5;
	ld.global.u64 	%rd1913, [fcb_table];
	ld.global.u64 	%rd1914, [system_info];
	mul.wide.u32 	%rd1915, %r2181, 2;
	add.s64 	%rd1916, %rd1914, %rd1915;
	ld.u16 	%r2182, [%rd1916+130];
	mul.wide.u32 	%rd1917, %r2182, 28;
	add.s64 	%rd1918, %rd1913, %rd1917;
	st.local.u64 	[%rd414], %rd1918;
	{ // callseq 66, 0
	.param .b64 param0;
	st.param.b64 	[param0], %rd1893;
	.param .b64 param1;
	st.param.b64 	[param1], %rd1885;
	.param .b32 retval0;
	call.uni (retval0), 
	vprintf, 
	(
	param0, 
	param1
	);
	ld.param.b32 	%r2183, [retval0];
	} // callseq 66
	add.s32 	%r2185, %r3021, -6;
	ld.global.u64 	%rd1919, [fcb_table];
	ld.global.u64 	%rd1920, [system_info];
	mul.wide.u32 	%rd1921, %r2185, 2;
	add.s64 	%rd1922, %rd1920, %rd1921;
	ld.u16 	%r2186, [%rd1922+130];
	mul.wide.u32 	%rd1923, %r2186, 28;
	add.s64 	%rd1924, %rd1919, %rd1923;
	st.local.u64 	[%rd414], %rd1924;
	{ // callseq 67, 0
	.param .b64 param0;
	st.param.b64 	[param0], %rd1893;
	.param .b64 param1;
	st.param.b64 	[param1], %rd1885;
	.param .b32 retval0;
	call.uni (retval0), 
	vprintf, 
	(
	param0, 
	param1
	);
	ld.param.b32 	%r2187, [retval0];
	} // callseq 67
	add.s32 	%r2189, %r3021, -7;
	ld.global.u64 	%rd1925, [fcb_table];
	ld.global.u64 	%rd1926, [system_info];
	mul.wide.u32 	%rd1927, %r2189, 2;
	add.s64 	%rd1928, %rd1926, %rd1927;
	ld.u16 	%r2190, [%rd1928+130];
	mul.wide.u32 	%rd1929, %r2190, 28;
	add.s64 	%rd1930, %rd1925, %rd1929;
	st.local.u64 	[%rd414], %rd1930;
	{ // callseq 68, 0
	.param .b64 param0;
	st.param.b64 	[param0], %rd1893;
	.param .b64 param1;
	st.param.b64 	[param1], %rd1885;
	.param .b32 retval0;
	call.uni (retval0), 
	vprintf, 
	(
	param0, 
	param1
	);
	ld.param.b32 	%r2191, [retval0];
	} // callseq 68
	add.s32 	%r3021, %r3021, -8;
	ld.global.u64 	%rd1931, [fcb_table];
	ld.global.u64 	%rd1932, [system_info];
	mul.wide.u32 	%rd1933, %r3021, 2;
	add.s64 	%rd1934, %rd1932, %rd1933;
	ld.u16 	%r2193, [%rd1934+130];
	mul.wide.u32 	%rd1935, %r2193, 28;
	add.s64 	%rd1936, %rd1931, %rd1935;
	st.local.u64 	[%rd414], %rd1936;
	{ // callseq 69, 0
	.param .b64 param0;
	st.param.b64 	[param0], %rd1893;
	.param .b64 param1;
	st.param.b64 	[param1], %rd1885;
	.param .b32 retval0;
	call.uni (retval0), 
	vprintf, 
	(
	param0, 
	param1
	);
	ld.param.b32 	%r2194, [retval0];
	} // callseq 69
$L__BB0_649:
	setp.eq.s32 	%p597, %r642, 0;
	@%p597 bra 	$L__BB0_655;
	and.b32  	%r645, %r631, 3;
	setp.lt.u32 	%p598, %r642, 4;
	@%p598 bra 	$L__BB0_652;
	add.s32 	%r2196, %r3021, -1;
	ld.global.u64 	%rd1937, [fcb_table];
	ld.global.u64 	%rd1938, [system_info];
	mul.wide.u32 	%rd1939, %r2196, 2;
	add.s64 	%rd1940, %rd1938, %rd1939;
	ld.u16 	%r2197, [%rd1940+130];
	mul.wide.u32 	%rd1941, %r2197, 28;
	add.s64 	%rd1942, %rd1937, %rd1941;
	st.local.u64 	[%rd414], %rd1942;
	mov.u64 	%rd1943, $str$6;
	cvta.global.u64 	%rd1944, %rd1943;
	{ // callseq 70, 0
	.param .b64 param0;
	st.param.b64 	[param0], %rd1944;
	.param .b64 param1;
	st.param.b64 	[param1], %rd1885;
	.param .b32 retval0;
	call.uni (retval0), 
	vprintf, 
	(
	param0, 
	param1
	);
	ld.param.b32 	%r2198, [retval0];
	} // callseq 70
	add.s32 	%r2200, %r3021, -2;
	ld.global.u64 	%rd1946, [fcb_table];
	ld.global.u64 	%rd1947, [system_info];
	mul.wide.u32 	%rd1948, %r2200, 2;
	add.s64 	%rd1949, %rd1947, %rd1948;
	ld.u16 	%r2201, [%rd1949+130];
	mul.wide.u32 	%rd1950, %r2201, 28;
	add.s64 	%rd1951, %rd1946, %rd1950;
	st.local.u64 	[%rd414], %rd1951;
	{ // callseq 71, 0
	.param .b64 param0;
	st.param.b64 	[param0], %rd1944;
	.param .b64 param1;
	st.param.b64 	[param1], %rd1885;
	.param .b32 retval0;
	call.uni (retval0), 
	vprintf, 
	(
	param0, 
	param1
	);
	ld.param.b32 	%r2202, [retval0];
	} // callseq 71
	add.s32 	%r2204, %r3021, -3;
	ld.global.u64 	%rd1952, [fcb_table];
	ld.global.u64 	%rd1953, [system_info];
	mul.wide.u32 	%rd1954, %r2204, 2;
	add.s64 	%rd1955, %rd1953, %rd1954;
	ld.u16 	%r2205, [%rd1955+130];
	mul.wide.u32 	%rd1956, %r2205, 28;
	add.s64 	%rd1957, %rd1952, %rd1956;
	st.local.u64 	[%rd414], %rd1957;
	{ // callseq 72, 0
	.param .b64 param0;
	st.param.b64 	[param0], %rd1944;
	.param .b64 param1;
	st.param.b64 	[param1], %rd1885;
	.param .b32 retval0;
	call.uni (retval0), 
	vprintf, 
	(
	param0, 
	param1
	);
	ld.param.b32 	%r2206, [retval0];
	} // callseq 72
	add.s32 	%r3021, %r3021, -4;
	ld.global.u64 	%rd1958, [fcb_table];
	ld.global.u64 	%rd1959, [system_info];
	mul.wide.u32 	%rd1960, %r3021, 2;
	add.s64 	%rd1961, %rd1959, %rd1960;
	ld.u16 	%r2208, [%rd1961+130];
	mul.wide.u32 	%rd1962, %r2208, 28;
	add.s64 	%rd1963, %rd1958, %rd1962;
	st.local.u64 	[%rd414], %rd1963;
	{ // callseq 73, 0
	.param .b64 param0;
	st.param.b64 	[param0], %rd1944;
	.param .b64 param1;
	st.param.b64 	[param1], %rd1885;
	.param .b32 retval0;
	call.uni (retval0), 
	vprintf, 
	(
	param0, 
	param1
	);
	ld.param.b32 	%r2209, [retval0];
	} // callseq 73
$L__BB0_652:
	setp.eq.s32 	%p599, %r645, 0;
	@%p599 bra 	$L__BB0_655;
	neg.s32 	%r3023, %r645;
	mov.u64 	%rd1970, $str$6;
$L__BB0_654:
	.pragma "nounroll";
	add.s32 	%r3021, %r3021, -1;
	ld.global.u64 	%rd1964, [fcb_table];
	ld.global.u64 	%rd1965, [system_info];
	mul.wide.u32 	%rd1966, %r3021, 2;
	add.s64 	%rd1967, %rd1965, %rd1966;
	ld.u16 	%r2211, [%rd1967+130];
	mul.wide.u32 	%rd1968, %r2211, 28;
	add.s64 	%rd1969, %rd1964, %rd1968;
	st.local.u64 	[%rd414], %rd1969;
	cvta.global.u64 	%rd1971, %rd1970;
	{ // callseq 74, 0
	.param .b64 param0;
	st.param.b64 	[param0], %rd1971;
	.param .b64 param1;
	st.param.b64 	[param1], %rd1885;
	.param .b32 retval0;
	call.uni (retval0), 
	vprintf, 
	(
	param0, 
	param1
	);
	ld.param.b32 	%r2212, [retval0];
	} // callseq 74
	add.s32 	%r3023, %r3023, 1;
	setp.ne.s32 	%p600, %r3023, 0;
	@%p600 bra 	$L__BB0_654;
$L__BB0_655:
	mov.b32 	%r3025, 0;
	ld.global.u64 	%rd415, [fcb_table];
	mov.u64 	%rd1975, $str$24;
$L__BB0_656:
	mul.wide.u32 	%rd1973, %r3025, 28;
	add.s64 	%rd416, %rd415, %rd1973;
	mov.b32 	%r3026, 0;
$L__BB0_657:
	cvt.u64.u32 	%rd1974, %r3026;
	add.s64 	%rd1976, %rd1975, %rd1974;
	ld.global.nc.u8 	%rs450, [%rd1976];
	cvt.u16.u8 	%rs66, %rs450;
	add.s64 	%rd1977, %rd416, %rd1974;
	ld.u8 	%rs451, [%rd1977];
	setp.ne.s16 	%p601, %rs66, %rs451;
	@%p601 bra 	$L__BB0_699;
	setp.eq.s16 	%p603, %rs66, 0;
	setp.gt.u32 	%p604, %r3026, 18;
	or.pred  	%p605, %p603, %p604;
	@%p605 bra 	$L__BB0_660;
	add.s32 	%r3026, %r3026, 1;
	bra.uni 	$L__BB0_657;
$L__BB0_660:
	ld.u32 	%r2218, [%rd416+20];
	shr.u32 	%r657, %r2218, 12;
	and.b32  	%r658, %r657, 1023;
	shr.u32 	%r2219, %r2218, 2;
	and.b32  	%r659, %r2219, 1023;
	ld.global.u64 	%rd2868, [system_info];
	ld.u32 	%r3032, [%rd2868+128];
	and.b32  	%r2220, %r3032, 2047;
	setp.eq.s32 	%p606, %r2220, 0;
	@%p606 bra 	$L__BB0_665;
	mov.b16 	%rs566, 0;
	mov.b32 	%r3029, 0;
$L__BB0_662:
	mul.wide.u32 	%rd1984, %r3029, 2;
	add.s64 	%rd420, %rd2868, %rd1984;
	ld.u16 	%r2222, [%rd420+130];
	setp.eq.s32 	%p607, %r3025, %r2222;
	selp.b16 	%rs566, 1, %rs566, %p607;
	setp.eq.s16 	%p608, %rs566, 0;
	@%p608 bra 	$L__BB0_671;
	and.b32  	%r2223, %r3032, 2047;
	add.s32 	%r2224, %r2223, -1;
	setp.eq.s32 	%p609, %r3029, %r2224;
	@%p609 bra 	$L__BB0_670;
	ld.u16 	%rs453, [%rd420+132];
	st.u16 	[%rd420+130], %rs453;
	bra.uni 	$L__BB0_671;
$L__BB0_665:
	and.b32  	%r2226, %r3032, 2047;
	setp.eq.s32 	%p611, %r2226, 0;
	@%p611 bra 	$L__BB0_674;
	mov.b16 	%rs567, 0;
	mov.b32 	%r3031, 0;
$L__BB0_667:
	mul.wide.u32 	%rd1985, %r3031, 2;
	add.s64 	%rd423, %rd2868, %rd1985;
	ld.u16 	%r2228, [%rd423+2178];
	setp.eq.s32 	%p612, %r3025, %r2228;
	selp.b16 	%rs567, 1, %rs567, %p612;
	setp.eq.s16 	%p613, %rs567, 0;
	@%p613 bra 	$L__BB0_673;
	and.b32  	%r2229, %r3032, 2047;
	add.s32 	%r2230, %r2229, -1;
	setp.eq.s32 	%p614, %r3031, %r2230;
	@%p614 bra 	$L__BB0_672;
	ld.u16 	%rs456, [%rd423+2180];
	st.u16 	[%rd423+2178], %rs456;
	bra.uni 	$L__BB0_673;
$L__BB0_670:
	mov.b16 	%rs454, 0;
	st.u16 	[%rd420+130], %rs454;
$L__BB0_671:
	add.s32 	%r3029, %r3029, 1;
	ld.global.u64 	%rd2868, [system_info];
	ld.u32 	%r3032, [%rd2868+128];
	and.b32  	%r2225, %r3032, 2047;
	setp.lt.u32 	%p610, %r3029, %r2225;
	@%p610 bra 	$L__BB0_662;
	bra.uni 	$L__BB0_665;
$L__BB0_672:
	mov.b16 	%rs457, 0;
	st.u16 	[%rd423+2178], %rs457;
$L__BB0_673:
	add.s32 	%r3031, %r3031, 1;
	ld.global.u64 	%rd2868, [system_info];
	ld.u32 	%r3032, [%rd2868+128];
	and.b32  	%r2231, %r3032, 2047;
	setp.lt.u32 	%p615, %r3031, %r2231;
	@%p615 bra 	$L__BB0_667;
$L__BB0_674:
	add.s32 	%r2233, %r3032, -1;
	and.b32  	%r2234, %r2233, 2047;
	and.b32  	%r2235, %r3032, -2048;
	or.b32  	%r2236, %r2234, %r2235;
	st.u32 	[%rd2868+128], %r2236;
	ld.global.u64 	%rd1987, [fcb_table];
	add.s64 	%rd1989, %rd1987, %rd1973;
	ld.u32 	%r2237, [%rd1989+20];
	shr.u32 	%r2238, %r2237, 22;
	shr.u32 	%r2239, %r2237, 25;
	and.b32  	%r2240, %r2238, 7;
	ld.global.u64 	%rd1990, [system_info];
	cvt.u64.u32 	%rd1991, %r2239;
	add.s64 	%rd1992, %rd1990, %rd1991;
	ld.u8 	%rs458, [%rd1992];
	mov.b16 	%rs459, 1;
	shl.b16 	%rs460, %rs459, %r2240;
	not.b16 	%rs461, %rs460;
	and.b16  	%rs462, %rs458, %rs461;
	st.u8 	[%rd1992], %rs462;
	mov.b32 	%r3033, 0;
	mov.b64 	%rd2869, 0;
	ld.global.u64 	%rd2878, [fcb_table];
$L__BB0_675:
	add.s64 	%rd430, %rd2878, %rd2869;
	ld.u32 	%r3034, [%rd430+20];
	and.b32  	%r2241, %r3034, 1;
	setp.eq.b32 	%p616, %r2241, 1;
	not.pred 	%p617, %p616;
	@%p617 bra 	$L__BB0_680;
	shr.u32 	%r2242, %r3034, 12;
	and.b32  	%r2243, %r2242, 1023;
	setp.le.u32 	%p618, %r2243, %r658;
	@%p618 bra 	$L__BB0_678;
	and.b32  	%r2244, %r3034, -4190209;
	add.s32 	%r2245, %r3034, 4190208;
	and.b32  	%r2246, %r2245, 4190208;
	or.b32  	%r2247, %r2246, %r2244;
	st.u32 	[%rd430+20], %r2247;
	ld.global.u64 	%rd2878, [fcb_table];
	add.s64 	%rd1993, %rd2878, %rd2869;
	ld.u32 	%r3034, [%rd1993+20];
$L__BB0_678:
	shr.u32 	%r2248, %r3034, 2;
	and.b32  	%r2249, %r2248, 1023;
	setp.le.u32 	%p619, %r2249, %r659;
	@%p619 bra 	$L__BB0_680;
	and.b32  	%r2250, %r3034, -4093;
	add.s32 	%r2251, %r3034, 4092;
	and.b32  	%r2252, %r2251, 4092;
	or.b32  	%r2253, %r2252, %r2250;
	add.s64 	%rd1994, %rd2878, %rd2869;
	st.u32 	[%rd1994+20], %r2253;
	ld.global.u64 	%rd2878, [fcb_table];
$L__BB0_680:
	add.s64 	%rd437, %rd2878, %rd2869;
	ld.u32 	%r3035, [%rd437+48];
	and.b32  	%r2254, %r3035, 1;
	setp.eq.b32 	%p620, %r2254, 1;
	not.pred 	%p621, %p620;
	@%p621 bra 	$L__BB0_685;
	shr.u32 	%r2255, %r3035, 12;
	and.b32  	%r2256, %r2255, 1023;
	setp.le.u32 	%p622, %r2256, %r658;
	@%p622 bra 	$L__BB0_683;
	and.b32  	%r2257, %r3035, -4190209;
	add.s32 	%r2258, %r3035, 4190208;
	and.b32  	%r2259, %r2258, 4190208;
	or.b32  	%r2260, %r2259, %r2257;
	st.u32 	[%rd437+48], %r2260;
	ld.global.u64 	%rd2878, [fcb_table];
	add.s64 	%rd1995, %rd2878, %rd2869;
	ld.u32 	%r3035, [%rd1995+48];
$L__BB0_683:
	shr.u32 	%r2261, %r3035, 2;
	and.b32  	%r2262, %r2261, 1023;
	setp.le.u32 	%p623, %r2262, %r659;
	@%p623 bra 	$L__BB0_685;
	add.s64 	%rd1996, %rd2878, %rd2869;
	and.b32  	%r2263, %r3035, -4093;
	add.s32 	%r2264, %r3035, 4092;
	and.b32  	%r2265, %r2264, 4092;
	or.b32  	%r2266, %r2265, %r2263;
	st.u32 	[%rd1996+48], %r2266;
	ld.global.u64 	%rd2878, [fcb_table];
$L__BB0_685:
	add.s64 	%rd444, %rd2878, %rd2869;
	ld.u32 	%r3036, [%rd444+76];
	and.b32  	%r2267, %r3036, 1;
	setp.eq.b32 	%p624, %r2267, 1;
	not.pred 	%p625, %p624;
	@%p625 bra 	$L__BB0_690;
	shr.u32 	%r2268, %r3036, 12;
	and.b32  	%r2269, %r2268, 1023;
	setp.le.u32 	%p626, %r2269, %r658;
	@%p626 bra 	$L__BB0_688;
	and.b32  	%r2270, %r3036, -4190209;
	add.s32 	%r2271, %r3036, 4190208;
	and.b32  	%r2272, %r2271, 4190208;
	or.b32  	%r2273, %r2272, %r2270;
	st.u32 	[%rd444+76], %r2273;
	ld.global.u64 	%rd2878, [fcb_table];
	add.s64 	%rd1997, %rd2878, %rd2869;
	ld.u32 	%r3036, [%rd1997+76];
$L__BB0_688:
	shr.u32 	%r2274, %r3036, 2;
	and.b32  	%r2275, %r2274, 1023;
	setp.le.u32 	%p627, %r2275, %r659;
	@%p627 bra 	$L__BB0_690;
	add.s64 	%rd1998, %rd2878, %rd2869;
	and.b32  	%r2276, %r3036, -4093;
	add.s32 	%r2277, %r3036, 4092;
	and.b32  	%r2278, %r2277, 4092;
	or.b32  	%r2279, %r2278, %r2276;
	st.u32 	[%rd1998+76], %r2279;
	ld.global.u64 	%rd2878, [fcb_table];
$L__BB0_690:
	add.s64 	%rd451, %rd2878, %rd2869;
	ld.u32 	%r681, [%rd451+104];
	and.b32  	%r2280, %r681, 1;
	setp.eq.b32 	%p628, %r2280, 1;
	not.pred 	%p629, %p628;
	@%p629 bra 	$L__BB0_695;
	shr.u32 	%r2281, %r681, 12;
	and.b32  	%r2282, %r2281, 1023;
	setp.le.u32 	%p630, %r2282, %r658;
	@%p630 bra 	$L__BB0_693;
	and.b32  	%r2283, %r681, -4190209;
	add.s32 	%r2284, %r681, 4190208;
	and.b32  	%r2285, %r2284, 4190208;
	or.b32  	%r2286, %r2285, %r2283;
	st.u32 	[%rd451+104], %r2286;
	ld.global.u64 	%rd2878, [fcb_table];
$L__BB0_693:
	add.s64 	%rd454, %rd2878, %rd2869;
	ld.u32 	%r682, [%rd454+104];
	shr.u32 	%r2287, %r682, 2;
	and.b32  	%r2288, %r2287, 1023;
	setp.le.u32 	%p631, %r2288, %r659;
	@%p631 bra 	$L__BB0_695;
	and.b32  	%r2289, %r682, -4093;
	add.s32 	%r2290, %r682, 4092;
	and.b32  	%r2291, %r2290, 4092;
	or.b32  	%r2292, %r2291, %r2289;
	st.u32 	[%rd454+104], %r2292;
	ld.global.u64 	%rd2878, [fcb_table];
$L__BB0_695:
	add.s32 	%r3033, %r3033, 4;
	add.s64 	%rd2869, %rd2869, 112;
	setp.ne.s32 	%p632, %r3033, 1024;
	@%p632 bra 	$L__BB0_675;
	and.b32  	%r684, %r657, 1047552;
	mov.b32 	%r3037, 0;
$L__BB0_697:
	ld.global.u64 	%rd1999, [volume];
	add.s32 	%r2294, %r684, %r3037;
	cvt.u64.u32 	%rd2000, %r2294;
	add.s64 	%rd2001, %rd1999, %rd2000;
	mov.b16 	%rs463, 0;
	st.u8 	[%rd2001+36864], %rs463;
	ld.global.u64 	%rd2002, [volume];
	add.s64 	%rd2003, %rd2002, %rd2000;
	st.u8 	[%rd2003+36865], %rs463;
	ld.global.u64 	%rd2004, [volume];
	add.s64 	%rd2005, %rd2004, %rd2000;
	st.u8 	[%rd2005+36866], %rs463;
	ld.global.u64 	%rd2006, [volume];
	add.s64 	%rd2007, %rd2006, %rd2000;
	st.u8 	[%rd2007+36867], %rs463;
	ld.global.u64 	%rd2008, [volume];
	add.s64 	%rd2009, %rd2008, %rd2000;
	st.u8 	[%rd2009+36868], %rs463;
	ld.global.u64 	%rd2010, [volume];
	add.s64 	%rd2011, %rd2010, %rd2000;
	st.u8 	[%rd2011+36869], %rs463;
	ld.global.u64 	%rd2012, [volume];
	add.s64 	%rd2013, %rd2012, %rd2000;
	st.u8 	[%rd2013+36870], %rs463;
	ld.global.u64 	%rd2014, [volume];
	add.s64 	%rd2015, %rd2014, %rd2000;
	st.u8 	[%rd2015+36871], %rs463;
	ld.global.u64 	%rd2016, [volume];
	add.s64 	%rd2017, %rd2016, %rd2000;
	st.u8 	[%rd2017+36872], %rs463;
	ld.global.u64 	%rd2018, [volume];
	add.s64 	%rd2019, %rd2018, %rd2000;
	st.u8 	[%rd2019+36873], %rs463;
	ld.global.u64 	%rd2020, [volume];
	add.s64 	%rd2021, %rd2020, %rd2000;
	st.u8 	[%rd2021+36874], %rs463;
	ld.global.u64 	%rd2022, [volume];
	add.s64 	%rd2023, %rd2022, %rd2000;
	st.u8 	[%rd2023+36875], %rs463;
	ld.global.u64 	%rd2024, [volume];
	add.s64 	%rd2025, %rd2024, %rd2000;
	st.u8 	[%rd2025+36876], %rs463;
	ld.global.u64 	%rd2026, [volume];
	add.s64 	%rd2027, %rd2026, %rd2000;
	st.u8 	[%rd2027+36877], %rs463;
	ld.global.u64 	%rd2028, [volume];
	add.s64 	%rd2029, %rd2028, %rd2000;
	st.u8 	[%rd2029+36878], %rs463;
	ld.global.u64 	%rd2030, [volume];
	add.s64 	%rd2031, %rd2030, %rd2000;
	st.u8 	[%rd2031+36879], %rs463;
	ld.global.u64 	%rd2032, [volume];
	add.s64 	%rd2033, %rd2032, %rd2000;
	st.u8 	[%rd2033+36880], %rs463;
	ld.global.u64 	%rd2034, [volume];
	add.s64 	%rd2035, %rd2034, %rd2000;
	st.u8 	[%rd2035+36881], %rs463;
	ld.global.u64 	%rd2036, [volume];
	add.s64 	%rd2037, %rd2036, %rd2000;
	st.u8 	[%rd2037+36882], %rs463;
	ld.global.u64 	%rd2038, [volume];
	add.s64 	%rd2039, %rd2038, %rd2000;
	st.u8 	[%rd2039+36883], %rs463;
	ld.global.u64 	%rd2040, [volume];
	add.s64 	%rd2041, %rd2040, %rd2000;
	st.u8 	[%rd2041+36884], %rs463;
	ld.global.u64 	%rd2042, [volume];
	add.s64 	%rd2043, %rd2042, %rd2000;
	st.u8 	[%rd2043+36885], %rs463;
	ld.global.u64 	%rd2044, [volume];
	add.s64 	%rd2045, %rd2044, %rd2000;
	st.u8 	[%rd2045+36886], %rs463;
	ld.global.u64 	%rd2046, [volume];
	add.s64 	%rd2047, %rd2046, %rd2000;
	st.u8 	[%rd2047+36887], %rs463;
	ld.global.u64 	%rd2048, [volume];
	add.s64 	%rd2049, %rd2048, %rd2000;
	st.u8 	[%rd2049+36888], %rs463;
	ld.global.u64 	%rd2050, [volume];
	add.s64 	%rd2051, %rd2050, %rd2000;
	st.u8 	[%rd2051+36889], %rs463;
	ld.global.u64 	%rd2052, [volume];
	add.s64 	%rd2053, %rd2052, %rd2000;
	st.u8 	[%rd2053+36890], %rs463;
	ld.global.u64 	%rd2054, [volume];
	add.s64 	%rd2055, %rd2054, %rd2000;
	st.u8 	[%rd2055+36891], %rs463;
	ld.global.u64 	%rd2056, [volume];
	add.s64 	%rd2057, %rd2056, %rd2000;
	st.u8 	[%rd2057+36892], %rs463;
	ld.global.u64 	%rd2058, [volume];
	add.s64 	%rd2059, %rd2058, %rd2000;
	st.u8 	[%rd2059+36893], %rs463;
	ld.global.u64 	%rd2060, [volume];
	add.s64 	%rd2061, %rd2060, %rd2000;
	st.u8 	[%rd2061+36894], %rs463;
	ld.global.u64 	%rd2062, [volume];
	add.s64 	%rd2063, %rd2062, %rd2000;
	st.u8 	[%rd2063+36895], %rs463;
	add.s32 	%r3037, %r3037, 32;
	setp.ne.s32 	%p633, %r3037, 1024;
	@%p633 bra 	$L__BB0_697;
	ld.global.u64 	%rd2064, [fcb_table];
	add.s64 	%rd2066, %rd2064, %rd1973;
	ld.u32 	%r2295, [%rd2066+20];
	and.b32  	%r2296, %r2295, -2;
	st.u32 	[%rd2066+20], %r2296;
	ld.global.u64 	%rd2067, [fcb_table];
	add.s64 	%rd2068, %rd2067, %rd1973;
	ld.u32 	%r2297, [%rd2068+20];
	and.b32  	%r2298, %r2297, -3;
	st.u32 	[%rd2068+20], %r2298;
	ld.global.u64 	%rd2069, [fcb_table];
	add.s64 	%rd2070, %rd2069, %rd1973;
	ld.u32 	%r2299, [%rd2070+20];
	and.b32  	%r2300, %r2299, -4093;
	st.u32 	[%rd2070+20], %r2300;
	ld.global.u64 	%rd2071, [fcb_table];
	add.s64 	%rd2072, %rd2071, %rd1973;
	ld.u32 	%r2301, [%rd2072+20];
	and.b32  	%r2302, %r2301, -4190209;
	st.u32 	[%rd2072+20], %r2302;
	ld.global.u64 	%rd2073, [fcb_table];
	add.s64 	%rd2074, %rd2073, %rd1973;
	ld.u32 	%r2303, [%rd2074+20];
	and.b32  	%r2304, %r2303, 4194303;
	st.u32 	[%rd2074+20], %r2304;
	ld.global.u64 	%rd2075, [fcb_table];
	add.s64 	%rd2076, %rd2075, %rd1973;
	ld.u32 	%r2305, [%rd2076+24];
	and.b32  	%r2306, %r2305, -2048;
	st.u32 	[%rd2076+24], %r2306;
	ld.global.u64 	%rd2077, [fcb_table];
	add.s64 	%rd2078, %rd2077, %rd1973;
	mov.b16 	%rs464, 0;
	st.u8 	[%rd2078], %rs464;
	ld.global.u64 	%rd2079, [fcb_table];
	add.s64 	%rd2080, %rd2079, %rd1973;
	st.u8 	[%rd2080+1], %rs464;
	ld.global.u64 	%rd2081, [fcb_table];
	add.s64 	%rd2082, %rd2081, %rd1973;
	st.u8 	[%rd2082+2], %rs464;
	ld.global.u64 	%rd2083, [fcb_table];
	add.s64 	%rd2084, %rd2083, %rd1973;
	st.u8 	[%rd2084+3], %rs464;
	ld.global.u64 	%rd2085, [fcb_table];
	add.s64 	%rd2086, %rd2085, %rd1973;
	st.u8 	[%rd2086+4], %rs464;
	ld.global.u64 	%rd2087, [fcb_table];
	add.s64 	%rd2088, %rd2087, %rd1973;
	st.u8 	[%rd2088+5], %rs464;
	ld.global.u64 	%rd2089, [fcb_table];
	add.s64 	%rd2090, %rd2089, %rd1973;
	st.u8 	[%rd2090+6], %rs464;
	ld.global.u64 	%rd2091, [fcb_table];
	add.s64 	%rd2092, %rd2091, %rd1973;
	st.u8 	[%rd2092+7], %rs464;
	ld.global.u64 	%rd2093, [fcb_table];
	add.s64 	%rd2094, %rd2093, %rd1973;
	st.u8 	[%rd2094+8], %rs464;
	ld.global.u64 	%rd2095, [fcb_table];
	add.s64 	%rd2096, %rd2095, %rd1973;
	st.u8 	[%rd2096+9], %rs464;
	ld.global.u64 	%rd2097, [fcb_table];
	add.s64 	%rd2098, %rd2097, %rd1973;
	st.u8 	[%rd2098+10], %rs464;
	ld.global.u64 	%rd2099, [fcb_table];
	add.s64 	%rd2100, %rd2099, %rd1973;
	st.u8 	[%rd2100+11], %rs464;
	ld.global.u64 	%rd2101, [fcb_table];
	add.s64 	%rd2102, %rd2101, %rd1973;
	st.u8 	[%rd2102+12], %rs464;
	ld.global.u64 	%rd2103, [fcb_table];
	add.s64 	%rd2104, %rd2103, %rd1973;
	st.u8 	[%rd2104+13], %rs464;
	ld.global.u64 	%rd2105, [fcb_table];
	add.s64 	%rd2106, %rd2105, %rd1973;
	st.u8 	[%rd2106+14], %rs464;
	ld.global.u64 	%rd2107, [fcb_table];
	add.s64 	%rd2108, %rd2107, %rd1973;
	st.u8 	[%rd2108+15], %rs464;
	ld.global.u64 	%rd2109, [fcb_table];
	add.s64 	%rd2110, %rd2109, %rd1973;
	st.u8 	[%rd2110+16], %rs464;
	ld.global.u64 	%rd2111, [fcb_table];
	add.s64 	%rd2112, %rd2111, %rd1973;
	st.u8 	[%rd2112+17], %rs464;
	ld.global.u64 	%rd2113, [fcb_table];
	add.s64 	%rd2114, %rd2113, %rd1973;
	st.u8 	[%rd2114+18], %rs464;
	ld.global.u64 	%rd2115, [fcb_table];
	add.s64 	%rd2116, %rd2115, %rd1973;
	st.u8 	[%rd2116+19], %rs464;
	bra.uni 	$L__BB0_701;
$L__BB0_699:
	add.s32 	%r3025, %r3025, 1;
	setp.eq.s32 	%p602, %r3025, 1024;
	@%p602 bra 	$L__BB0_700;
	bra.uni 	$L__BB0_656;
$L__BB0_700:
	add.u64 	%rd1978, %SP, 8;
	add.u64 	%rd1979, %SPL, 8;
	cvta.global.u64 	%rd1981, %rd1975;
	st.local.u64 	[%rd1979], %rd1981;
	mov.u64 	%rd1982, $str$1;
	cvta.global.u64 	%rd1983, %rd1982;
	{ // callseq 75, 0
	.param .b64 param0;
	st.param.b64 	[param0], %rd1983;
	.param .b64 param1;
	st.param.b64 	[param1], %rd1978;
	.param .b32 retval0;
	call.uni (retval0), 
	vprintf, 
	(
	param0, 
	param1
	);
	ld.param.b32 	%r2216, [retval0];
	} // callseq 75
$L__BB0_701:
	mov.u64 	%rd2117, $str$10;
	cvta.global.u64 	%rd2118, %rd2117;
	{ // callseq 76, 0
	.param .b64 param0;
	st.param.b64 	[param0], %rd2118;
	.param .b64 param1;
	st.param.b64 	[param1], 0;
	.param .b32 retval0;
	call.uni (retval0), 
	vprintf, 
	(
	param0, 
	param1
	);
	ld.param.b32 	%r2307, [retval0];
	} // callseq 76
	ld.global.u64 	%rd2887, [system_info];
	ld.u32 	%r2309, [%rd2887+128];
	and.b32  	%r2310, %r2309, 2047;
	setp.eq.s32 	%p634, %r2310, 0;
	@%p634 bra 	$L__BB0_704;
	add.u64 	%rd2119, %SP, 8;
	add.u64 	%rd460, %SPL, 8;
	mov.b32 	%r3038, 0;
	mov.u64 	%rd2125, $str$7;
$L__BB0_703:
	ld.global.u64 	%rd2120, [fcb_table];
	mul.wide.u32 	%rd2121, %r3038, 2;
	add.s64 	%rd2122, %rd2887, %rd2121;
	ld.u16 	%r2312, [%rd2122+2178];
	mul.wide.u32 	%rd2123, %r2312, 28;
	add.s64 	%rd2124, %rd2120, %rd2123;
	ld.u32 	%r2313, [%rd2124+24];
	and.b32  	%r2314, %r2313, 2047;
	st.local.u64 	[%rd460], %rd2124;
	st.local.u32 	[%rd460+8], %r2314;
	cvta.global.u64 	%rd2126, %rd2125;
	{ // callseq 77, 0
	.param .b64 param0;
	st.param.b64 	[param0], %rd2126;
	.param .b64 param1;
	st.param.b64 	[param1], %rd2119;
	.param .b32 retval0;
	call.uni (retval0), 
	vprintf, 
	(
	param0, 
	param1
	);
	ld.param.b32 	%r2315, [retval0];
	} // callseq 77
	add.s32 	%r3038, %r3038, 1;
	ld.global.u64 	%rd2887, [system_info];
	ld.u32 	%r2317, [%rd2887+128];
	and.b32  	%r2318, %r2317, 2047;
	setp.lt.u32 	%p635, %r3038, %r2318;
	@%p635 bra 	$L__BB0_703;
$L__BB0_704:
	add.u64 	%rd2128, %SP, 24;
	add.u64 	%rd2129, %SPL, 24;
	mov.b32 	%r2320, 1195787588;
	mov.b32 	%r2321, 1128415521;
	st.local.v2.b32 	[%rd2129], {%r2321, %r2320};
	mov.b32 	%r2322, 1330531660;
	mov.b32 	%r2323, 1263159624;
	st.local.v2.b32 	[%rd2129+8], {%r2323, %r2322};
	mov.b32 	%r2324, 1128415522;
	mov.b32 	%r2325, 5394768;
	st.local.v2.b32 	[%rd2129+16], {%r2325, %r2324};
	st.local.v2.b32 	[%rd2129+24], {%r2320, %r2323};
	st.local.v2.b32 	[%rd2129+32], {%r2322, %r2325};
	mov.b32 	%r2326, 1128415523;
	st.local.v2.b32 	[%rd2129+40], {%r2326, %r2320};
	st.local.v2.b32 	[%rd2129+48], {%r2323, %r2322};
	mov.b32 	%r2327, 1128415524;
	st.local.v2.b32 	[%rd2129+56], {%r2325, %r2327};
	st.local.v2.b32 	[%rd2129+64], {%r2320, %r2323};
	st.local.v2.b32 	[%rd2129+72], {%r2322, %r2325};
	mov.b32 	%r2328, 1128415525;
	st.local.v2.b32 	[%rd2129+80], {%r2328, %r2320};
	st.local.v2.b32 	[%rd2129+88], {%r2323, %r2322};
	mov.b32 	%r2329, 1128415526;
	st.local.v2.b32 	[%rd2129+96], {%r2325, %r2329};
	st.local.v2.b32 	[%rd2129+104], {%r2320, %r2323};
	st.local.v2.b32 	[%rd2129+112], {%r2322, %r2325};
	mov.b32 	%r2330, 1128415527;
	st.local.v2.b32 	[%rd2129+120], {%r2330, %r2320};
	st.local.v2.b32 	[%rd2129+128], {%r2323, %r2322};
	mov.b32 	%r2331, 1128415528;
	st.local.v2.b32 	[%rd2129+136], {%r2325, %r2331};
	st.local.v2.b32 	[%rd2129+144], {%r2320, %r2323};
	st.local.v2.b32 	[%rd2129+152], {%r2322, %r2325};
	mov.b32 	%r2332, 1128415529;
	st.local.v2.b32 	[%rd2129+160], {%r2332, %r2320};
	st.local.v2.b32 	[%rd2129+168], {%r2323, %r2322};
	mov.b32 	%r2333, 1128415530;
	st.local.v2.b32 	[%rd2129+176], {%r2325, %r2333};
	st.local.v2.b32 	[%rd2129+184], {%r2320, %r2323};
	st.local.v2.b32 	[%rd2129+192], {%r2322, %r2325};
	add.u64 	%rd463, %SPL, 0;
	mov.b32 	%r3039, 0;
	mov.b16 	%rs568, 0;
	mov.u16 	%rs569, %rs568;
$L__BB0_705:
	add.s32 	%r690, %r3039, 24;
	cvt.u64.u32 	%rd464, %r3039;
	cvta.to.local.u64 	%rd2132, %rd2128;
	mul.wide.u32 	%rd2133, %r3039, 20;
	add.s64 	%rd465, %rd2132, %rd2133;
	mov.b32 	%r3041, 0;
	mov.b32 	%r3055, -1;
	ld.global.u64 	%rd466, [fcb_table];
$L__BB0_706:
	mul.wide.u32 	%rd2134, %r3041, 28;
	add.s64 	%rd467, %rd466, %rd2134;
	mov.b32 	%r3042, 0;
$L__BB0_707:
	cvt.u64.u32 	%rd2135, %r3042;
	add.s64 	%rd2136, %rd465, %rd2135;
	ld.local.u8 	%rs73, [%rd2136];
	add.s64 	%rd2137, %rd467, %rd2135;
	ld.u8 	%rs467, [%rd2137];
	setp.eq.s16 	%p636, %rs73, %rs467;
	@%p636 bra 	$L__BB0_709;
	ld.u32 	%r3043, [%rd467+20];
	bra.uni 	$L__BB0_712;
$L__BB0_709:
	setp.eq.s16 	%p637, %rs73, 0;
	setp.gt.u32 	%p638, %r3042, 18;
	or.pred  	%p639, %p637, %p638;
	@%p639 bra 	$L__BB0_711;
	add.s32 	%r3042, %r3042, 1;
	bra.uni 	$L__BB0_707;
$L__BB0_711:
	ld.u32 	%r3043, [%rd467+20];
	and.b32  	%r2337, %r3043, 1;
	setp.eq.b32 	%p640, %r2337, 1;
	@%p640 bra 	$L__BB0_937;
$L__BB0_712:
	and.b32  	%r2339, %r3043, 1;
	setp.eq.b32 	%p641, %r2339, 1;
	selp.b32 	%r3055, %r3055, %r3041, %p641;
	add.s32 	%r3041, %r3041, 1;
	setp.ne.s32 	%p642, %r3041, 1024;
	@%p642 bra 	$L__BB0_706;
	mov.b32 	%r700, 0;
	ld.global.u64 	%rd468, [system_info];
$L__BB0_714:
	shr.u32 	%r2341, %r700, 3;
	cvt.u64.u32 	%rd2138, %r2341;
	add.s64 	%rd469, %rd468, %rd2138;
	ld.s8 	%rs74, [%rd469];
	and.b16  	%rs468, %rs74, 1;
	setp.eq.b16 	%p643, %rs468, 1;
	not.pred 	%p644, %p643;
	mov.u32 	%r3045, %r700;
	@%p644 bra 	$L__BB0_744;
	and.b16  	%rs469, %rs74, 2;
	setp.eq.s16 	%p645, %rs469, 0;
	@%p645 bra 	$L__BB0_743;
	and.b16  	%rs470, %rs74, 4;
	setp.eq.s16 	%p646, %rs470, 0;
	@%p646 bra 	$L__BB0_742;
	and.b16  	%rs471, %rs74, 8;
	setp.eq.s16 	%p647, %rs471, 0;
	@%p647 bra 	$L__BB0_741;
	and.b16  	%rs472, %rs74, 16;
	setp.eq.s16 	%p648, %rs472, 0;
	@%p648 bra 	$L__BB0_740;
	and.b16  	%rs473, %rs74, 32;
	setp.eq.s16 	%p649, %rs473, 0;
	@%p649 bra 	$L__BB0_739;
	and.b16  	%rs474, %rs74, 64;
	setp.eq.s16 	%p650, %rs474, 0;
	@%p650 bra 	$L__BB0_738;
	setp.gt.s16 	%p651, %rs74, -1;
	@%p651 bra 	$L__BB0_737;
	add.s32 	%r3045, %r700, 8;
	ld.s8 	%rs75, [%rd469+1];
	and.b16  	%rs475, %rs75, 1;
	setp.eq.b16 	%p652, %rs475, 1;
	not.pred 	%p653, %p652;
	@%p653 bra 	$L__BB0_744;
	and.b16  	%rs476, %rs75, 2;
	setp.eq.s16 	%p654, %rs476, 0;
	@%p654 bra 	$L__BB0_736;
	and.b16  	%rs477, %rs75, 4;
	setp.eq.s16 	%p655, %rs477, 0;
	@%p655 bra 	$L__BB0_735;
	and.b16  	%rs478, %rs75, 8;
	setp.eq.s16 	%p656, %rs478, 0;
	@%p656 bra 	$L__BB0_734;
	and.b16  	%rs479, %rs75, 16;
	setp.eq.s16 	%p657, %rs479, 0;
	@%p657 bra 	$L__BB0_733;
	and.b16  	%rs480, %rs75, 32;
	setp.eq.s16 	%p658, %rs480, 0;
	@%p658 bra 	$L__BB0_732;
	and.b16  	%rs481, %rs75, 64;
	setp.eq.s16 	%p659, %rs481, 0;
	@%p659 bra 	$L__BB0_731;
	setp.gt.s16 	%p660, %rs75, -1;
	@%p660 bra 	$L__BB0_730;
	bra.uni 	$L__BB0_766;
$L__BB0_730:
	add.s32 	%r3045, %r700, 15;
	bra.uni 	$L__BB0_744;
$L__BB0_731:
	add.s32 	%r3045, %r700, 14;
	bra.uni 	$L__BB0_744;
$L__BB0_732:
	add.s32 	%r3045, %r700, 13;
	bra.uni 	$L__BB0_744;
$L__BB0_733:
	add.s32 	%r3045, %r700, 12;
	bra.uni 	$L__BB0_744;
$L__BB0_734:
	add.s32 	%r3045, %r700, 11;
	bra.uni 	$L__BB0_744;
$L__BB0_735:
	add.s32 	%r3045, %r700, 10;
	bra.uni 	$L__BB0_744;
$L__BB0_736:
	add.s32 	%r3045, %r700, 9;
	bra.uni 	$L__BB0_744;
$L__BB0_737:
	add.s32 	%r3045, %r700, 7;
	bra.uni 	$L__BB0_744;
$L__BB0_738:
	add.s32 	%r3045, %r700, 6;
	bra.uni 	$L__BB0_744;
$L__BB0_739:
	add.s32 	%r3045, %r700, 5;
	bra.uni 	$L__BB0_744;
$L__BB0_740:
	add.s32 	%r3045, %r700, 4;
	bra.uni 	$L__BB0_744;
$L__BB0_741:
	add.s32 	%r3045, %r700, 3;
	bra.uni 	$L__BB0_744;
$L__BB0_742:
	add.s32 	%r3045, %r700, 2;
	bra.uni 	$L__BB0_744;
$L__BB0_743:
	add.s32 	%r3045, %r700, 1;
$L__BB0_744:
	mov.b32 	%r3046, 0;
$L__BB0_745:
	ld.global.u64 	%rd2888, [fcb_table];
	mul.wide.u32 	%rd2141, %r3046, 28;
	add.s64 	%rd2142, %rd2888, %rd2141;
	add.s64 	%rd471, %rd2142, 20;
	ld.u32 	%r3047, [%rd2142+20];
	and.b32  	%r2346, %r3047, 1;
	setp.eq.b32 	%p662, %r2346, 1;
	not.pred 	%p663, %p662;
	@%p663 bra 	$L__BB0_747;
	and.b32  	%r2347, %r3047, -4190209;
	add.s32 	%r2348, %r3047, 4096;
	and.b32  	%r2349, %r2348, 4190208;
	or.b32  	%r2350, %r2349, %r2347;
	st.u32 	[%rd471], %r2350;
	ld.global.u64 	%rd2888, [fcb_table];
	add.s64 	%rd2144, %rd2888, %rd2141;
	ld.u32 	%r3047, [%rd2144+20];
$L__BB0_747:
	add.s64 	%rd2146, %rd2888, %rd2141;
	and.b32  	%r2351, %r3047, -4093;
	add.s32 	%r2352, %r3047, 4;
	and.b32  	%r2353, %r2352, 4092;
	or.b32  	%r2354, %r2353, %r2351;
	st.u32 	[%rd2146+20], %r2354;
	ld.global.u64 	%rd2889, [fcb_table];
	add.s64 	%rd2147, %rd2889, %rd2141;
	add.s64 	%rd475, %rd2147, 20;
	ld.u32 	%r3048, [%rd2147+48];
	and.b32  	%r2355, %r3048, 1;
	setp.eq.b32 	%p664, %r2355, 1;
	not.pred 	%p665, %p664;
	@%p665 bra 	$L__BB0_749;
	and.b32  	%r2356, %r3048, -4190209;
	add.s32 	%r2357, %r3048, 4096;
	and.b32  	%r2358, %r2357, 4190208;
	or.b32  	%r2359, %r2358, %r2356;
	st.u32 	[%rd475+28], %r2359;
	ld.global.u64 	%rd2889, [fcb_table];
	add.s64 	%rd2149, %rd2889, %rd2141;
	ld.u32 	%r3048, [%rd2149+48];
$L__BB0_749:
	add.s64 	%rd2151, %rd2889, %rd2141;
	and.b32  	%r2360, %r3048, -4093;
	add.s32 	%r2361, %r3048, 4;
	and.b32  	%r2362, %r2361, 4092;
	or.b32  	%r2363, %r2362, %r2360;
	st.u32 	[%rd2151+48], %r2363;
	ld.global.u64 	%rd2890, [fcb_table];
	add.s64 	%rd2152, %rd2890, %rd2141;
	add.s64 	%rd479, %rd2152, 20;
	ld.u32 	%r3049, [%rd2152+76];
	and.b32  	%r2364, %r3049, 1;
	setp.eq.b32 	%p666, %r2364, 1;
	not.pred 	%p667, %p666;
	@%p667 bra 	$L__BB0_751;
	and.b32  	%r2365, %r3049, -4190209;
	add.s32 	%r2366, %r3049, 4096;
	and.b32  	%r2367, %r2366, 4190208;
	or.b32  	%r2368, %r2367, %r2365;
	st.u32 	[%rd479+56], %r2368;
	ld.global.u64 	%rd2890, [fcb_table];
	add.s64 	%rd2154, %rd2890, %rd2141;
	ld.u32 	%r3049, [%rd2154+76];
$L__BB0_751:
	add.s64 	%rd2156, %rd2890, %rd2141;
	and.b32  	%r2369, %r3049, -4093;
	add.s32 	%r2370, %r3049, 4;
	and.b32  	%r2371, %r2370, 4092;
	or.b32  	%r2372, %r2371, %r2369;
	st.u32 	[%rd2156+76], %r2372;
	ld.global.u64 	%rd2891, [fcb_table];
	add.s64 	%rd2157, %rd2891, %rd2141;
	add.s64 	%rd483, %rd2157, 20;
	ld.u32 	%r3050, [%rd2157+104];
	and.b32  	%r2373, %r3050, 1;
	setp.eq.b32 	%p668, %r2373, 1;
	not.pred 	%p669, %p668;
	@%p669 bra 	$L__BB0_753;
	and.b32  	%r2374, %r3050, -4190209;
	add.s32 	%r2375, %r3050, 4096;
	and.b32  	%r2376, %r2375, 4190208;
	or.b32  	%r2377, %r2376, %r2374;
	st.u32 	[%rd483+84], %r2377;
	ld.global.u64 	%rd2891, [fcb_table];
	add.s64 	%rd2159, %rd2891, %rd2141;
	ld.u32 	%r3050, [%rd2159+104];
$L__BB0_753:
	add.s64 	%rd2161, %rd2891, %rd2141;
	and.b32  	%r2378, %r3050, -4093;
	add.s32 	%r2379, %r3050, 4;
	and.b32  	%r2380, %r2379, 4092;
	or.b32  	%r2381, %r2380, %r2378;
	st.u32 	[%rd2161+104], %r2381;
	ld.global.u64 	%rd2892, [fcb_table];
	add.s64 	%rd2162, %rd2892, %rd2141;
	add.s64 	%rd487, %rd2162, 20;
	ld.u32 	%r3051, [%rd2162+132];
	and.b32  	%r2382, %r3051, 1;
	setp.eq.b32 	%p670, %r2382, 1;
	not.pred 	%p671, %p670;
	@%p671 bra 	$L__BB0_755;
	and.b32  	%r2383, %r3051, -4190209;
	add.s32 	%r2384, %r3051, 4096;
	and.b32  	%r2385, %r2384, 4190208;
	or.b32  	%r2386, %r2385, %r2383;
	st.u32 	[%rd487+112], %r2386;
	ld.global.u64 	%rd2892, [fcb_table];
	add.s64 	%rd2164, %rd2892, %rd2141;
	ld.u32 	%r3051, [%rd2164+132];
$L__BB0_755:
	add.s64 	%rd2166, %rd2892, %rd2141;
	and.b32  	%r2387, %r3051, -4093;
	add.s32 	%r2388, %r3051, 4;
	and.b32  	%r2389, %r2388, 4092;
	or.b32  	%r2390, %r2389, %r2387;
	st.u32 	[%rd2166+132], %r2390;
	ld.global.u64 	%rd2893, [fcb_table];
	add.s64 	%rd2167, %rd2893, %rd2141;
	add.s64 	%rd491, %rd2167, 20;
	ld.u32 	%r3052, [%rd2167+160];
	and.b32  	%r2391, %r3052, 1;
	setp.eq.b32 	%p672, %r2391, 1;
	not.pred 	%p673, %p672;
	@%p673 bra 	$L__BB0_757;
	and.b32  	%r2392, %r3052, -4190209;
	add.s32 	%r2393, %r3052, 4096;
	and.b32  	%r2394, %r2393, 4190208;
	or.b32  	%r2395, %r2394, %r2392;
	st.u32 	[%rd491+140], %r2395;
	ld.global.u64 	%rd2893, [fcb_table];
	add.s64 	%rd2169, %rd2893, %rd2141;
	ld.u32 	%r3052, [%rd2169+160];
$L__BB0_757:
	add.s64 	%rd2171, %rd2893, %rd2141;
	and.b32  	%r2396, %r3052, -4093;
	add.s32 	%r2397, %r3052, 4;
	and.b32  	%r2398, %r2397, 4092;
	or.b32  	%r2399, %r2398, %r2396;
	st.u32 	[%rd2171+160], %r2399;
	ld.global.u64 	%rd2894, [fcb_table];
	add.s64 	%rd2172, %rd2894, %rd2141;
	add.s64 	%rd495, %rd2172, 20;
	ld.u32 	%r3053, [%rd2172+188];
	and.b32  	%r2400, %r3053, 1;
	setp.eq.b32 	%p674, %r2400, 1;
	not.pred 	%p675, %p674;
	@%p675 bra 	$L__BB0_759;
	and.b32  	%r2401, %r3053, -4190209;
	add.s32 	%r2402, %r3053, 4096;
	and.b32  	%r2403, %r2402, 4190208;
	or.b32  	%r2404, %r2403, %r2401;
	st.u32 	[%rd495+168], %r2404;
	ld.global.u64 	%rd2894, [fcb_table];
	add.s64 	%rd2174, %rd2894, %rd2141;
	ld.u32 	%r3053, [%rd2174+188];
$L__BB0_759:
	add.s64 	%rd2176, %rd2894, %rd2141;
	and.b32  	%r2405, %r3053, -4093;
	add.s32 	%r2406, %r3053, 4;
	and.b32  	%r2407, %r2406, 4092;
	or.b32  	%r2408, %r2407, %r2405;
	st.u32 	[%rd2176+188], %r2408;
	ld.global.u64 	%rd2895, [fcb_table];
	add.s64 	%rd2177, %rd2895, %rd2141;
	add.s64 	%rd499, %rd2177, 20;
	ld.u32 	%r3054, [%rd2177+216];
	and.b32  	%r2409, %r3054, 1;
	setp.eq.b32 	%p676, %r2409, 1;
	not.pred 	%p677, %p676;
	@%p677 bra 	$L__BB0_761;
	and.b32  	%r2410, %r3054, -4190209;
	add.s32 	%r2411, %r3054, 4096;
	and.b32  	%r2412, %r2411, 4190208;
	or.b32  	%r2413, %r2412, %r2410;
	st.u32 	[%rd499+196], %r2413;
	ld.global.u64 	%rd2895, [fcb_table];
	add.s64 	%rd2179, %rd2895, %rd2141;
	ld.u32 	%r3054, [%rd2179+216];
$L__BB0_761:
	add.s64 	%rd2181, %rd2895, %rd2141;
	and.b32  	%r2414, %r3054, -4093;
	add.s32 	%r2415, %r3054, 4;
	and.b32  	%r2416, %r2415, 4092;
	or.b32  	%r2417, %r2416, %r2414;
	st.u32 	[%rd2181+216], %r2417;
	add.s32 	%r3046, %r3046, 8;
	setp.ne.s32 	%p678, %r3046, 1024;
	@%p678 bra 	$L__BB0_745;
	ld.global.u64 	%rd2183, [fcb_table];
	mul.wide.u32 	%rd2184, %r3055, 28;
	add.s64 	%rd2185, %rd2183, %rd2184;
	ld.u32 	%r2418, [%rd2185+20];
	and.b32  	%r2419, %r2418, -4190209;
	st.u32 	[%rd2185+20], %r2419;
	ld.global.u64 	%rd2186, [fcb_table];
	add.s64 	%rd2187, %rd2186, %rd2184;
	ld.u32 	%r2420, [%rd2187+20];
	and.b32  	%r2421, %r2420, -4093;
	st.u32 	[%rd2187+20], %r2421;
	ld.global.u64 	%rd2188, [fcb_table];
	add.s64 	%rd2189, %rd2188, %rd2184;
	ld.u32 	%r2422, [%rd2189+20];
	or.b32  	%r2423, %r2422, 2;
	st.u32 	[%rd2189+20], %r2423;
	ld.global.u64 	%rd2190, [fcb_table];
	add.s64 	%rd2191, %rd2190, %rd2184;
	ld.u32 	%r2424, [%rd2191+20];
	or.b32  	%r2425, %r2424, 1;
	st.u32 	[%rd2191+20], %r2425;
	ld.global.u64 	%rd2192, [fcb_table];
	add.s64 	%rd2193, %rd2192, %rd2184;
	ld.u32 	%r2426, [%rd2193+20];
	and.b32  	%r2427, %r2426, 4194303;
	shl.b32 	%r2428, %r3045, 22;
	or.b32  	%r2429, %r2427, %r2428;
	st.u32 	[%rd2193+20], %r2429;
	ld.global.u64 	%rd2194, [fcb_table];
	add.s64 	%rd502, %rd2194, %rd2184;
	ld.local.u8 	%rs570, [%rd465];
	setp.eq.s16 	%p679, %rs570, 0;
	mov.b64 	%rd2897, 0;
	@%p679 bra 	$L__BB0_765;
	mov.b64 	%rd2896, 0;
$L__BB0_764:
	add.s64 	%rd2196, %rd502, %rd2896;
	st.u8 	[%rd2196], %rs570;
	add.s64 	%rd2897, %rd2896, 1;
	add.s64 	%rd2197, %rd465, %rd2896;
	ld.local.u8 	%rs570, [%rd2197+1];
	setp.ne.s16 	%p680, %rs570, 0;
	setp.lt.u64 	%p681, %rd2896, 19;
	and.pred  	%p682, %p681, %p680;
	mov.u64 	%rd2896, %rd2897;
	@%p682 bra 	$L__BB0_764;
$L__BB0_765:
	add.s64 	%rd2198, %rd502, %rd2897;
	mov.b16 	%rs482, 0;
	st.u8 	[%rd2198], %rs482;
	shr.u32 	%r2430, %r3045, 3;
	and.b32  	%r2431, %r3045, 7;
	ld.global.u64 	%rd2199, [system_info];
	cvt.u64.u32 	%rd2200, %r2430;
	add.s64 	%rd2201, %rd2199, %rd2200;
	ld.u8 	%rs483, [%rd2201];
	mov.b16 	%rs484, 1;
	shl.b16 	%rs485, %rs484, %r2431;
	or.b16  	%rs486, %rs483, %rs485;
	st.u8 	[%rd2201], %rs486;
	ld.global.u64 	%rd2202, [system_info];
	ld.u32 	%r2432, [%rd2202+128];
	add.s32 	%r2433, %r2432, 1;
	and.b32  	%r2434, %r2433, 2047;
	and.b32  	%r2435, %r2432, -2048;
	or.b32  	%r2436, %r2434, %r2435;
	st.u32 	[%rd2202+128], %r2436;
	cvt.u16.u32 	%rs487, %r3055;
	ld.global.u64 	%rd2203, [system_info];
	ld.u32 	%rd2204, [%rd2203+128];
	shl.b64 	%rd2205, %rd2204, 1;
	and.b64  	%rd2206, %rd2205, 4094;
	add.s64 	%rd2207, %rd2203, %rd2206;
	st.u16 	[%rd2207+128], %rs487;
	ld.global.u64 	%rd2208, [system_info];
	ld.u32 	%rd2209, [%rd2208+128];
	shl.b64 	%rd2210, %rd2209, 1;
	and.b64  	%rd2211, %rd2210, 4094;
	add.s64 	%rd2212, %rd2208, %rd2211;
	st.u16 	[%rd2212+2176], %rs487;
	bra.uni 	$L__BB0_768;
$L__BB0_766:
	add.s32 	%r700, %r700, 16;
	setp.eq.s32 	%p661, %r700, 1024;
	@%p661 bra 	$L__BB0_767;
	bra.uni 	$L__BB0_714;
$L__BB0_767:
	mov.u64 	%rd2139, $str;
	cvta.global.u64 	%rd2140, %rd2139;
	{ // callseq 78, 0
	.param .b64 param0;
	st.param.b64 	[param0], %rd2140;
	.param .b64 param1;
	st.param.b64 	[param1], 0;
	.param .b32 retval0;
	call.uni (retval0), 
	vprintf, 
	(
	param0, 
	param1
	);
	ld.param.b32 	%r2343, [retval0];
	} // callseq 78
	mov.b32 	%r3055, -1;
$L__BB0_768:
	ld.global.u64 	%rd2213, [fcb_table];
	mul.wide.u32 	%rd2214, %r3055, 28;
	add.s64 	%rd2215, %rd2213, %rd2214;
	add.s64 	%rd506, %rd2215, 20;
	ld.u32 	%r745, [%rd2215+20];
	and.b32  	%r2437, %r745, 2;
	setp.ne.s32 	%p683, %r2437, 0;
	@%p683 bra 	$L__BB0_770;
	add.s64 	%rd2378, %rd506, -20;
	st.local.u64 	[%rd463], %rd2378;
	mov.u64 	%rd2379, $str$2;
	cvta.global.u64 	%rd2380, %rd2379;
	add.u64 	%rd2381, %SP, 0;
	{ // callseq 79, 0
	.param .b64 param0;
	st.param.b64 	[param0], %rd2380;
	.param .b64 param1;
	st.param.b64 	[param1], %rd2381;
	.param .b32 retval0;
	call.uni (retval0), 
	vprintf, 
	(
	param0, 
	param1
	);
	ld.param.b32 	%r2596, [retval0];
	} // callseq 79
	bra.uni 	$L__BB0_865;
$L__BB0_770:
	shr.u32 	%r2439, %r745, 12;
	and.b32  	%r746, %r2439, 1047552;
	and.b32  	%r747, %r2439, 1023;
	and.b32  	%r3058, %r690, 2147483632;
	mov.b32 	%r3056, 0;
$L__BB0_771:
	.pragma "nounroll";
	mov.u32 	%r749, %r3056;
	ld.param.u64 	%rd2743, [_Z8mykernelPhS__param_0];
	cvt.u32.u64 	%r2440, %rd464;
	add.s32 	%r2441, %r749, %r2440;
	cvt.u64.u32 	%rd2216, %r2441;
	cvta.to.global.u64 	%rd507, %rd2743;
	add.s64 	%rd508, %rd507, %rd2216;
	ld.global.u8 	%rs488, [%rd508];
	ld.global.u64 	%rd2217, [volume];
	cvt.u64.u32 	%rd2218, %r749;
	cvt.u64.u32 	%rd509, %r746;
	add.s64 	%rd510, %rd509, %rd2218;
	add.s64 	%rd2219, %rd2217, %rd510;
	st.u8 	[%rd2219+36864], %rs488;
	ld.global.u8 	%rs489, [%rd508+1];
	ld.global.u64 	%rd2220, [volume];
	add.s64 	%rd2221, %rd510, %rd2220;
	st.u8 	[%rd2221+36865], %rs489;
	ld.global.u8 	%rs490, [%rd508+2];
	ld.global.u64 	%rd2222, [volume];
	add.s64 	%rd2223, %rd510, %rd2222;
	st.u8 	[%rd2223+36866], %rs490;
	ld.global.u8 	%rs491, [%rd508+3];
	ld.global.u64 	%rd2224, [volume];
	add.s64 	%rd2225, %rd510, %rd2224;
	st.u8 	[%rd2225+36867], %rs491;
	ld.global.u8 	%rs492, [%rd508+4];
	ld.global.u64 	%rd2226, [volume];
	add.s64 	%rd2227, %rd510, %rd2226;
	st.u8 	[%rd2227+36868], %rs492;
	ld.global.u8 	%rs493, [%rd508+5];
	ld.global.u64 	%rd2228, [volume];
	add.s64 	%rd2229, %rd510, %rd2228;
	st.u8 	[%rd2229+36869], %rs493;
	ld.global.u8 	%rs494, [%rd508+6];
	ld.global.u64 	%rd2230, [volume];
	add.s64 	%rd2231, %rd510, %rd2230;
	st.u8 	[%rd2231+36870], %rs494;
	ld.global.u8 	%rs495, [%rd508+7];
	ld.global.u64 	%rd2232, [volume];
	add.s64 	%rd2233, %rd510, %rd2232;
	st.u8 	[%rd2233+36871], %rs495;
	ld.global.u8 	%rs496, [%rd508+8];
	ld.global.u64 	%rd2234, [volume];
	add.s64 	%rd2235, %rd510, %rd2234;
	st.u8 	[%rd2235+36872], %rs496;
	ld.global.u8 	%rs497, [%rd508+9];
	ld.global.u64 	%rd2236, [volume];
	add.s64 	%rd2237, %rd510, %rd2236;
	st.u8 	[%rd2237+36873], %rs497;
	ld.global.u8 	%rs498, [%rd508+10];
	ld.global.u64 	%rd2238, [volume];
	add.s64 	%rd2239, %rd510, %rd2238;
	st.u8 	[%rd2239+36874], %rs498;
	ld.global.u8 	%rs499, [%rd508+11];
	ld.global.u64 	%rd2240, [volume];
	add.s64 	%rd2241, %rd510, %rd2240;
	st.u8 	[%rd2241+36875], %rs499;
	ld.global.u8 	%rs500, [%rd508+12];
	ld.global.u64 	%rd2242, [volume];
	add.s64 	%rd2243, %rd510, %rd2242;
	st.u8 	[%rd2243+36876], %rs500;
	ld.global.u8 	%rs501, [%rd508+13];
	ld.global.u64 	%rd2244, [volume];
	add.s64 	%rd2245, %rd510, %rd2244;
	st.u8 	[%rd2245+36877], %rs501;
	ld.global.u8 	%rs502, [%rd508+14];
	ld.global.u64 	%rd2246, [volume];
	add.s64 	%rd2247, %rd510, %rd2246;
	st.u8 	[%rd2247+36878], %rs502;
	ld.global.u8 	%rs503, [%rd508+15];
	ld.global.u64 	%rd2248, [volume];
	add.s64 	%rd2249, %rd510, %rd2248;
	st.u8 	[%rd2249+36879], %rs503;
	add.s32 	%r3056, %r749, 16;
	setp.ne.s32 	%p684, %r3056, %r3058;
	@%p684 bra 	$L__BB0_771;
	and.b32  	%r2442, %r690, 15;
	setp.eq.s32 	%p685, %r2442, 0;
	@%p685 bra 	$L__BB0_782;
	xor.b16  	%rs504, %rs569, 8;
	cvt.u32.u16 	%r2443, %rs504;
	and.b32  	%r751, %r2443, 15;
	add.s32 	%r2444, %r751, -1;
	setp.lt.u32 	%p686, %r2444, 7;
	@%p686 bra 	$L__BB0_775;
	ld.global.u8 	%rs505, [%rd508+16];
	ld.global.u64 	%rd2250, [volume];
	add.s64 	%rd2251, %rd510, %rd2250;
	st.u8 	[%rd2251+36880], %rs505;
	ld.global.u8 	%rs506, [%rd508+17];
	ld.global.u64 	%rd2252, [volume];
	add.s64 	%rd2253, %rd510, %rd2252;
	st.u8 	[%rd2253+36881], %rs506;
	ld.global.u8 	%rs507, [%rd508+18];
	ld.global.u64 	%rd2254, [volume];
	add.s64 	%rd2255, %rd510, %rd2254;
	st.u8 	[%rd2255+36882], %rs507;
	ld.global.u8 	%rs508, [%rd508+19];
	ld.global.u64 	%rd2256, [volume];
	add.s64 	%rd2257, %rd510, %rd2256;
	st.u8 	[%rd2257+36883], %rs508;
	ld.global.u8 	%rs509, [%rd508+20];
	ld.global.u64 	%rd2258, [volume];
	add.s64 	%rd2259, %rd510, %rd2258;
	st.u8 	[%rd2259+36884], %rs509;
	ld.global.u8 	%rs510, [%rd508+21];
	ld.global.u64 	%rd2260, [volume];
	add.s64 	%rd2261, %rd510, %rd2260;
	st.u8 	[%rd2261+36885], %rs510;
	ld.global.u8 	%rs511, [%rd508+22];
	ld.global.u64 	%rd2262, [volume];
	add.s64 	%rd2263, %rd510, %rd2262;
	st.u8 	[%rd2263+36886], %rs511;
	ld.global.u8 	%rs512, [%rd508+23];
	ld.global.u64 	%rd2264, [volume];
	add.s64 	%rd2265, %rd510, %rd2264;
	st.u8 	[%rd2265+36887], %rs512;
	add.s32 	%r3058, %r749, 24;
$L__BB0_775:
	and.b32  	%r2445, %r751, 7;
	setp.eq.s32 	%p687, %r2445, 0;
	@%p687 bra 	$L__BB0_782;
	cvt.u32.u16 	%r2446, %rs568;
	and.b32  	%r2447, %r2446, 7;
	and.b32  	%r754, %r2446, 3;
	add.s32 	%r2448, %r2447, -1;
	setp.lt.u32 	%p688, %r2448, 3;
	@%p688 bra 	$L__BB0_778;
	add.s32 	%r2450, %r3058, %r2440;
	cvt.u64.u32 	%rd2266, %r2450;
	add.s64 	%rd2267, %rd507, %rd2266;
	ld.global.u8 	%rs513, [%rd2267];
	ld.global.u64 	%rd2268, [volume];
	cvt.u64.u32 	%rd2269, %r3058;
	add.s64 	%rd2270, %rd509, %rd2269;
	add.s64 	%rd2271, %rd2268, %rd2270;
	st.u8 	[%rd2271+36864], %rs513;
	add.s64 	%rd2272, %rd2269, %rd464;
	add.s64 	%rd2273, %rd507, %rd2272;
	ld.global.u8 	%rs514, [%rd2273+1];
	ld.global.u64 	%rd2274, [volume];
	add.s64 	%rd2275, %rd2270, %rd2274;
	st.u8 	[%rd2275+36865], %rs514;
	ld.global.u8 	%rs515, [%rd2273+2];
	ld.global.u64 	%rd2276, [volume];
	add.s64 	%rd2277, %rd2270, %rd2276;
	st.u8 	[%rd2277+36866], %rs515;
	ld.global.u8 	%rs516, [%rd2273+3];
	ld.global.u64 	%rd2278, [volume];
	add.s64 	%rd2279, %rd2270, %rd2278;
	st.u8 	[%rd2279+36867], %rs516;
	add.s32 	%r3058, %r3058, 4;
$L__BB0_778:
	setp.eq.s32 	%p689, %r754, 0;
	@%p689 bra 	$L__BB0_782;
	add.s32 	%r2452, %r3058, %r2440;
	cvt.u64.u32 	%rd2280, %r2452;
	add.s64 	%rd2281, %rd507, %rd2280;
	ld.global.u8 	%rs517, [%rd2281];
	ld.global.u64 	%rd2282, [volume];
	cvt.u64.u32 	%rd511, %r3058;
	add.s64 	%rd512, %rd509, %rd511;
	add.s64 	%rd2283, %rd2282, %rd512;
	st.u8 	[%rd2283+36864], %rs517;
	setp.eq.s32 	%p690, %r754, 1;
	@%p690 bra 	$L__BB0_782;
	add.s64 	%rd2284, %rd511, %rd464;
	add.s64 	%rd513, %rd507, %rd2284;
	ld.global.u8 	%rs518, [%rd513+1];
	ld.global.u64 	%rd2285, [volume];
	add.s64 	%rd2286, %rd512, %rd2285;
	st.u8 	[%rd2286+36865], %rs518;
	setp.eq.s32 	%p691, %r754, 2;
	@%p691 bra 	$L__BB0_782;
	ld.global.u8 	%rs519, [%rd513+2];
	ld.global.u64 	%rd2287, [volume];
	add.s64 	%rd2288, %rd512, %rd2287;
	st.u8 	[%rd2288+36866], %rs519;
$L__BB0_782:
	ld.global.u64 	%rd2289, [fcb_table];
	add.s64 	%rd2291, %rd2289, %rd2214;
	ld.u32 	%r2454, [%rd2291+24];
	and.b32  	%r2455, %r2454, -2048;
	or.b32  	%r2456, %r2455, %r690;
	st.u32 	[%rd2291+24], %r2456;
	mov.b32 	%r3059, 0;
	ld.global.u64 	%rd2900, [fcb_table];
$L__BB0_783:
	mul.wide.u32 	%rd2292, %r3059, 28;
	add.s64 	%rd2293, %rd2900, %rd2292;
	add.s64 	%rd516, %rd2293, 20;
	ld.u32 	%r758, [%rd2293+20];
	and.b32  	%r2457, %r758, 1;
	setp.eq.b32 	%p692, %r2457, 1;
	not.pred 	%p693, %p692;
	@%p693 bra 	$L__BB0_786;
	shr.u32 	%r2458, %r758, 12;
	and.b32  	%r2459, %r2458, 1023;
	setp.gt.u32 	%p694, %r2459, %r747;
	@%p694 bra 	$L__BB0_786;
	and.b32  	%r2460, %r758, -4190209;
	add.s32 	%r2461, %r758, 4096;
	and.b32  	%r2462, %r2461, 4190208;
	or.b32  	%r2463, %r2462, %r2460;
	st.u32 	[%rd516], %r2463;
	ld.global.u64 	%rd2900, [fcb_table];
$L__BB0_786:
	add.s64 	%rd2295, %rd2900, %rd2292;
	add.s64 	%rd519, %rd2295, 20;
	ld.u32 	%r759, [%rd2295+48];
	and.b32  	%r2464, %r759, 1;
	setp.eq.b32 	%p695, %r2464, 1;
	not.pred 	%p696, %p695;
	@%p696 bra 	$L__BB0_789;
	shr.u32 	%r2465, %r759, 12;
	and.b32  	%r2466, %r2465, 1023;
	setp.gt.u32 	%p697, %r2466, %r747;
	@%p697 bra 	$L__BB0_789;
	and.b32  	%r2467, %r759, -4190209;
	add.s32 	%r2468, %r759, 4096;
	and.b32  	%r2469, %r2468, 4190208;
	or.b32  	%r2470, %r2469, %r2467;
	st.u32 	[%rd519+28], %r2470;
	ld.global.u64 	%rd2900, [fcb_table];
$L__BB0_789:
	add.s64 	%rd2297, %rd2900, %rd2292;
	add.s64 	%rd522, %rd2297, 20;
	ld.u32 	%r760, [%rd2297+76];
	and.b32  	%r2471, %r760, 1;
	setp.eq.b32 	%p698, %r2471, 1;
	not.pred 	%p699, %p698;
	@%p699 bra 	$L__BB0_792;
	shr.u32 	%r2472, %r760, 12;
	and.b32  	%r2473, %r2472, 1023;
	setp.gt.u32 	%p700, %r2473, %r747;
	@%p700 bra 	$L__BB0_792;
	and.b32  	%r2474, %r760, -4190209;
	add.s32 	%r2475, %r760, 4096;
	and.b32  	%r2476, %r2475, 4190208;
	or.b32  	%r2477, %r2476, %r2474;
	st.u32 	[%rd522+56], %r2477;
	ld.global.u64 	%rd2900, [fcb_table];
$L__BB0_792:
	add.s64 	%rd2299, %rd2900, %rd2292;
	add.s64 	%rd525, %rd2299, 20;
	ld.u32 	%r761, [%rd2299+104];
	and.b32  	%r2478, %r761, 1;
	setp.eq.b32 	%p701, %r2478, 1;
	not.pred 	%p702, %p701;
	@%p702 bra 	$L__BB0_795;
	shr.u32 	%r2479, %r761, 12;
	and.b32  	%r2480, %r2479, 1023;
	setp.gt.u32 	%p703, %r2480, %r747;
	@%p703 bra 	$L__BB0_795;
	and.b32  	%r2481, %r761, -4190209;
	add.s32 	%r2482, %r761, 4096;
	and.b32  	%r2483, %r2482, 4190208;
	or.b32  	%r2484, %r2483, %r2481;
	st.u32 	[%rd525+84], %r2484;
	ld.global.u64 	%rd2900, [fcb_table];
$L__BB0_795:
	add.s64 	%rd2301, %rd2900, %rd2292;
	add.s64 	%rd528, %rd2301, 20;
	ld.u32 	%r762, [%rd2301+132];
	and.b32  	%r2485, %r762, 1;
	setp.eq.b32 	%p704, %r2485, 1;
	not.pred 	%p705, %p704;
	@%p705 bra 	$L__BB0_798;
	shr.u32 	%r2486, %r762, 12;
	and.b32  	%r2487, %r2486, 1023;
	setp.gt.u32 	%p706, %r2487, %r747;
	@%p706 bra 	$L__BB0_798;
	and.b32  	%r2488, %r762, -4190209;
	add.s32 	%r2489, %r762, 4096;
	and.b32  	%r2490, %r2489, 4190208;
	or.b32  	%r2491, %r2490, %r2488;
	st.u32 	[%rd528+112], %r2491;
	ld.global.u64 	%rd2900, [fcb_table];
$L__BB0_798:
	add.s64 	%rd2303, %rd2900, %rd2292;
	add.s64 	%rd531, %rd2303, 20;
	ld.u32 	%r763, [%rd2303+160];
	and.b32  	%r2492, %r763, 1;
	setp.eq.b32 	%p707, %r2492, 1;
	not.pred 	%p708, %p707;
	@%p708 bra 	$L__BB0_801;
	shr.u32 	%r2493, %r763, 12;
	and.b32  	%r2494, %r2493, 1023;
	setp.gt.u32 	%p709, %r2494, %r747;
	@%p709 bra 	$L__BB0_801;
	and.b32  	%r2495, %r763, -4190209;
	add.s32 	%r2496, %r763, 4096;
	and.b32  	%r2497, %r2496, 4190208;
	or.b32  	%r2498, %r2497, %r2495;
	st.u32 	[%rd531+140], %r2498;
	ld.global.u64 	%rd2900, [fcb_table];
$L__BB0_801:
	add.s64 	%rd2305, %rd2900, %rd2292;
	add.s64 	%rd534, %rd2305, 20;
	ld.u32 	%r764, [%rd2305+188];
	and.b32  	%r2499, %r764, 1;
	setp.eq.b32 	%p710, %r2499, 1;
	not.pred 	%p711, %p710;
	@%p711 bra 	$L__BB0_804;
	shr.u32 	%r2500, %r764, 12;
	and.b32  	%r2501, %r2500, 1023;
	setp.gt.u32 	%p712, %r2501, %r747;
	@%p712 bra 	$L__BB0_804;
	and.b32  	%r2502, %r764, -4190209;
	add.s32 	%r2503, %r764, 4096;
	and.b32  	%r2504, %r2503, 4190208;
	or.b32  	%r2505, %r2504, %r2502;
	st.u32 	[%rd534+168], %r2505;
	ld.global.u64 	%rd2900, [fcb_table];
$L__BB0_804:
	add.s64 	%rd2307, %rd2900, %rd2292;
	add.s64 	%rd537, %rd2307, 20;
	ld.u32 	%r765, [%rd2307+216];
	and.b32  	%r2506, %r765, 1;
	setp.eq.b32 	%p713, %r2506, 1;
	not.pred 	%p714, %p713;
	@%p714 bra 	$L__BB0_807;
	shr.u32 	%r2507, %r765, 12;
	and.b32  	%r2508, %r2507, 1023;
	setp.gt.u32 	%p715, %r2508, %r747;
	@%p715 bra 	$L__BB0_807;
	and.b32  	%r2509, %r765, -4190209;
	add.s32 	%r2510, %r765, 4096;
	and.b32  	%r2511, %r2510, 4190208;
	or.b32  	%r2512, %r2511, %r2509;
	st.u32 	[%rd537+196], %r2512;
	ld.global.u64 	%rd2900, [fcb_table];
$L__BB0_807:
	add.s32 	%r3059, %r3059, 8;
	setp.ne.s32 	%p716, %r3059, 1024;
	@%p716 bra 	$L__BB0_783;
	add.s64 	%rd2309, %rd2900, %rd2214;
	ld.u32 	%r2513, [%rd2309+20];
	and.b32  	%r2514, %r2513, -4190209;
	st.u32 	[%rd2309+20], %r2514;
	ld.global.u64 	%rd2910, [system_info];
	ld.u32 	%r3061, [%rd2910+128];
	and.b32  	%r2515, %r3061, 2046;
	setp.eq.s32 	%p717, %r2515, 0;
	@%p717 bra 	$L__BB0_813;
	mov.b32 	%r3060, 0;
	ld.global.u64 	%rd2909, [fcb_table];
$L__BB0_810:
	mul.wide.u32 	%rd2310, %r3060, 2;
	add.s64 	%rd544, %rd2910, %rd2310;
	ld.u16 	%r2517, [%rd544+130];
	mul.wide.u32 	%rd2311, %r2517, 28;
	add.s64 	%rd2312, %rd2909, %rd2311;
	ld.u32 	%r2518, [%rd2312+20];
	shr.u32 	%r2519, %r2518, 12;
	and.b32  	%r2520, %r2519, 1023;
	setp.gt.u32 	%p718, %r2520, %r747;
	@%p718 bra 	$L__BB0_812;
	ld.u16 	%rs520, [%rd544+132];
	st.u16 	[%rd544+130], %rs520;
	ld.global.u64 	%rd2910, [system_info];
	ld.global.u64 	%rd2909, [fcb_table];
$L__BB0_812:
	add.s32 	%r3060, %r3060, 1;
	ld.u32 	%r3061, [%rd2910+128];
	and.b32  	%r2521, %r3061, 2047;
	add.s32 	%r2522, %r2521, -1;
	setp.lt.s32 	%p719, %r3060, %r2522;
	@%p719 bra 	$L__BB0_810;
$L__BB0_813:
	shl.b32 	%r2525, %r3061, 1;
	cvt.u64.u32 	%rd2313, %r2525;
	and.b64  	%rd2314, %rd2313, 4094;
	add.s64 	%rd2315, %rd2910, %rd2314;
	st.u16 	[%rd2315+128], %r3055;
	ld.global.u64 	%rd550, [system_info];
	ld.u32 	%r772, [%rd550+128];
	and.b32  	%r773, %r772, 2047;
	setp.eq.s32 	%p720, %r773, 0;
	mov.b32 	%r3071, -1;
	mov.b32 	%r3070, 0;
	@%p720 bra 	$L__BB0_848;
	ld.global.u64 	%rd551, [fcb_table];
	add.s64 	%rd2317, %rd551, %rd2214;
	add.s64 	%rd552, %rd2317, 20;
	and.b32  	%r774, %r772, 3;
	setp.lt.u32 	%p721, %r773, 4;
	mov.b16 	%rs572, 0;
	mov.b32 	%r3071, -1;
	mov.b32 	%r3067, 0;
	mov.u32 	%r3070, %r773;
	@%p721 bra 	$L__BB0_833;
	and.b32  	%r3067, %r772, 2044;
	mov.b16 	%rs572, 0;
	mov.b32 	%r3071, -1;
	mov.b32 	%r3062, 0;
	mov.u32 	%r3070, %r773;
$L__BB0_816:
	mul.wide.u32 	%rd2318, %r3062, 2;
	add.s64 	%rd553, %rd550, %rd2318;
	ld.u16 	%r2531, [%rd553+2178];
	setp.eq.s32 	%p722, %r3055, %r2531;
	selp.b32 	%r779, %r3062, %r3071, %p722;
	mul.wide.u32 	%rd2319, %r2531, 28;
	add.s64 	%rd2320, %rd551, %rd2319;
	add.s64 	%rd554, %rd2320, 24;
	ld.u32 	%r2532, [%rd2320+24];
	and.b32  	%r780, %r2532, 2047;
	setp.lt.u32 	%p723, %r780, %r690;
	@%p723 bra 	$L__BB0_819;
	setp.ne.s32 	%p725, %r780, %r690;
	mov.pred 	%p846, 0;
	@%p725 bra 	$L__BB0_820;
	ld.u32 	%r2533, [%rd554+-4];
	shr.u32 	%r2534, %r2533, 2;
	and.b32  	%r2535, %r2534, 1023;
	ld.u32 	%r2536, [%rd552];
	shr.u32 	%r2537, %r2536, 2;
	and.b32  	%r2538, %r2537, 1023;
	setp.ge.u32 	%p727, %r2535, %r2538;
	@%p727 bra 	$L__BB0_820;
$L__BB0_819:
	setp.eq.s16 	%p846, %rs572, 0;
$L__BB0_820:
	selp.b16 	%rs80, 1, %rs572, %p846;
	selp.b32 	%r781, %r3062, %r3070, %p846;
	ld.u16 	%rs81, [%rd553+2180];
	cvt.u32.u16 	%r2539, %rs81;
	mul.wide.u32 	%rd2321, %r2539, 28;
	add.s64 	%rd2322, %rd551, %rd2321;
	add.s64 	%rd555, %rd2322, 24;
	ld.u32 	%r2540, [%rd2322+24];
	and.b32  	%r782, %r2540, 2047;
	setp.lt.u32 	%p728, %r782, %r690;
	@%p728 bra 	$L__BB0_823;
	setp.ne.s32 	%p730, %r782, %r690;
	mov.pred 	%p847, 0;
	@%p730 bra 	$L__BB0_824;
	ld.u32 	%r2541, [%rd555+-4];
	shr.u32 	%r2542, %r2541, 2;
	and.b32  	%r2543, %r2542, 1023;
	ld.u32 	%r2544, [%rd552];
	shr.u32 	%r2545, %r2544, 2;
	and.b32  	%r2546, %r2545, 1023;
	setp.ge.u32 	%p732, %r2543, %r2546;
	@%p732 bra 	$L__BB0_824;
$L__BB0_823:
	setp.eq.s16 	%p847, %rs80, 0;
$L__BB0_824:
	add.s32 	%r2547, %r3062, 1;
	selp.b16 	%rs82, 1, %rs80, %p847;
	selp.b32 	%r783, %r2547, %r781, %p847;
	add.s32 	%r784, %r3062, 2;
	ld.u16 	%r2548, [%rd553+2182];
	setp.eq.s32 	%p733, %r3055, %r2548;
	setp.eq.s32 	%p734, %r3055, %r2539;
	selp.b32 	%r2550, %r2547, %r779, %p734;
	selp.b32 	%r785, %r784, %r2550, %p733;
	mul.wide.u32 	%rd2323, %r2548, 28;
	add.s64 	%rd2324, %rd551, %rd2323;
	add.s64 	%rd556, %rd2324, 24;
	ld.u32 	%r2551, [%rd2324+24];
	and.b32  	%r786, %r2551, 2047;
	setp.lt.u32 	%p735, %r786, %r690;
	@%p735 bra 	$L__BB0_827;
	setp.ne.s32 	%p737, %r786, %r690;
	mov.pred 	%p848, 0;
	@%p737 bra 	$L__BB0_828;
	ld.u32 	%r2552, [%rd556+-4];
	shr.u32 	%r2553, %r2552, 2;
	and.b32  	%r2554, %r2553, 1023;
	ld.u32 	%r2555, [%rd552];
	shr.u32 	%r2556, %r2555, 2;
	and.b32  	%r2557, %r2556, 1023;
	setp.ge.u32 	%p739, %r2554, %r2557;
	@%p739 bra 	$L__BB0_828;
$L__BB0_827:
	setp.eq.s16 	%p848, %rs82, 0;
$L__BB0_828:
	selp.b16 	%rs83, 1, %rs82, %p848;
	selp.b32 	%r787, %r784, %r783, %p848;
	add.s32 	%r788, %r3062, 3;
	ld.u16 	%r2558, [%rd553+2184];
	setp.eq.s32 	%p740, %r3055, %r2558;
	selp.b32 	%r3071, %r788, %r785, %p740;
	mul.wide.u32 	%rd2325, %r2558, 28;
	add.s64 	%rd2326, %rd551, %rd2325;
	add.s64 	%rd557, %rd2326, 24;
	ld.u32 	%r2559, [%rd2326+24];
	and.b32  	%r790, %r2559, 2047;
	setp.lt.u32 	%p741, %r790, %r690;
	@%p741 bra 	$L__BB0_831;
	setp.ne.s32 	%p743, %r790, %r690;
	mov.pred 	%p849, 0;
	@%p743 bra 	$L__BB0_832;
	ld.u32 	%r2560, [%rd557+-4];
	shr.u32 	%r2561, %r2560, 2;
	and.b32  	%r2562, %r2561, 1023;
	ld.u32 	%r2563, [%rd552];
	shr.u32 	%r2564, %r2563, 2;
	and.b32  	%r2565, %r2564, 1023;
	setp.ge.u32 	%p745, %r2562, %r2565;
	@%p745 bra 	$L__BB0_832;
$L__BB0_831:
	setp.eq.s16 	%p849, %rs83, 0;
$L__BB0_832:
	selp.b16 	%rs572, 1, %rs83, %p849;
	selp.b32 	%r3070, %r788, %r787, %p849;
	add.s32 	%r3062, %r3062, 4;
	setp.ne.s32 	%p746, %r3062, %r3067;
	@%p746 bra 	$L__BB0_816;
$L__BB0_833:
	setp.eq.s32 	%p747, %r774, 0;
	@%p747 bra 	$L__BB0_848;
	mul.wide.u32 	%rd2327, %r3067, 2;
	add.s64 	%rd558, %rd550, %rd2327;
	ld.u16 	%r2566, [%rd558+2178];
	setp.eq.s32 	%p748, %r3055, %r2566;
	selp.b32 	%r3071, %r3067, %r3071, %p748;
	mul.wide.u32 	%rd2328, %r2566, 28;
	add.s64 	%rd2329, %rd551, %rd2328;
	add.s64 	%rd559, %rd2329, 24;
	ld.u32 	%r2567, [%rd2329+24];
	and.b32  	%r799, %r2567, 2047;
	setp.lt.u32 	%p749, %r799, %r690;
	@%p749 bra 	$L__BB0_837;
	setp.ne.s32 	%p751, %r799, %r690;
	mov.pred 	%p850, 0;
	@%p751 bra 	$L__BB0_838;
	ld.u32 	%r2568, [%rd559+-4];
	shr.u32 	%r2569, %r2568, 2;
	and.b32  	%r2570, %r2569, 1023;
	ld.u32 	%r2571, [%rd552];
	shr.u32 	%r2572, %r2571, 2;
	and.b32  	%r2573, %r2572, 1023;
	setp.ge.u32 	%p753, %r2570, %r2573;
	@%p753 bra 	$L__BB0_838;
$L__BB0_837:
	setp.eq.s16 	%p850, %rs572, 0;
$L__BB0_838:
	selp.b16 	%rs86, 1, %rs572, %p850;
	selp.b32 	%r800, %r3067, %r3070, %p850;
	add.s32 	%r801, %r3067, 1;
	setp.eq.s32 	%p754, %r774, 1;
	mov.u32 	%r3070, %r800;
	@%p754 bra 	$L__BB0_848;
	ld.u16 	%r2574, [%rd558+2180];
	setp.eq.s32 	%p755, %r3055, %r2574;
	selp.b32 	%r3071, %r801, %r3071, %p755;
	mul.wide.u32 	%rd2330, %r2574, 28;
	add.s64 	%rd2331, %rd551, %rd2330;
	add.s64 	%rd560, %rd2331, 24;
	ld.u32 	%r2575, [%rd2331+24];
	and.b32  	%r803, %r2575, 2047;
	setp.lt.u32 	%p756, %r803, %r690;
	@%p756 bra 	$L__BB0_842;
	setp.ne.s32 	%p758, %r803, %r690;
	mov.pred 	%p851, 0;
	@%p758 bra 	$L__BB0_843;
	ld.u32 	%r2576, [%rd560+-4];
	shr.u32 	%r2577, %r2576, 2;
	and.b32  	%r2578, %r2577, 1023;
	ld.u32 	%r2579, [%rd552];
	shr.u32 	%r2580, %r2579, 2;
	and.b32  	%r2581, %r2580, 1023;
	setp.ge.u32 	%p760, %r2578, %r2581;
	@%p760 bra 	$L__BB0_843;
$L__BB0_842:
	setp.eq.s16 	%p851, %rs86, 0;
$L__BB0_843:
	selp.b32 	%r3070, %r801, %r800, %p851;
	add.s32 	%r805, %r3067, 2;
	setp.eq.s32 	%p761, %r774, 2;
	@%p761 bra 	$L__BB0_848;
	ld.u16 	%r2582, [%rd558+2182];
	setp.eq.s32 	%p762, %r3055, %r2582;
	selp.b32 	%r3071, %r805, %r3071, %p762;
	mul.wide.u32 	%rd2332, %r2582, 28;
	add.s64 	%rd2333, %rd551, %rd2332;
	add.s64 	%rd561, %rd2333, 24;
	ld.u32 	%r2583, [%rd2333+24];
	and.b32  	%r807, %r2583, 2047;
	setp.lt.u32 	%p763, %r807, %r690;
	@%p763 bra 	$L__BB0_847;
	setp.ne.s32 	%p764, %r807, %r690;
	@%p764 bra 	$L__BB0_848;
	ld.u32 	%r2584, [%rd561+-4];
	shr.u32 	%r2585, %r2584, 2;
	and.b32  	%r2586, %r2585, 1023;
	ld.u32 	%r2587, [%rd552];
	shr.u32 	%r2588, %r2587, 2;
	and.b32  	%r2589, %r2588, 1023;
	setp.ge.u32 	%p765, %r2586, %r2589;
	@%p765 bra 	$L__BB0_848;
$L__BB0_847:
	setp.eq.s16 	%p766, %rs86, 0;
	selp.b32 	%r2590, %r805, %r800, %p766;
	selp.b32 	%r3070, %r801, %r2590, %p851;
$L__BB0_848:
	setp.le.u32 	%p767, %r3070, %r3071;
	@%p767 bra 	$L__BB0_857;
	mul.wide.u32 	%rd2356, %r3071, 2;
	add.s64 	%rd2357, %rd550, %rd2356;
	ld.u16 	%rs87, [%rd2357+2178];
	add.s32 	%r811, %r3070, -1;
	setp.ge.u32 	%p774, %r3071, %r811;
	@%p774 bra 	$L__BB0_856;
	not.b32 	%r2593, %r3071;
	add.s32 	%r2594, %r3070, %r2593;
	add.s32 	%r812, %r3070, -2;
	and.b32  	%r813, %r2594, 3;
	setp.eq.s32 	%p775, %r813, 0;
	mov.u32 	%r3072, %r3071;
	@%p775 bra 	$L__BB0_854;
	add.s32 	%r3072, %r3071, 1;
	mul.wide.s32 	%rd2358, %r3071, 2;
	add.s64 	%rd2359, %rd550, %rd2358;
	ld.u16 	%rs530, [%rd2359+2180];
	st.u16 	[%rd2359+2178], %rs530;
	setp.eq.s32 	%p776, %r813, 1;
	@%p776 bra 	$L__BB0_854;
	ld.global.u64 	%rd2360, [system_info];
	add.s64 	%rd2362, %rd2360, %rd2358;
	add.s32 	%r3072, %r3071, 2;
	ld.u16 	%rs531, [%rd2362+2182];
	st.u16 	[%rd2362+2180], %rs531;
	setp.eq.s32 	%p777, %r813, 2;
	@%p777 bra 	$L__BB0_854;
	ld.global.u64 	%rd2363, [system_info];
	add.s64 	%rd2365, %rd2363, %rd2358;
	add.s32 	%r3072, %r3071, 3;
	ld.u16 	%rs532, [%rd2365+2184];
	st.u16 	[%rd2365+2182], %rs532;
$L__BB0_854:
	sub.s32 	%r2595, %r812, %r3071;
	setp.lt.u32 	%p778, %r2595, 3;
	@%p778 bra 	$L__BB0_856;
$L__BB0_855:
	ld.global.u64 	%rd2366, [system_info];
	mul.wide.s32 	%rd2367, %r3072, 2;
	add.s64 	%rd2368, %rd2366, %rd2367;
	ld.u16 	%rs533, [%rd2368+2180];
	st.u16 	[%rd2368+2178], %rs533;
	ld.global.u64 	%rd2369, [system_info];
	add.s64 	%rd2370, %rd2369, %rd2367;
	ld.u16 	%rs534, [%rd2370+2182];
	st.u16 	[%rd2370+2180], %rs534;
	ld.global.u64 	%rd2371, [system_info];
	add.s64 	%rd2372, %rd2371, %rd2367;
	ld.u16 	%rs535, [%rd2372+2184];
	st.u16 	[%rd2372+2182], %rs535;
	ld.global.u64 	%rd2373, [system_info];
	add.s64 	%rd2374, %rd2373, %rd2367;
	add.s32 	%r3072, %r3072, 4;
	ld.u16 	%rs536, [%rd2374+2186];
	st.u16 	[%rd2374+2184], %rs536;
	setp.ne.s32 	%p779, %r3072, %r811;
	@%p779 bra 	$L__BB0_855;
$L__BB0_856:
	ld.global.u64 	%rd2375, [system_info];
	mul.wide.u32 	%rd2376, %r811, 2;
	add.s64 	%rd2377, %rd2375, %rd2376;
	st.u16 	[%rd2377+2178], %rs87;
	bra.uni 	$L__BB0_865;
$L__BB0_857:
	setp.ge.u32 	%p768, %r3070, %r3071;
	@%p768 bra 	$L__BB0_865;
	mul.wide.u32 	%rd2334, %r3071, 2;
	add.s64 	%rd2335, %rd550, %rd2334;
	ld.u16 	%rs88, [%rd2335+2178];
	sub.s32 	%r2591, %r3071, %r3070;
	and.b32  	%r820, %r2591, 3;
	setp.eq.s32 	%p769, %r820, 0;
	mov.u32 	%r3074, %r3071;
	@%p769 bra 	$L__BB0_862;
	mul.wide.s32 	%rd2336, %r3071, 2;
	add.s64 	%rd2337, %rd550, %rd2336;
	add.s32 	%r3074, %r3071, -1;
	ld.u16 	%rs523, [%rd2337+2176];
	st.u16 	[%rd2337+2178], %rs523;
	setp.eq.s32 	%p770, %r820, 1;
	@%p770 bra 	$L__BB0_862;
	ld.global.u64 	%rd2338, [system_info];
	add.s64 	%rd2340, %rd2338, %rd2336;
	add.s32 	%r3074, %r3071, -2;
	ld.u16 	%rs524, [%rd2340+2174];
	st.u16 	[%rd2340+2176], %rs524;
	setp.eq.s32 	%p771, %r820, 2;
	@%p771 bra 	$L__BB0_862;
	ld.global.u64 	%rd2341, [system_info];
	add.s64 	%rd2343, %rd2341, %rd2336;
	add.s32 	%r3074, %r3071, -3;
	ld.u16 	%rs525, [%rd2343+2172];
	st.u16 	[%rd2343+2174], %rs525;
$L__BB0_862:
	sub.s32 	%r2592, %r3070, %r3071;
	setp.gt.u32 	%p772, %r2592, -4;
	@%p772 bra 	$L__BB0_864;
$L__BB0_863:
	ld.global.u64 	%rd2344, [system_info];
	mul.wide.s32 	%rd2345, %r3074, 2;
	add.s64 	%rd2346, %rd2344, %rd2345;
	ld.u16 	%rs526, [%rd2346+2176];
	st.u16 	[%rd2346+2178], %rs526;
	ld.global.u64 	%rd2347, [system_info];
	add.s64 	%rd2348, %rd2347, %rd2345;
	ld.u16 	%rs527, [%rd2348+2174];
	st.u16 	[%rd2348+2176], %rs527;
	ld.global.u64 	%rd2349, [system_info];
	add.s64 	%rd2350, %rd2349, %rd2345;
	ld.u16 	%rs528, [%rd2350+2172];
	st.u16 	[%rd2350+2174], %rs528;
	ld.global.u64 	%rd2351, [system_info];
	add.s64 	%rd2352, %rd2351, %rd2345;
	add.s32 	%r3074, %r3074, -4;
	ld.u16 	%rs529, [%rd2352+2170];
	st.u16 	[%rd2352+2172], %rs529;
	setp.gt.u32 	%p773, %r3074, %r3070;
	@%p773 bra 	$L__BB0_863;
$L__BB0_864:
	ld.global.u64 	%rd2353, [system_info];
	mul.wide.u32 	%rd2354, %r3070, 2;
	add.s64 	%rd2355, %rd2353, %rd2354;
	st.u16 	[%rd2355+2178], %rs88;
$L__BB0_865:
	cvt.u32.u64 	%r2598, %rd464;
	add.s32 	%r3039, %r2598, 1;
	setp.ne.s32 	%p780, %r3039, 10;
	add.s16 	%rs569, %rs569, 1;
	add.s16 	%rs568, %rs568, 1;
	@%p780 bra 	$L__BB0_705;
	cvta.global.u64 	%rd2383, %rd2117;
	{ // callseq 80, 0
	.param .b64 param0;
	st.param.b64 	[param0], %rd2383;
	.param .b64 param1;
	st.param.b64 	[param1], 0;
	.param .b32 retval0;
	call.uni (retval0), 
	vprintf, 
	(
	param0, 
	param1
	);
	ld.param.b32 	%r2599, [retval0];
	} // callseq 80
	ld.global.u64 	%rd2912, [system_info];
	ld.u32 	%r2601, [%rd2912+128];
	and.b32  	%r2602, %r2601, 2047;
	setp.eq.s32 	%p781, %r2602, 0;
	@%p781 bra 	$L__BB0_869;
	add.u64 	%rd2384, %SP, 8;
	add.u64 	%rd563, %SPL, 8;
	mov.b32 	%r3076, 0;
	mov.u64 	%rd2390, $str$7;
$L__BB0_868:
	ld.global.u64 	%rd2385, [fcb_table];
	mul.wide.u32 	%rd2386, %r3076, 2;
	add.s64 	%rd2387, %rd2912, %rd2386;
	ld.u16 	%r2604, [%rd2387+2178];
	mul.wide.u32 	%rd2388, %r2604, 28;
	add.s64 	%rd2389, %rd2385, %rd2388;
	ld.u32 	%r2605, [%rd2389+24];
	and.b32  	%r2606, %r2605, 2047;
	st.local.u64 	[%rd563], %rd2389;
	st.local.u32 	[%rd563+8], %r2606;
	cvta.global.u64 	%rd2391, %rd2390;
	{ // callseq 81, 0
	.param .b64 param0;
	st.param.b64 	[param0], %rd2391;
	.param .b64 param1;
	st.param.b64 	[param1], %rd2384;
	.param .b32 retval0;
	call.uni (retval0), 
	vprintf, 
	(
	param0, 
	param1
	);
	ld.param.b32 	%r2607, [retval0];
	} // callseq 81
	add.s32 	%r3076, %r3076, 1;
	ld.global.u64 	%rd2912, [system_info];
	ld.u32 	%r2609, [%rd2912+128];
	and.b32  	%r2610, %r2609, 2047;
	setp.lt.u32 	%p782, %r3076, %r2610;
	@%p782 bra 	$L__BB0_868;
$L__BB0_869:
	add.u64 	%rd2393, %SP, 0;
	add.u64 	%rd566, %SPL, 0;
	mov.b32 	%r3077, 0;
$L__BB0_870:
	cvta.to.local.u64 	%rd2395, %rd2128;
	mul.wide.u32 	%rd2396, %r3077, 20;
	add.s64 	%rd567, %rd2395, %rd2396;
	add.s64 	%rd568, %rd2128, %rd2396;
	mov.b32 	%r3078, 0;
	ld.global.u64 	%rd569, [fcb_table];
$L__BB0_871:
	mul.wide.u32 	%rd2397, %r3078, 28;
	add.s64 	%rd570, %rd569, %rd2397;
	mov.b32 	%r3079, 0;
	mov.u64 	%rd2913, %rd567;
	mov.u64 	%rd2914, %rd570;
$L__BB0_872:
	ld.local.u8 	%rs91, [%rd2913];
	ld.u8 	%rs537, [%rd2914];
	setp.ne.s16 	%p783, %rs91, %rs537;
	@%p783 bra 	$L__BB0_914;
	setp.eq.s16 	%p785, %rs91, 0;
	setp.gt.u32 	%p786, %r3079, 18;
	or.pred  	%p787, %p785, %p786;
	@%p787 bra 	$L__BB0_875;
	add.s32 	%r3079, %r3079, 1;
	add.s64 	%rd2914, %rd2914, 1;
	add.s64 	%rd2913, %rd2913, 1;
	bra.uni 	$L__BB0_872;
$L__BB0_875:
	ld.u32 	%r2616, [%rd570+20];
	shr.u32 	%r835, %r2616, 12;
	and.b32  	%r836, %r835, 1023;
	shr.u32 	%r2617, %r2616, 2;
	and.b32  	%r837, %r2617, 1023;
	ld.global.u64 	%rd2918, [system_info];
	ld.u32 	%r3085, [%rd2918+128];
	and.b32  	%r2618, %r3085, 2047;
	setp.eq.s32 	%p788, %r2618, 0;
	@%p788 bra 	$L__BB0_880;
	mov.b16 	%rs573, 0;
	mov.b32 	%r3082, 0;
$L__BB0_877:
	mul.wide.u32 	%rd2401, %r3082, 2;
	add.s64 	%rd578, %rd2918, %rd2401;
	ld.u16 	%r2620, [%rd578+130];
	setp.eq.s32 	%p789, %r3078, %r2620;
	selp.b16 	%rs573, 1, %rs573, %p789;
	setp.eq.s16 	%p790, %rs573, 0;
	@%p790 bra 	$L__BB0_886;
	and.b32  	%r2621, %r3085, 2047;
	add.s32 	%r2622, %r2621, -1;
	setp.eq.s32 	%p791, %r3082, %r2622;
	@%p791 bra 	$L__BB0_885;
	ld.u16 	%rs539, [%rd578+132];
	st.u16 	[%rd578+130], %rs539;
	bra.uni 	$L__BB0_886;
$L__BB0_880:
	and.b32  	%r2624, %r3085, 2047;
	setp.eq.s32 	%p793, %r2624, 0;
	@%p793 bra 	$L__BB0_889;
	mov.b16 	%rs574, 0;
	mov.b32 	%r3084, 0;
$L__BB0_882:
	mul.wide.u32 	%rd2402, %r3084, 2;
	add.s64 	%rd581, %rd2918, %rd2402;
	ld.u16 	%r2626, [%rd581+2178];
	setp.eq.s32 	%p794, %r3078, %r2626;
	selp.b16 	%rs574, 1, %rs574, %p794;
	setp.eq.s16 	%p795, %rs574, 0;
	@%p795 bra 	$L__BB0_888;
	and.b32  	%r2627, %r3085, 2047;
	add.s32 	%r2628, %r2627, -1;
	setp.eq.s32 	%p796, %r3084, %r2628;
	@%p796 bra 	$L__BB0_887;
	ld.u16 	%rs542, [%rd581+2180];
	st.u16 	[%rd581+2178], %rs542;
	bra.uni 	$L__BB0_888;
$L__BB0_885:
	mov.b16 	%rs540, 0;
	st.u16 	[%rd578+130], %rs540;
$L__BB0_886:
	add.s32 	%r3082, %r3082, 1;
	ld.global.u64 	%rd2918, [system_info];
	ld.u32 	%r3085, [%rd2918+128];
	and.b32  	%r2623, %r3085, 2047;
	setp.lt.u32 	%p792, %r3082, %r2623;
	@%p792 bra 	$L__BB0_877;
	bra.uni 	$L__BB0_880;
$L__BB0_887:
	mov.b16 	%rs543, 0;
	st.u16 	[%rd581+2178], %rs543;
$L__BB0_888:
	add.s32 	%r3084, %r3084, 1;
	ld.global.u64 	%rd2918, [system_info];
	ld.u32 	%r3085, [%rd2918+128];
	and.b32  	%r2629, %r3085, 2047;
	setp.lt.u32 	%p797, %r3084, %r2629;
	@%p797 bra 	$L__BB0_882;
$L__BB0_889:
	add.s32 	%r2631, %r3085, -1;
	and.b32  	%r2632, %r2631, 2047;
	and.b32  	%r2633, %r3085, -2048;
	or.b32  	%r2634, %r2632, %r2633;
	st.u32 	[%rd2918+128], %r2634;
	ld.global.u64 	%rd2403, [fcb_table];
	add.s64 	%rd2405, %rd2403, %rd2397;
	ld.u32 	%r2635, [%rd2405+20];
	shr.u32 	%r2636, %r2635, 22;
	shr.u32 	%r2637, %r2635, 25;
	and.b32  	%r2638, %r2636, 7;
	ld.global.u64 	%rd2406, [system_info];
	cvt.u64.u32 	%rd2407, %r2637;
	add.s64 	%rd2408, %rd2406, %rd2407;
	ld.u8 	%rs544, [%rd2408];
	mov.b16 	%rs545, 1;
	shl.b16 	%rs546, %rs545, %r2638;
	not.b16 	%rs547, %rs546;
	and.b16  	%rs548, %rs544, %rs547;
	st.u8 	[%rd2408], %rs548;
	mov.b32 	%r3086, 0;
	ld.global.u64 	%rd2927, [fcb_table];
$L__BB0_890:
	mul.wide.u32 	%rd2409, %r3086, 28;
	add.s64 	%rd2410, %rd2927, %rd2409;
	add.s64 	%rd587, %rd2410, 20;
	ld.u32 	%r3087, [%rd2410+20];
	and.b32  	%r2639, %r3087, 1;
	setp.eq.b32 	%p798, %r2639, 1;
	not.pred 	%p799, %p798;
	@%p799 bra 	$L__BB0_895;
	shr.u32 	%r2640, %r3087, 12;
	and.b32  	%r2641, %r2640, 1023;
	setp.le.u32 	%p800, %r2641, %r836;
	@%p800 bra 	$L__BB0_893;
	and.b32  	%r2642, %r3087, -4190209;
	add.s32 	%r2643, %r3087, 4190208;
	and.b32  	%r2644, %r2643, 4190208;
	or.b32  	%r2645, %r2644, %r2642;
	st.u32 	[%rd587], %r2645;
	ld.global.u64 	%rd2927, [fcb_table];
	add.s64 	%rd2412, %rd2927, %rd2409;
	ld.u32 	%r3087, [%rd2412+20];
$L__BB0_893:
	shr.u32 	%r2646, %r3087, 2;
	and.b32  	%r2647, %r2646, 1023;
	setp.le.u32 	%p801, %r2647, %r837;
	@%p801 bra 	$L__BB0_895;
	and.b32  	%r2648, %r3087, -4093;
	add.s32 	%r2649, %r3087, 4092;
	and.b32  	%r2650, %r2649, 4092;
	or.b32  	%r2651, %r2650, %r2648;
	add.s64 	%rd2414, %rd2927, %rd2409;
	st.u32 	[%rd2414+20], %r2651;
	ld.global.u64 	%rd2927, [fcb_table];
$L__BB0_895:
	add.s64 	%rd2416, %rd2927, %rd2409;
	add.s64 	%rd594, %rd2416, 20;
	ld.u32 	%r3088, [%rd2416+48];
	and.b32  	%r2652, %r3088, 1;
	setp.eq.b32 	%p802, %r2652, 1;
	not.pred 	%p803, %p802;
	@%p803 bra 	$L__BB0_900;
	shr.u32 	%r2653, %r3088, 12;
	and.b32  	%r2654, %r2653, 1023;
	setp.le.u32 	%p804, %r2654, %r836;
	@%p804 bra 	$L__BB0_898;
	and.b32  	%r2655, %r3088, -4190209;
	add.s32 	%r2656, %r3088, 4190208;
	and.b32  	%r2657, %r2656, 4190208;
	or.b32  	%r2658, %r2657, %r2655;
	st.u32 	[%rd594+28], %r2658;
	ld.global.u64 	%rd2927, [fcb_table];
	add.s64 	%rd2418, %rd2927, %rd2409;
	ld.u32 	%r3088, [%rd2418+48];
$L__BB0_898:
	shr.u32 	%r2659, %r3088, 2;
	and.b32  	%r2660, %r2659, 1023;
	setp.le.u32 	%p805, %r2660, %r837;
	@%p805 bra 	$L__BB0_900;
	add.s64 	%rd2420, %rd2927, %rd2409;
	and.b32  	%r2661, %r3088, -4093;
	add.s32 	%r2662, %r3088, 4092;
	and.b32  	%r2663, %r2662, 4092;
	or.b32  	%r2664, %r2663, %r2661;
	st.u32 	[%rd2420+48], %r2664;
	ld.global.u64 	%rd2927, [fcb_table];
$L__BB0_900:
	add.s64 	%rd2422, %rd2927, %rd2409;
	add.s64 	%rd601, %rd2422, 20;
	ld.u32 	%r3089, [%rd2422+76];
	and.b32  	%r2665, %r3089, 1;
	setp.eq.b32 	%p806, %r2665, 1;
	not.pred 	%p807, %p806;
	@%p807 bra 	$L__BB0_905;
	shr.u32 	%r2666, %r3089, 12;
	and.b32  	%r2667, %r2666, 1023;
	setp.le.u32 	%p808, %r2667, %r836;
	@%p808 bra 	$L__BB0_903;
	and.b32  	%r2668, %r3089, -4190209;
	add.s32 	%r2669, %r3089, 4190208;
	and.b32  	%r2670, %r2669, 4190208;
	or.b32  	%r2671, %r2670, %r2668;
	st.u32 	[%rd601+56], %r2671;
	ld.global.u64 	%rd2927, [fcb_table];
	add.s64 	%rd2424, %rd2927, %rd2409;
	ld.u32 	%r3089, [%rd2424+76];
$L__BB0_903:
	shr.u32 	%r2672, %r3089, 2;
	and.b32  	%r2673, %r2672, 1023;
	setp.le.u32 	%p809, %r2673, %r837;
	@%p809 bra 	$L__BB0_905;
	add.s64 	%rd2426, %rd2927, %rd2409;
	and.b32  	%r2674, %r3089, -4093;
	add.s32 	%r2675, %r3089, 4092;
	and.b32  	%r2676, %r2675, 4092;
	or.b32  	%r2677, %r2676, %r2674;
	st.u32 	[%rd2426+76], %r2677;
	ld.global.u64 	%rd2927, [fcb_table];
$L__BB0_905:
	add.s64 	%rd2428, %rd2927, %rd2409;
	add.s64 	%rd608, %rd2428, 20;
	ld.u32 	%r859, [%rd2428+104];
	and.b32  	%r2678, %r859, 1;
	setp.eq.b32 	%p810, %r2678, 1;
	not.pred 	%p811, %p810;
	@%p811 bra 	$L__BB0_910;
	shr.u32 	%r2679, %r859, 12;
	and.b32  	%r2680, %r2679, 1023;
	setp.le.u32 	%p812, %r2680, %r836;
	@%p812 bra 	$L__BB0_908;
	and.b32  	%r2681, %r859, -4190209;
	add.s32 	%r2682, %r859, 4190208;
	and.b32  	%r2683, %r2682, 4190208;
	or.b32  	%r2684, %r2683, %r2681;
	st.u32 	[%rd608+84], %r2684;
	ld.global.u64 	%rd2927, [fcb_table];
$L__BB0_908:
	add.s64 	%rd2430, %rd2927, %rd2409;
	add.s64 	%rd611, %rd2430, 20;
	ld.u32 	%r860, [%rd2430+104];
	shr.u32 	%r2685, %r860, 2;
	and.b32  	%r2686, %r2685, 1023;
	setp.le.u32 	%p813, %r2686, %r837;
	@%p813 bra 	$L__BB0_910;
	and.b32  	%r2687, %r860, -4093;
	add.s32 	%r2688, %r860, 4092;
	and.b32  	%r2689, %r2688, 4092;
	or.b32  	%r2690, %r2689, %r2687;
	st.u32 	[%rd611+84], %r2690;
	ld.global.u64 	%rd2927, [fcb_table];
$L__BB0_910:
	add.s32 	%r3086, %r3086, 4;
	setp.ne.s32 	%p814, %r3086, 1024;
	@%p814 bra 	$L__BB0_890;
	and.b32  	%r862, %r835, 1047552;
	mov.b32 	%r3090, 0;
$L__BB0_912:
	ld.global.u64 	%rd2431, [volume];
	add.s32 	%r2692, %r862, %r3090;
	cvt.u64.u32 	%rd2432, %r2692;
	add.s64 	%rd2433, %rd2431, %rd2432;
	mov.b16 	%rs549, 0;
	st.u8 	[%rd2433+36864], %rs549;
	ld.global.u64 	%rd2434, [volume];
	add.s64 	%rd2435, %rd2434, %rd2432;
	st.u8 	[%rd2435+36865], %rs549;
	ld.global.u64 	%rd2436, [volume];
	add.s64 	%rd2437, %rd2436, %rd2432;
	st.u8 	[%rd2437+36866], %rs549;
	ld.global.u64 	%rd2438, [volume];
	add.s64 	%rd2439, %rd2438, %rd2432;
	st.u8 	[%rd2439+36867], %rs549;
	ld.global.u64 	%rd2440, [volume];
	add.s64 	%rd2441, %rd2440, %rd2432;
	st.u8 	[%rd2441+36868], %rs549;
	ld.global.u64 	%rd2442, [volume];
	add.s64 	%rd2443, %rd2442, %rd2432;
	st.u8 	[%rd2443+36869], %rs549;
	ld.global.u64 	%rd2444, [volume];
	add.s64 	%rd2445, %rd2444, %rd2432;
	st.u8 	[%rd2445+36870], %rs549;
	ld.global.u64 	%rd2446, [volume];
	add.s64 	%rd2447, %rd2446, %rd2432;
	st.u8 	[%rd2447+36871], %rs549;
	ld.global.u64 	%rd2448, [volume];
	add.s64 	%rd2449, %rd2448, %rd2432;
	st.u8 	[%rd2449+36872], %rs549;
	ld.global.u64 	%rd2450, [volume];
	add.s64 	%rd2451, %rd2450, %rd2432;
	st.u8 	[%rd2451+36873], %rs549;
	ld.global.u64 	%rd2452, [volume];
	add.s64 	%rd2453, %rd2452, %rd2432;
	st.u8 	[%rd2453+36874], %rs549;
	ld.global.u64 	%rd2454, [volume];
	add.s64 	%rd2455, %rd2454, %rd2432;
	st.u8 	[%rd2455+36875], %rs549;
	ld.global.u64 	%rd2456, [volume];
	add.s64 	%rd2457, %rd2456, %rd2432;
	st.u8 	[%rd2457+36876], %rs549;
	ld.global.u64 	%rd2458, [volume];
	add.s64 	%rd2459, %rd2458, %rd2432;
	st.u8 	[%rd2459+36877], %rs549;
	ld.global.u64 	%rd2460, [volume];
	add.s64 	%rd2461, %rd2460, %rd2432;
	st.u8 	[%rd2461+36878], %rs549;
	ld.global.u64 	%rd2462, [volume];
	add.s64 	%rd2463, %rd2462, %rd2432;
	st.u8 	[%rd2463+36879], %rs549;
	ld.global.u64 	%rd2464, [volume];
	add.s64 	%rd2465, %rd2464, %rd2432;
	st.u8 	[%rd2465+36880], %rs549;
	ld.global.u64 	%rd2466, [volume];
	add.s64 	%rd2467, %rd2466, %rd2432;
	st.u8 	[%rd2467+36881], %rs549;
	ld.global.u64 	%rd2468, [volume];
	add.s64 	%rd2469, %rd2468, %rd2432;
	st.u8 	[%rd2469+36882], %rs549;
	ld.global.u64 	%rd2470, [volume];
	add.s64 	%rd2471, %rd2470, %rd2432;
	st.u8 	[%rd2471+36883], %rs549;
	ld.global.u64 	%rd2472, [volume];
	add.s64 	%rd2473, %rd2472, %rd2432;
	st.u8 	[%rd2473+36884], %rs549;
	ld.global.u64 	%rd2474, [volume];
	add.s64 	%rd2475, %rd2474, %rd2432;
	st.u8 	[%rd2475+36885], %rs549;
	ld.global.u64 	%rd2476, [volume];
	add.s64 	%rd2477, %rd2476, %rd2432;
	st.u8 	[%rd2477+36886], %rs549;
	ld.global.u64 	%rd2478, [volume];
	add.s64 	%rd2479, %rd2478, %rd2432;
	st.u8 	[%rd2479+36887], %rs549;
	ld.global.u64 	%rd2480, [volume];
	add.s64 	%rd2481, %rd2480, %rd2432;
	st.u8 	[%rd2481+36888], %rs549;
	ld.global.u64 	%rd2482, [volume];
	add.s64 	%rd2483, %rd2482, %rd2432;
	st.u8 	[%rd2483+36889], %rs549;
	ld.global.u64 	%rd2484, [volume];
	add.s64 	%rd2485, %rd2484, %rd2432;
	st.u8 	[%rd2485+36890], %rs549;
	ld.global.u64 	%rd2486, [volume];
	add.s64 	%rd2487, %rd2486, %rd2432;
	st.u8 	[%rd2487+36891], %rs549;
	ld.global.u64 	%rd2488, [volume];
	add.s64 	%rd2489, %rd2488, %rd2432;
	st.u8 	[%rd2489+36892], %rs549;
	ld.global.u64 	%rd2490, [volume];
	add.s64 	%rd2491, %rd2490, %rd2432;
	st.u8 	[%rd2491+36893], %rs549;
	ld.global.u64 	%rd2492, [volume];
	add.s64 	%rd2493, %rd2492, %rd2432;
	st.u8 	[%rd2493+36894], %rs549;
	ld.global.u64 	%rd2494, [volume];
	add.s64 	%rd2495, %rd2494, %rd2432;
	st.u8 	[%rd2495+36895], %rs549;
	add.s32 	%r3090, %r3090, 32;
	setp.ne.s32 	%p815, %r3090, 1024;
	@%p815 bra 	$L__BB0_912;
	ld.global.u64 	%rd2496, [fcb_table];
	add.s64 	%rd2498, %rd2496, %rd2397;
	ld.u32 	%r2693, [%rd2498+20];
	and.b32  	%r2694, %r2693, -2;
	st.u32 	[%rd2498+20], %r2694;
	ld.global.u64 	%rd2499, [fcb_table];
	add.s64 	%rd2500, %rd2499, %rd2397;
	ld.u32 	%r2695, [%rd2500+20];
	and.b32  	%r2696, %r2695, -3;
	st.u32 	[%rd2500+20], %r2696;
	ld.global.u64 	%rd2501, [fcb_table];
	add.s64 	%rd2502, %rd2501, %rd2397;
	ld.u32 	%r2697, [%rd2502+20];
	and.b32  	%r2698, %r2697, -4093;
	st.u32 	[%rd2502+20], %r2698;
	ld.global.u64 	%rd2503, [fcb_table];
	add.s64 	%rd2504, %rd2503, %rd2397;
	ld.u32 	%r2699, [%rd2504+20];
	and.b32  	%r2700, %r2699, -4190209;
	st.u32 	[%rd2504+20], %r2700;
	ld.global.u64 	%rd2505, [fcb_table];
	add.s64 	%rd2506, %rd2505, %rd2397;
	ld.u32 	%r2701, [%rd2506+20];
	and.b32  	%r2702, %r2701, 4194303;
	st.u32 	[%rd2506+20], %r2702;
	ld.global.u64 	%rd2507, [fcb_table];
	add.s64 	%rd2508, %rd2507, %rd2397;
	ld.u32 	%r2703, [%rd2508+24];
	and.b32  	%r2704, %r2703, -2048;
	st.u32 	[%rd2508+24], %r2704;
	ld.global.u64 	%rd2509, [fcb_table];
	add.s64 	%rd2510, %rd2509, %rd2397;
	mov.b16 	%rs550, 0;
	st.u8 	[%rd2510], %rs550;
	ld.global.u64 	%rd2511, [fcb_table];
	add.s64 	%rd2512, %rd2511, %rd2397;
	st.u8 	[%rd2512+1], %rs550;
	ld.global.u64 	%rd2513, [fcb_table];
	add.s64 	%rd2514, %rd2513, %rd2397;
	st.u8 	[%rd2514+2], %rs550;
	ld.global.u64 	%rd2515, [fcb_table];
	add.s64 	%rd2516, %rd2515, %rd2397;
	st.u8 	[%rd2516+3], %rs550;
	ld.global.u64 	%rd2517, [fcb_table];
	add.s64 	%rd2518, %rd2517, %rd2397;
	st.u8 	[%rd2518+4], %rs550;
	ld.global.u64 	%rd2519, [fcb_table];
	add.s64 	%rd2520, %rd2519, %rd2397;
	st.u8 	[%rd2520+5], %rs550;
	ld.global.u64 	%rd2521, [fcb_table];
	add.s64 	%rd2522, %rd2521, %rd2397;
	st.u8 	[%rd2522+6], %rs550;
	ld.global.u64 	%rd2523, [fcb_table];
	add.s64 	%rd2524, %rd2523, %rd2397;
	st.u8 	[%rd2524+7], %rs550;
	ld.global.u64 	%rd2525, [fcb_table];
	add.s64 	%rd2526, %rd2525, %rd2397;
	st.u8 	[%rd2526+8], %rs550;
	ld.global.u64 	%rd2527, [fcb_table];
	add.s64 	%rd2528, %rd2527, %rd2397;
	st.u8 	[%rd2528+9], %rs550;
	ld.global.u64 	%rd2529, [fcb_table];
	add.s64 	%rd2530, %rd2529, %rd2397;
	st.u8 	[%rd2530+10], %rs550;
	ld.global.u64 	%rd2531, [fcb_table];
	add.s64 	%rd2532, %rd2531, %rd2397;
	st.u8 	[%rd2532+11], %rs550;
	ld.global.u64 	%rd2533, [fcb_table];
	add.s64 	%rd2534, %rd2533, %rd2397;
	st.u8 	[%rd2534+12], %rs550;
	ld.global.u64 	%rd2535, [fcb_table];
	add.s64 	%rd2536, %rd2535, %rd2397;
	st.u8 	[%rd2536+13], %rs550;
	ld.global.u64 	%rd2537, [fcb_table];
	add.s64 	%rd2538, %rd2537, %rd2397;
	st.u8 	[%rd2538+14], %rs550;
	ld.global.u64 	%rd2539, [fcb_table];
	add.s64 	%rd2540, %rd2539, %rd2397;
	st.u8 	[%rd2540+15], %rs550;
	ld.global.u64 	%rd2541, [fcb_table];
	add.s64 	%rd2542, %rd2541, %rd2397;
	st.u8 	[%rd2542+16], %rs550;
	ld.global.u64 	%rd2543, [fcb_table];
	add.s64 	%rd2544, %rd2543, %rd2397;
	st.u8 	[%rd2544+17], %rs550;
	ld.global.u64 	%rd2545, [fcb_table];
	add.s64 	%rd2546, %rd2545, %rd2397;
	st.u8 	[%rd2546+18], %rs550;
	ld.global.u64 	%rd2547, [fcb_table];
	add.s64 	%rd2548, %rd2547, %rd2397;
	st.u8 	[%rd2548+19], %rs550;
	bra.uni 	$L__BB0_916;
$L__BB0_914:
	add.s32 	%r3078, %r3078, 1;
	setp.eq.s32 	%p784, %r3078, 1024;
	@%p784 bra 	$L__BB0_915;
	bra.uni 	$L__BB0_871;
$L__BB0_915:
	st.local.u64 	[%rd566], %rd568;
	mov.u64 	%rd2398, $str$1;
	cvta.global.u64 	%rd2399, %rd2398;
	{ // callseq 82, 0
	.param .b64 param0;
	st.param.b64 	[param0], %rd2399;
	.param .b64 param1;
	st.param.b64 	[param1], %rd2393;
	.param .b32 retval0;
	call.uni (retval0), 
	vprintf, 
	(
	param0, 
	param1
	);
	ld.param.b32 	%r2614, [retval0];
	} // callseq 82
$L__BB0_916:
	add.s32 	%r3077, %r3077, 1;
	setp.ne.s32 	%p816, %r3077, 5;
	@%p816 bra 	$L__BB0_870;
	mov.u64 	%rd2549, $str$9;
	cvta.global.u64 	%rd2550, %rd2549;
	{ // callseq 83, 0
	.param .b64 param0;
	st.param.b64 	[param0], %rd2550;
	.param .b64 param1;
	st.param.b64 	[param1], 0;
	.param .b32 retval0;
	call.uni (retval0), 
	vprintf, 
	(
	param0, 
	param1
	);
	ld.param.b32 	%r2705, [retval0];
	} // callseq 83
	ld.global.u64 	%rd2551, [system_info];
	ld.u32 	%r866, [%rd2551+128];
	and.b32  	%r3094, %r866, 2047;
	setp.eq.s32 	%p817, %r3094, 0;
	@%p817 bra 	$L__BB0_931;
	add.u64 	%rd2552, %SP, 8;
	add.u64 	%rd615, %SPL, 8;
	and.b32  	%r868, %r866, 15;
	setp.lt.u32 	%p818, %r3094, 16;
	@%p818 bra 	$L__BB0_922;
	add.s32 	%r3092, %r3094, -8;
	cvt.u16.u32 	%rs551, %r866;
	shr.u16 	%rs552, %rs551, 4;
	and.b16  	%rs553, %rs552, 127;
	mul.wide.u16 	%r2707, %rs553, 16;
	neg.s32 	%r3091, %r2707;
	mov.u64 	%rd2559, $str$6;
$L__BB0_920:
	.pragma "nounroll";
	add.s32 	%r2708, %r3092, 7;
	ld.global.u64 	%rd2553, [fcb_table];
	ld.global.u64 	%rd2554, [system_info];
	mul.wide.u32 	%rd2555, %r2708, 2;
	add.s64 	%rd2556, %rd2554, %rd2555;
	ld.u16 	%r2709, [%rd2556+130];
	mul.wide.u32 	%rd2557, %r2709, 28;
	add.s64 	%rd2558, %rd2553, %rd2557;
	st.local.u64 	[%rd615], %rd2558;
	cvta.global.u64 	%rd2560, %rd2559;
	{ // callseq 84, 0
	.param .b64 param0;
	st.param.b64 	[param0], %rd2560;
	.param .b64 param1;
	st.param.b64 	[param1], %rd2552;
	.param .b32 retval0;
	call.uni (retval0), 
	vprintf, 
	(
	param0, 
	param1
	);
	ld.param.b32 	%r2710, [retval0];
	} // callseq 84
	add.s32 	%r2712, %r3092, 6;
	ld.global.u64 	%rd2562, [fcb_table];
	ld.global.u64 	%rd2563, [system_info];
	mul.wide.u32 	%rd2564, %r2712, 2;
	add.s64 	%rd2565, %rd2563, %rd2564;
	ld.u16 	%r2713, [%rd2565+130];
	mul.wide.u32 	%rd2566, %r2713, 28;
	add.s64 	%rd2567, %rd2562, %rd2566;
	st.local.u64 	[%rd615], %rd2567;
	{ // callseq 85, 0
	.param .b64 param0;
	st.param.b64 	[param0], %rd2560;
	.param .b64 param1;
	st.param.b64 	[param1], %rd2552;
	.param .b32 retval0;
	call.uni (retval0), 
	vprintf, 
	(
	param0, 
	param1
	);
	ld.param.b32 	%r2714, [retval0];
	} // callseq 85
	add.s32 	%r2716, %r3092, 5;
	ld.global.u64 	%rd2568, [fcb_table];
	ld.global.u64 	%rd2569, [system_info];
	mul.wide.u32 	%rd2570, %r2716, 2;
	add.s64 	%rd2571, %rd2569, %rd2570;
	ld.u16 	%r2717, [%rd2571+130];
	mul.wide.u32 	%rd2572, %r2717, 28;
	add.s64 	%rd2573, %rd2568, %rd2572;
	st.local.u64 	[%rd615], %rd2573;
	{ // callseq 86, 0
	.param .b64 param0;
	st.param.b64 	[param0], %rd2560;
	.param .b64 param1;
	st.param.b64 	[param1], %rd2552;
	.param .b32 retval0;
	call.uni (retval0), 
	vprintf, 
	(
	param0, 
	param1
	);
	ld.param.b32 	%r2718, [retval0];
	} // callseq 86
	add.s32 	%r2720, %r3092, 4;
	ld.global.u64 	%rd2574, [fcb_table];
	ld.global.u64 	%rd2575, [system_info];
	mul.wide.u32 	%rd2576, %r2720, 2;
	add.s64 	%rd2577, %rd2575, %rd2576;
	ld.u16 	%r2721, [%rd2577+130];
	mul.wide.u32 	%rd2578, %r2721, 28;
	add.s64 	%rd2579, %rd2574, %rd2578;
	st.local.u64 	[%rd615], %rd2579;
	{ // callseq 87, 0
	.param .b64 param0;
	st.param.b64 	[param0], %rd2560;
	.param .b64 param1;
	st.param.b64 	[param1], %rd2552;
	.param .b32 retval0;
	call.uni (retval0), 
	vprintf, 
	(
	param0, 
	param1
	);
	ld.param.b32 	%r2722, [retval0];
	} // callseq 87
	add.s32 	%r2724, %r3092, 3;
	ld.global.u64 	%rd2580, [fcb_table];
	ld.global.u64 	%rd2581, [system_info];
	mul.wide.u32 	%rd2582, %r2724, 2;
	add.s64 	%rd2583, %rd2581, %rd2582;
	ld.u16 	%r2725, [%rd2583+130];
	mul.wide.u32 	%rd2584, %r2725, 28;
	add.s64 	%rd2585, %rd2580, %rd2584;
	st.local.u64 	[%rd615], %rd2585;
	{ // callseq 88, 0
	.param .b64 param0;
	st.param.b64 	[param0], %rd2560;
	.param .b64 param1;
	st.param.b64 	[param1], %rd2552;
	.param .b32 retval0;
	call.uni (retval0), 
	vprintf, 
	(
	param0, 
	param1
	);
	ld.param.b32 	%r2726, [retval0];
	} // callseq 88
	add.s32 	%r2728, %r3092, 2;
	ld.global.u64 	%rd2586, [fcb_table];
	ld.global.u64 	%rd2587, [system_info];
	mul.wide.u32 	%rd2588, %r2728, 2;
	add.s64 	%rd2589, %rd2587, %rd2588;
	ld.u16 	%r2729, [%rd2589+130];
	mul.wide.u32 	%rd2590, %r2729, 28;
	add.s64 	%rd2591, %rd2586, %rd2590;
	st.local.u64 	[%rd615], %rd2591;
	{ // callseq 89, 0
	.param .b64 param0;
	st.param.b64 	[param0], %rd2560;
	.param .b64 param1;
	st.param.b64 	[param1], %rd2552;
	.param .b32 retval0;
	call.uni (retval0), 
	vprintf, 
	(
	param0, 
	param1
	);
	ld.param.b32 	%r2730, [retval0];
	} // callseq 89
	add.s32 	%r2732, %r3092, 1;
	ld.global.u64 	%rd2592, [fcb_table];
	ld.global.u64 	%rd2593, [system_info];
	mul.wide.u32 	%rd2594, %r2732, 2;
	add.s64 	%rd2595, %rd2593, %rd2594;
	ld.u16 	%r2733, [%rd2595+130];
	mul.wide.u32 	%rd2596, %r2733, 28;
	add.s64 	%rd2597, %rd2592, %rd2596;
	st.local.u64 	[%rd615], %rd2597;
	{ // callseq 90, 0
	.param .b64 param0;
	st.param.b64 	[param0], %rd2560;
	.param .b64 param1;
	st.param.b64 	[param1], %rd2552;
	.param .b32 retval0;
	call.uni (retval0), 
	vprintf, 
	(
	param0, 
	param1
	);
	ld.param.b32 	%r2734, [retval0];
	} // callseq 90
	add.s32 	%r2736, %r3092, -8;
	ld.global.u64 	%rd2598, [fcb_table];
	ld.global.u64 	%rd2599, [system_info];
	mul.wide.u32 	%rd2600, %r3092, 2;
	add.s64 	%rd2601, %rd2599, %rd2600;
	ld.u16 	%r2737, [%rd2601+130];
	mul.wide.u32 	%rd2602, %r2737, 28;
	add.s64 	%rd2603, %rd2598, %rd2602;
	st.local.u64 	[%rd615], %rd2603;
	{ // callseq 91, 0
	.param .b64 param0;
	st.param.b64 	[param0], %rd2560;
	.param .b64 param1;
	st.param.b64 	[param1], %rd2552;
	.param .b32 retval0;
	call.uni (retval0), 
	vprintf, 
	(
	param0, 
	param1
	);
	ld.param.b32 	%r2738, [retval0];
	} // callseq 91
	add.s32 	%r2740, %r3092, -1;
	ld.global.u64 	%rd2604, [fcb_table];
	ld.global.u64 	%rd2605, [system_info];
	mul.wide.u32 	%rd2606, %r2740, 2;
	add.s64 	%rd2607, %rd2605, %rd2606;
	ld.u16 	%r2741, [%rd2607+130];
	mul.wide.u32 	%rd2608, %r2741, 28;
	add.s64 	%rd2609, %rd2604, %rd2608;
	st.local.u64 	[%rd615], %rd2609;
	{ // callseq 92, 0
	.param .b64 param0;
	st.param.b64 	[param0], %rd2560;
	.param .b64 param1;
	st.param.b64 	[param1], %rd2552;
	.param .b32 retval0;
	call.uni (retval0), 
	vprintf, 
	(
	param0, 
	param1
	);
	ld.param.b32 	%r2742, [retval0];
	} // callseq 92
	add.s32 	%r2744, %r3092, -2;
	ld.global.u64 	%rd2610, [fcb_table];
	ld.global.u64 	%rd2611, [system_info];
	mul.wide.u32 	%rd2612, %r2744, 2;
	add.s64 	%rd2613, %rd2611, %rd2612;
	ld.u16 	%r2745, [%rd2613+130];
	mul.wide.u32 	%rd2614, %r2745, 28;
	add.s64 	%rd2615, %rd2610, %rd2614;
	st.local.u64 	[%rd615], %rd2615;
	{ // callseq 93, 0
	.param .b64 param0;
	st.param.b64 	[param0], %rd2560;
	.param .b64 param1;
	st.param.b64 	[param1], %rd2552;
	.param .b32 retval0;
	call.uni (retval0), 
	vprintf, 
	(
	param0, 
	param1
	);
	ld.param.b32 	%r2746, [retval0];
	} // callseq 93
	add.s32 	%r2748, %r3092, -3;
	ld.global.u64 	%rd2616, [fcb_table];
	ld.global.u64 	%rd2617, [system_info];
	mul.wide.u32 	%rd2618, %r2748, 2;
	add.s64 	%rd2619, %rd2617, %rd2618;
	ld.u16 	%r2749, [%rd2619+130];
	mul.wide.u32 	%rd2620, %r2749, 28;
	add.s64 	%rd2621, %rd2616, %rd2620;
	st.local.u64 	[%rd615], %rd2621;
	{ // callseq 94, 0
	.param .b64 param0;
	st.param.b64 	[param0], %rd2560;
	.param .b64 param1;
	st.param.b64 	[param1], %rd2552;
	.param .b32 retval0;
	call.uni (retval0), 
	vprintf, 
	(
	param0, 
	param1
	);
	ld.param.b32 	%r2750, [retval0];
	} // callseq 94
	add.s32 	%r2752, %r3092, -4;
	ld.global.u64 	%rd2622, [fcb_table];
	ld.global.u64 	%rd2623, [system_info];
	mul.wide.u32 	%rd2624, %r2752, 2;
	add.s64 	%rd2625, %rd2623, %rd2624;
	ld.u16 	%r2753, [%rd2625+130];
	mul.wide.u32 	%rd2626, %r2753, 28;
	add.s64 	%rd2627, %rd2622, %rd2626;
	st.local.u64 	[%rd615], %rd2627;
	{ // callseq 95, 0
	.param .b64 param0;
	st.param.b64 	[param0], %rd2560;
	.param .b64 param1;
	st.param.b64 	[param1], %rd2552;
	.param .b32 retval0;
	call.uni (retval0), 
	vprintf, 
	(
	param0, 
	param1
	);
	ld.param.b32 	%r2754, [retval0];
	} // callseq 95
	add.s32 	%r2756, %r3092, -5;
	ld.global.u64 	%rd2628, [fcb_table];
	ld.global.u64 	%rd2629, [system_info];
	mul.wide.u32 	%rd2630, %r2756, 2;
	add.s64 	%rd2631, %rd2629, %rd2630;
	ld.u16 	%r2757, [%rd2631+130];
	mul.wide.u32 	%rd2632, %r2757, 28;
	add.s64 	%rd2633, %rd2628, %rd2632;
	st.local.u64 	[%rd615], %rd2633;
	{ // callseq 96, 0
	.param .b64 param0;
	st.param.b64 	[param0], %rd2560;
	.param .b64 param1;
	st.param.b64 	[param1], %rd2552;
	.param .b32 retval0;
	call.uni (retval0), 
	vprintf, 
	(
	param0, 
	param1
	);
	ld.param.b32 	%r2758, [retval0];
	} // callseq 96
	add.s32 	%r2760, %r3092, -6;
	ld.global.u64 	%rd2634, [fcb_table];
	ld.global.u64 	%rd2635, [system_info];
	mul.wide.u32 	%rd2636, %r2760, 2;
	add.s64 	%rd2637, %rd2635, %rd2636;
	ld.u16 	%r2761, [%rd2637+130];
	mul.wide.u32 	%rd2638, %r2761, 28;
	add.s64 	%rd2639, %rd2634, %rd2638;
	st.local.u64 	[%rd615], %rd2639;
	{ // callseq 97, 0
	.param .b64 param0;
	st.param.b64 	[param0], %rd2560;
	.param .b64 param1;
	st.param.b64 	[param1], %rd2552;
	.param .b32 retval0;
	call.uni (retval0), 
	vprintf, 
	(
	param0, 
	param1
	);
	ld.param.b32 	%r2762, [retval0];
	} // callseq 97
	add.s32 	%r2764, %r3092, -7;
	ld.global.u64 	%rd2640, [fcb_table];
	ld.global.u64 	%rd2641, [system_info];
	mul.wide.u32 	%rd2642, %r2764, 2;
	add.s64 	%rd2643, %rd2641, %rd2642;
	ld.u16 	%r2765, [%rd2643+130];
	mul.wide.u32 	%rd2644, %r2765, 28;
	add.s64 	%rd2645, %rd2640, %rd2644;
	st.local.u64 	[%rd615], %rd2645;
	{ // callseq 98, 0
	.param .b64 param0;
	st.param.b64 	[param0], %rd2560;
	.param .b64 param1;
	st.param.b64 	[param1], %rd2552;
	.param .b32 retval0;
	call.uni (retval0), 
	vprintf, 
	(
	param0, 
	param1
	);
	ld.param.b32 	%r2766, [retval0];
	} // callseq 98
	ld.global.u64 	%rd2646, [fcb_table];
	ld.global.u64 	%rd2647, [system_info];
	mul.wide.u32 	%rd2648, %r2736, 2;
	add.s64 	%rd2649, %rd2647, %rd2648;
	ld.u16 	%r2768, [%rd2649+130];
	mul.wide.u32 	%rd2650, %r2768, 28;
	add.s64 	%rd2651, %rd2646, %rd2650;
	st.local.u64 	[%rd615], %rd2651;
	{ // callseq 99, 0
	.param .b64 param0;
	st.param.b64 	[param0], %rd2560;
	.param .b64 param1;
	st.param.b64 	[param1], %rd2552;
	.param .b32 retval0;
	call.uni (retval0), 
	vprintf, 
	(
	param0, 
	param1
	);
	ld.param.b32 	%r2769, [retval0];
	} // callseq 99
	add.s32 	%r3092, %r3092, -16;
	add.s32 	%r3091, %r3091, 16;
	setp.ne.s32 	%p819, %r3091, 0;
	@%p819 bra 	$L__BB0_920;
	add.s32 	%r3094, %r3092, 8;
$L__BB0_922:
	setp.eq.s32 	%p820, %r868, 0;
	@%p820 bra 	$L__BB0_931;
	and.b32  	%r877, %r866, 7;
	setp.lt.u32 	%p821, %r868, 8;
	@%p821 bra 	$L__BB0_925;
	add.s32 	%r2771, %r3094, -1;
	ld.global.u64 	%rd2652, [fcb_table];
	ld.global.u64 	%rd2653, [system_info];
	mul.wide.u32 	%rd2654, %r2771, 2;
	add.s64 	%rd2655, %rd2653, %rd2654;
	ld.u16 	%r2772, [%rd2655+130];
	mul.wide.u32 	%rd2656, %r2772, 28;
	add.s64 	%rd2657, %rd2652, %rd2656;
	st.local.u64 	[%rd615], %rd2657;
	mov.u64 	%rd2658, $str$6;
	cvta.global.u64 	%rd2659, %rd2658;
	add.u64 	%rd2660, %SP, 8;
	{ // callseq 100, 0
	.param .b64 param0;
	st.param.b64 	[param0], %rd2659;
	.param .b64 param1;
	st.param.b64 	[param1], %rd2660;
	.param .b32 retval0;
	call.uni (retval0), 
	vprintf, 
	(
	param0, 
	param1
	);
	ld.param.b32 	%r2773, [retval0];
	} // callseq 100
	add.s32 	%r2775, %r3094, -2;
	ld.global.u64 	%rd2661, [fcb_table];
	ld.global.u64 	%rd2662, [system_info];
	mul.wide.u32 	%rd2663, %r2775, 2;
	add.s64 	%rd2664, %rd2662, %rd2663;
	ld.u16 	%r2776, [%rd2664+130];
	mul.wide.u32 	%rd2665, %r2776, 28;
	add.s64 	%rd2666, %rd2661, %rd2665;
	st.local.u64 	[%rd615], %rd2666;
	{ // callseq 101, 0
	.param .b64 param0;
	st.param.b64 	[param0], %rd2659;
	.param .b64 param1;
	st.param.b64 	[param1], %rd2660;
	.param .b32 retval0;
	call.uni (retval0), 
	vprintf, 
	(
	param0, 
	param1
	);
	ld.param.b32 	%r2777, [retval0];
	} // callseq 101
	add.s32 	%r2779, %r3094, -3;
	ld.global.u64 	%rd2667, [fcb_table];
	ld.global.u64 	%rd2668, [system_info];
	mul.wide.u32 	%rd2669, %r2779, 2;
	add.s64 	%rd2670, %rd2668, %rd2669;
	ld.u16 	%r2780, [%rd2670+130];
	mul.wide.u32 	%rd2671, %r2780, 28;
	add.s64 	%rd2672, %rd2667, %rd2671;
	st.local.u64 	[%rd615], %rd2672;
	{ // callseq 102, 0
	.param .b64 param0;
	st.param.b64 	[param0], %rd2659;
	.param .b64 param1;
	st.param.b64 	[param1], %rd2660;
	.param .b32 retval0;
	call.uni (retval0), 
	vprintf, 
	(
	param0, 
	param1
	);
	ld.param.b32 	%r2781, [retval0];
	} // callseq 102
	add.s32 	%r2783, %r3094, -4;
	ld.global.u64 	%rd2673, [fcb_table];
	ld.global.u64 	%rd2674, [system_info];
	mul.wide.u32 	%rd2675, %r2783, 2;
	add.s64 	%rd2676, %rd2674, %rd2675;
	ld.u16 	%r2784, [%rd2676+130];
	mul.wide.u32 	%rd2677, %r2784, 28;
	add.s64 	%rd2678, %rd2673, %rd2677;
	st.local.u64 	[%rd615], %rd2678;
	{ // callseq 103, 0
	.param .b64 param0;
	st.param.b64 	[param0], %rd2659;
	.param .b64 param1;
	st.param.b64 	[param1], %rd2660;
	.param .b32 retval0;
	call.uni (retval0), 
	vprintf, 
	(
	param0, 
	param1
	);
	ld.param.b32 	%r2785, [retval0];
	} // callseq 103
	add.s32 	%r2787, %r3094, -5;
	ld.global.u64 	%rd2679, [fcb_table];
	ld.global.u64 	%rd2680, [system_info];
	mul.wide.u32 	%rd2681, %r2787, 2;
	add.s64 	%rd2682, %rd2680, %rd2681;
	ld.u16 	%r2788, [%rd2682+130];
	mul.wide.u32 	%rd2683, %r2788, 28;
	add.s64 	%rd2684, %rd2679, %rd2683;
	st.local.u64 	[%rd615], %rd2684;
	{ // callseq 104, 0
	.param .b64 param0;
	st.param.b64 	[param0], %rd2659;
	.param .b64 param1;
	st.param.b64 	[param1], %rd2660;
	.param .b32 retval0;
	call.uni (retval0), 
	vprintf, 
	(
	param0, 
	param1
	);
	ld.param.b32 	%r2789, [retval0];
	} // callseq 104
	add.s32 	%r2791, %r3094, -6;
	ld.global.u64 	%rd2685, [fcb_table];
	ld.global.u64 	%rd2686, [system_info];
	mul.wide.u32 	%rd2687, %r2791, 2;
	add.s64 	%rd2688, %rd2686, %rd2687;
	ld.u16 	%r2792, [%rd2688+130];
	mul.wide.u32 	%rd2689, %r2792, 28;
	add.s64 	%rd2690, %rd2685, %rd2689;
	st.local.u64 	[%rd615], %rd2690;
	{ // callseq 105, 0
	.param .b64 param0;
	st.param.b64 	[param0], %rd2659;
	.param .b64 param1;
	st.param.b64 	[param1], %rd2660;
	.param .b32 retval0;
	call.uni (retval0), 
	vprintf, 
	(
	param0, 
	param1
	);
	ld.param.b32 	%r2793, [retval0];
	} // callseq 105
	add.s32 	%r2795, %r3094, -7;
	ld.global.u64 	%rd2691, [fcb_table];
	ld.global.u64 	%rd2692, [system_info];
	mul.wide.u32 	%rd2693, %r2795, 2;
	add.s64 	%rd2694, %rd2692, %rd2693;
	ld.u16 	%r2796, [%rd2694+130];
	mul.wide.u32 	%rd2695, %r2796, 28;
	add.s64 	%rd2696, %rd2691, %rd2695;
	st.local.u64 	[%rd615], %rd2696;
	{ // callseq 106, 0
	.param .b64 param0;
	st.param.b64 	[param0], %rd2659;
	.param .b64 param1;
	st.param.b64 	[param1], %rd2660;
	.param .b32 retval0;
	call.uni (retval0), 
	vprintf, 
	(
	param0, 
	param1
	);
	ld.param.b32 	%r2797, [retval0];
	} // callseq 106
	add.s32 	%r3094, %r3094, -8;
	ld.global.u64 	%rd2697, [fcb_table];
	ld.global.u64 	%rd2698, [system_info];
	mul.wide.u32 	%rd2699, %r3094, 2;
	add.s64 	%rd2700, %rd2698, %rd2699;
	ld.u16 	%r2799, [%rd2700+130];
	mul.wide.u32 	%rd2701, %r2799, 28;
	add.s64 	%rd2702, %rd2697, %rd2701;
	st.local.u64 	[%rd615], %rd2702;
	{ // callseq 107, 0
	.param .b64 param0;
	st.param.b64 	[param0], %rd2659;
	.param .b64 param1;
	st.param.b64 	[param1], %rd2660;
	.param .b32 retval0;
	call.uni (retval0), 
	vprintf, 
	(
	param0, 
	param1
	);
	ld.param.b32 	%r2800, [retval0];
	} // callseq 107
$L__BB0_925:
	setp.eq.s32 	%p822, %r877, 0;
	@%p822 bra 	$L__BB0_931;
	and.b32  	%r880, %r866, 3;
	setp.lt.u32 	%p823, %r877, 4;
	@%p823 bra 	$L__BB0_928;
	add.s32 	%r2802, %r3094, -1;
	ld.global.u64 	%rd2703, [fcb_table];
	ld.global.u64 	%rd2704, [system_info];
	mul.wide.u32 	%rd2705, %r2802, 2;
	add.s64 	%rd2706, %rd2704, %rd2705;
	ld.u16 	%r2803, [%rd2706+130];
	mul.wide.u32 	%rd2707, %r2803, 28;
	add.s64 	%rd2708, %rd2703, %rd2707;
	st.local.u64 	[%rd615], %rd2708;
	mov.u64 	%rd2709, $str$6;
	cvta.global.u64 	%rd2710, %rd2709;
	add.u64 	%rd2711, %SP, 8;
	{ // callseq 108, 0
	.param .b64 param0;
	st.param.b64 	[param0], %rd2710;
	.param .b64 param1;
	st.param.b64 	[param1], %rd2711;
	.param .b32 retval0;
	call.uni (retval0), 
	vprintf, 
	(
	param0, 
	param1
	);
	ld.param.b32 	%r2804, [retval0];
	} // callseq 108
	add.s32 	%r2806, %r3094, -2;
	ld.global.u64 	%rd2712, [fcb_table];
	ld.global.u64 	%rd2713, [system_info];
	mul.wide.u32 	%rd2714, %r2806, 2;
	add.s64 	%rd2715, %rd2713, %rd2714;
	ld.u16 	%r2807, [%rd2715+130];
	mul.wide.u32 	%rd2716, %r2807, 28;
	add.s64 	%rd2717, %rd2712, %rd2716;
	st.local.u64 	[%rd615], %rd2717;
	{ // callseq 109, 0
	.param .b64 param0;
	st.param.b64 	[param0], %rd2710;
	.param .b64 param1;
	st.param.b64 	[param1], %rd2711;
	.param .b32 retval0;
	call.uni (retval0), 
	vprintf, 
	(
	param0, 
	param1
	);
	ld.param.b32 	%r2808, [retval0];
	} // callseq 109
	add.s32 	%r2810, %r3094, -3;
	ld.global.u64 	%rd2718, [fcb_table];
	ld.global.u64 	%rd2719, [system_info];
	mul.wide.u32 	%rd2720, %r2810, 2;
	add.s64 	%rd2721, %rd2719, %rd2720;
	ld.u16 	%r2811, [%rd2721+130];
	mul.wide.u32 	%rd2722, %r2811, 28;
	add.s64 	%rd2723, %rd2718, %rd2722;
	st.local.u64 	[%rd615], %rd2723;
	{ // callseq 110, 0
	.param .b64 param0;
	st.param.b64 	[param0], %rd2710;
	.param .b64 param1;
	st.param.b64 	[param1], %rd2711;
	.param .b32 retval0;
	call.uni (retval0), 
	vprintf, 
	(
	param0, 
	param1
	);
	ld.param.b32 	%r2812, [retval0];
	} // callseq 110
	add.s32 	%r3094, %r3094, -4;
	ld.global.u64 	%rd2724, [fcb_table];
	ld.global.u64 	%rd2725, [system_info];
	mul.wide.u32 	%rd2726, %r3094, 2;
	add.s64 	%rd2727, %rd2725, %rd2726;
	ld.u16 	%r2814, [%rd2727+130];
	mul.wide.u32 	%rd2728, %r2814, 28;
	add.s64 	%rd2729, %rd2724, %rd2728;
	st.local.u64 	[%rd615], %rd2729;
	{ // callseq 111, 0
	.param .b64 param0;
	st.param.b64 	[param0], %rd2710;
	.param .b64 param1;
	st.param.b64 	[param1], %rd2711;
	.param .b32 retval0;
	call.uni (retval0), 
	vprintf, 
	(
	param0, 
	param1
	);
	ld.param.b32 	%r2815, [retval0];
	} // callseq 111
$L__BB0_928:
	setp.eq.s32 	%p824, %r880, 0;
	@%p824 bra 	$L__BB0_931;
	neg.s32 	%r3096, %r880;
	mov.u64 	%rd2736, $str$6;
	add.u64 	%rd2738, %SP, 8;
$L__BB0_930:
	.pragma "nounroll";
	add.s32 	%r3094, %r3094, -1;
	ld.global.u64 	%rd2730, [fcb_table];
	ld.global.u64 	%rd2731, [system_info];
	mul.wide.u32 	%rd2732, %r3094, 2;
	add.s64 	%rd2733, %rd2731, %rd2732;
	ld.u16 	%r2817, [%rd2733+130];
	mul.wide.u32 	%rd2734, %r2817, 28;
	add.s64 	%rd2735, %rd2730, %rd2734;
	st.local.u64 	[%rd615], %rd2735;
	cvta.global.u64 	%rd2737, %rd2736;
	{ // callseq 112, 0
	.param .b64 param0;
	st.param.b64 	[param0], %rd2737;
	.param .b64 param1;
	st.param.b64 	[param1], %rd2738;
	.param .b32 retval0;
	call.uni (retval0), 
	vprintf, 
	(
	param0, 
	param1
	);
	ld.param.b32 	%r2818, [retval0];
	} // callseq 112
	add.s32 	%r3096, %r3096, 1;
	setp.ne.s32 	%p825, %r3096, 0;
	@%p825 bra 	$L__BB0_930;
$L__BB0_931:
	ret;
$L__BB0_932:
	or.b32  	%r892, %r2823, 2;
	st.u32 	[%rd2+20], %r892;
	bra.uni 	$L__BB0_60;
$L__BB0_933:
	or.b32  	%r1134, %r2865, 2;
	st.u32 	[%rd87+20], %r1134;
	bra.uni 	$L__BB0_196;
$L__BB0_934:
	or.b32  	%r1376, %r2907, 2;
	st.u32 	[%rd172+20], %r1376;
	bra.uni 	$L__BB0_332;
$L__BB0_935:
	and.b32  	%r1613, %r2949, -3;
	st.u32 	[%rd262+20], %r1613;
	bra.uni 	$L__BB0_468;
$L__BB0_936:
	or.b32  	%r1854, %r2978, 2;
	st.u32 	[%rd321+20], %r1854;
	bra.uni 	$L__BB0_562;
$L__BB0_937:
	or.b32  	%r2338, %r3043, 2;
	st.u32 	[%rd467+20], %r2338;
	mov.u32 	%r3055, %r3041;
	bra.uni 	$L__BB0_768;

}


// ===== COMPILED SASS (sm_100) =====

	.target	sm_100

	.elftype	@"ET_EXEC"


//--------------------- .note.nv.tkinfo           --------------------------
	.section	.note.nv.tkinfo,"",@"SHT_NOTE"
	.sectionflags	@"SHF_NOTE_NV_TKINFO"
	.tkinfo
        /*0018*/ 	.word	0x00000002
        /*0030*/ 	.string	""
        /*0030*/ 	.string	"ptxas"
        /*0030*/ 	.string	"Cuda compilation tools, release 13.0, V13.0.88"
        /*0030*/ 	.string	"Build cuda_13.0.r13.0/compiler.36424714_0"
        /*0030*/ 	.string	"-arch sm_100 -m 64 "



//--------------------- .note.nv.cuinfo           --------------------------
	.section	.note.nv.cuinfo,"",@"SHT_NOTE"
	.sectionflags	@"SHF_NOTE_NV_CUINFO"
        /*0018*/ 	.short	0x0002
        /*001a*/ 	.short	0x0064
        /*001c*/ 	.short	0x0082
	.zero		2


//--------------------- .nv.info                  --------------------------
	.section	.nv.info,"",@"SHT_CUDA_INFO"
	.align	4


	//----- nvinfo : EIATTR_REGCOUNT
	.align		4
        /*0000*/ 	.byte	0x04, 0x2f
        /*0002*/ 	.short	(.L_15 - .L_14)
	.align		4
.L_14:
        /*0004*/ 	.word	index@(_Z8mykernelPhS_)
        /*0008*/ 	.word	0x00000028


	//----- nvinfo : EIATTR_FRAME_SIZE
	.align		4
.L_15:
        /*000c*/ 	.byte	0x04, 0x11
        /*000e*/ 	.short	(.L_17 - .L_16)
	.align		4
.L_16:
        /*0010*/ 	.word	index@(_Z8mykernelPhS_)
        /*0014*/ 	.word	0x000000e0


	//----- nvinfo : EIATTR_MIN_STACK_SIZE
	.align		4
.L_17:
        /*0018*/ 	.byte	0x04, 0x12
        /*001a*/ 	.short	(.L_19 - .L_18)
	.align		4
.L_18:
        /*001c*/ 	.word	index@(_Z8mykernelPhS_)
        /*0020*/ 	.word	0x000000e0
.L_19:


//--------------------- .nv.compat                --------------------------
	.section	.nv.compat,"",@"SHT_CUDA_COMPAT_INFO"
	.align	4
        /*0000*/ 	.byte	0x02, 0x09, 0x00, 0x00, 0x02, 0x02, 0x01, 0x00, 0x02, 0x05, 0x05, 0x00, 0x03, 0x07, 0x01, 0x01
        /*0010*/ 	.byte	0x02, 0x03, 0x00, 0x00, 0x02, 0x06, 0x01, 0x00, 0x04, 0x0b, 0x08, 0x00, 0x09, 0x00, 0x00, 0x00
        /*0020*/ 	.byte	0x00, 0x00, 0x00, 0x00


//--------------------- .nv.info._Z8mykernelPhS_  --------------------------
	.section	.nv.info._Z8mykernelPhS_,"",@"SHT_CUDA_INFO"
	.sectionflags	@""
	.align	4


	//----- nvinfo : EIATTR_CUDA_API_VERSION
	.align		4
        /*0000*/ 	.byte	0x04, 0x37
        /*0002*/ 	.short	(.L_21 - .L_20)
.L_20:
        /*0004*/ 	.word	0x00000082


	//----- nvinfo : EIATTR_KPARAM_INFO
	.align		4
.L_21:
        /*0008*/ 	.byte	0x04, 0x17
        /*000a*/ 	.short	(.L_23 - .L_22)
.L_22:
        /*000c*/ 	.word	0x00000000
        /*0010*/ 	.short	0x0001
        /*0012*/ 	.short	0x0008
        /*0014*/ 	.byte	0x00, 0xf5, 0x21, 0x00


	//----- nvinfo : EIATTR_KPARAM_INFO
	.align		4
.L_23:
        /*0018*/ 	.byte	0x04, 0x17
        /*001a*/ 	.short	(.L_25 - .L_24)
.L_24:
        /*001c*/ 	.word	0x00000000
        /*0020*/ 	.short	0x0000
        /*0022*/ 	.short	0x0000
        /*0024*/ 	.byte	0x00, 0xf5, 0x21, 0x00


	//----- nvinfo : EIATTR_SPARSE_MMA_MASK
	.align		4
.L_25:
        /*0028*/ 	.byte	0x03, 0x50
        /*002a*/ 	.short	0x0000


	//----- nvinfo : EIATTR_MAXREG_COUNT
	.align		4
        /*002c*/ 	.byte	0x03, 0x1b
        /*002e*/ 	.short	0x00ff


	//----- nvinfo : EIATTR_EXTERNS
	.align		4
        /*0030*/ 	.byte	0x04, 0x0f
        /*0032*/ 	.short	(.L_27 - .L_26)


	//   ....[0]....
	.align		4
.L_26:
        /*0034*/ 	.word	index@(vprintf)


	//----- nvinfo : EIATTR_MERCURY_ISA_VERSION
	.align		4
.L_27:
        /*0038*/ 	.byte	0x03, 0x5f
        /*003a*/ 	.short	0x0101


	//----- nvinfo : EIATTR_VRC_CTA_INIT_COUNT
	.align		4
        /*003c*/ 	.byte	0x02, 0x4a
	.zero		1
	.zero		1


	//----- nvinfo : EIATTR_SYSCALL_OFFSETS
	.align		4
        /*0040*/ 	.byte	0x04, 0x46
        /*0042*/ 	.short	(.L_29 - .L_28)


	//   ....[0]....
.L_28:
        /*0044*/ 	.word	0x00000690


	//   ....[1]....
        /*0048*/ 	.word	0x000018e0


	//   ....[2]....
        /*004c*/ 	.word	0x00004ff0


	//   ....[3]....
        /*0050*/ 	.word	0x00006260


	//   ....[4]....
        /*0054*/ 	.word	0x00008f70


	//   ....[5]....
        /*0058*/ 	.word	0x0000a1c0


	//   ....[6]....
        /*005c*/ 	.word	0x0000cf10


	//   ....[7]....
        /*0060*/ 	.word	0x0000e160


	//   ....[8]....
        /*0064*/ 	.word	0x0000e270


	//   ....[9]....
        /*0068*/ 	.word	0x0000f0e0


	//   ....[10]....
        /*006c*/ 	.word	0x0000f390


	//   ....[11]....
        /*0070*/ 	.word	0x0000f4b0


	//   ....[12]....
        /*0074*/ 	.word	0x0000f5d0


	//   ....[13]....
        /*0078*/ 	.word	0x0000f6f0


	//   ....[14]....
        /*007c*/ 	.word	0x0000f810


	//   ....[15]....
        /*0080*/ 	.word	0x0000f930


	//   ....[16]....
        /*0084*/ 	.word	0x0000fa50


	//   ....[17]....
        /*0088*/ 	.word	0x0000fb70


	//   ....[18]....
        /*008c*/ 	.word	0x0000fca0


	//   ....[19]....
        /*0090*/ 	.word	0x0000fdc0


	//   ....[20]....
        /*0094*/ 	.word	0x0000fee0


	//   ....[21]....
        /*0098*/ 	.word	0x00010000


	//   ....[22]....
        /*009c*/ 	.word	0x00010120


	//   ....[23]....
        /*00a0*/ 	.word	0x00010240


	//   ....[24]....
        /*00a4*/ 	.word	0x00010360


	//   ....[25]....
        /*00a8*/ 	.word	0x00010470


	//   ....[26]....
        /*00ac*/ 	.word	0x00010670


	//   ....[27]....
        /*00b0*/ 	.word	0x00010780


	//   ....[28]....
        /*00b4*/ 	.word	0x00010890


	//   ....[29]....
        /*00b8*/ 	.word	0x000109a0


	//   ....[30]....
        /*00bc*/ 	.word	0x00010ab0


	//   ....[31]....
        /*00c0*/ 	.word	0x00010bc0


	//   ....[32]....
        /*00c4*/ 	.word	0x00010cd0


	//   ....[33]....
        /*00c8*/ 	.word	0x00010de0


	//   ....[34]....
        /*00cc*/ 	.word	0x00010f90


	//   ....[35]....
        /*00d0*/ 	.word	0x000110a0


	//   ....[36]....
        /*00d4*/ 	.word	0x000111b0


	//   ....[37]....
        /*00d8*/ 	.word	0x000112c0


	//   ....[38]....
        /*00dc*/ 	.word	0x00011450


	//   ....[39]....
        /*00e0*/ 	.word	0x00011500


	//   ....[40]....
        /*00e4*/ 	.word	0x000116b0


	//   ....[41]....
        /*00e8*/ 	.word	0x00011d40


	//   ....[42]....
        /*00ec*/ 	.word	0x00012fb0


	//   ....[43]....
        /*00f0*/ 	.word	0x000150f0


	//   ....[44]....
        /*00f4*/ 	.word	0x000152c0


	//   ....[45]....
        /*00f8*/ 	.word	0x000153c0


	//   ....[46]....
        /*00fc*/ 	.word	0x00015690


	//   ....[47]....
        /*0100*/ 	.word	0x000157b0


	//   ....[48]....
        /*0104*/ 	.word	0x000158d0


	//   ....[49]....
        /*0108*/ 	.word	0x000159f0


	//   ....[50]....
        /*010c*/ 	.word	0x00015b10


	//   ....[51]....
        /*0110*/ 	.word	0x00015c30


	//   ....[52]....
        /*0114*/ 	.word	0x00015d50


	//   ....[53]....
        /*0118*/ 	.word	0x00015e70


	//   ....[54]....
        /*011c*/ 	.word	0x00015fa0


	//   ....[55]....
        /*0120*/ 	.word	0x000160c0


	//   ....[56]....
        /*0124*/ 	.word	0x000161e0


	//   ....[57]....
        /*0128*/ 	.word	0x00016300


	//   ....[58]....
        /*012c*/ 	.word	0x00016420


	//   ....[59]....
        /*0130*/ 	.word	0x00016540


	//   ....[60]....
        /*0134*/ 	.word	0x00016660


	//   ....[61]....
        /*0138*/ 	.word	0x00016770


	//   ....[62]....
        /*013c*/ 	.word	0x000169b0


	//   ....[63]....
        /*0140*/ 	.word	0x00016ad0


	//   ....[64]....
        /*0144*/ 	.word	0x00016bf0


	//   ....[65]....
        /*0148*/ 	.word	0x00016d10


	//   ....[66]....
        /*014c*/ 	.word	0x00016e30


	//   ....[67]....
        /*0150*/ 	.word	0x00016f50


	//   ....[68]....
        /*0154*/ 	.word	0x00017070


	//   ....[69]....
        /*0158*/ 	.word	0x00017190


	//   ....[70]....
        /*015c*/ 	.word	0x00017350


	//   ....[71]....
        /*0160*/ 	.word	0x00017470


	//   ....[72]....
        /*0164*/ 	.word	0x00017590


	//   ....[73]....
        /*0168*/ 	.word	0x000176b0


	//   ....[74]....
        /*016c*/ 	.word	0x00017850


	//   ....[75]....
        /*0170*/ 	.word	0x000198d0


	//   ....[76]....
        /*0174*/ 	.word	0x00019970


	//   ....[77]....
        /*0178*/ 	.word	0x00019b40


	//   ....[78]....
        /*017c*/ 	.word	0x0001a5a0


	//   ....[79]....
        /*0180*/ 	.word	0x0001b7a0


	//   ....[80]....
        /*0184*/ 	.word	0x0001e5a0


	//   ....[81]....
        /*0188*/ 	.word	0x0001e770


	//   ....[82]....
        /*018c*/ 	.word	0x00020820


	//   ....[83]....
        /*0190*/ 	.word	0x00020900


	//   ....[84]....
        /*0194*/ 	.word	0x00020ba0


	//   ....[85]....
        /*0198*/ 	.word	0x00020cc0


	//   ....[86]....
        /*019c*/ 	.word	0x00020de0


	//   ....[87]....
        /*01a0*/ 	.word	0x00020f00


	//   ....[88]....
        /*01a4*/ 	.word	0x00021020


	//   ....[89]....
        /*01a8*/ 	.word	0x00021140


	//   ....[90]....
        /*01ac*/ 	.word	0x00021260


	//   ....[91]....
        /*01b0*/ 	.word	0x00021380


	//   ....[92]....
        /*01b4*/ 	.word	0x000214a0


	//   ....[93]....
        /*01b8*/ 	.word	0x000215c0


	//   ....[94]....
        /*01bc*/ 	.word	0x000216e0


	//   ....[95]....
        /*01c0*/ 	.word	0x00021800


	//   ....[96]....
        /*01c4*/ 	.word	0x00021920


	//   ....[97]....
        /*01c8*/ 	.word	0x00021a40


	//   ....[98]....
        /*01cc*/ 	.word	0x00021b60


	//   ....[99]....
        /*01d0*/ 	.word	0x00021c70


	//   ....[100]....
        /*01d4*/ 	.word	0x00021ec0


	//   ....[101]....
        /*01d8*/ 	.word	0x00021fe0


	//   ....[102]....
        /*01dc*/ 	.word	0x00022100


	//   ....[103]....
        /*01e0*/ 	.word	0x00022220


	//   ....[104]....
        /*01e4*/ 	.word	0x00022340


	//   ....[105]....
        /*01e8*/ 	.word	0x00022460


	//   ....[106]....
        /*01ec*/ 	.word	0x00022580


	//   ....[107]....
        /*01f0*/ 	.word	0x000226a0


	//   ....[108]....
        /*01f4*/ 	.word	0x00022880


	//   ....[109]....
        /*01f8*/ 	.word	0x000229a0


	//   ....[110]....
        /*01fc*/ 	.word	0x00022ac0


	//   ....[111]....
        /*0200*/ 	.word	0x00022be0


	//   ....[112]....
        /*0204*/ 	.word	0x00022da0


	//----- nvinfo : EIATTR_EXIT_INSTR_OFFSETS
	.align		4
.L_29:
        /*0208*/ 	.byte	0x04, 0x1c
        /*020a*/ 	.short	(.L_31 - .L_30)


	//   ....[0]....
.L_30:
        /*020c*/ 	.word	0x00020950


	//   ....[1]....
        /*0210*/ 	.word	0x00021d20


	//   ....[2]....
        /*0214*/ 	.word	0x000226e0


	//   ....[3]....
        /*0218*/ 	.word	0x00022c20


	//   ....[4]....
        /*021c*/ 	.word	0x00022dd0


	//----- nvinfo : EIATTR_CRS_STACK_SIZE
	.align		4
.L_31:
        /*0220*/ 	.byte	0x04, 0x1e
        /*0222*/ 	.short	(.L_33 - .L_32)
.L_32:
        /*0224*/ 	.word	0x00000000


	//----- nvinfo : EIATTR_CBANK_PARAM_SIZE
	.align		4
.L_33:
        /*0228*/ 	.byte	0x03, 0x19
        /*022a*/ 	.short	0x0010


	//----- nvinfo : EIATTR_PARAM_CBANK
	.align		4
        /*022c*/ 	.byte	0x04, 0x0a
        /*022e*/ 	.short	(.L_35 - .L_34)
	.align		4
.L_34:
        /*0230*/ 	.word	index@(.nv.constant0._Z8mykernelPhS_)
        /*0234*/ 	.short	0x0380
        /*0236*/ 	.short	0x0010


	//----- nvinfo : EIATTR_SW_WAR
	.align		4
.L_35:
        /*0238*/ 	.byte	0x04, 0x36
        /*023a*/ 	.short	(.L_37 - .L_36)
.L_36:
        /*023c*/ 	.word	0x00000008
.L_37:


//--------------------- .nv.callgraph             --------------------------
	.section	.nv.callgraph,"",@"SHT_CUDA_CALLGRAPH"
	.align	4
	.sectionentsize	8
	.align		4
        /*0000*/ 	.word	0x00000000
	.align		4
        /*0004*/ 	.word	0xffffffff
	.align		4
        /*0008*/ 	.word	index@(_Z8mykernelPhS_)
	.align		4
        /*000c*/ 	.word	index@(vprintf)
	.align		4
        /*0010*/ 	.word	0x00000000
	.align		4
        /*0014*/ 	.word	0xfffffffe
	.align		4
        /*0018*/ 	.word	0x00000000
	.align		4
        /*001c*/ 	.word	0xfffffffd
	.align		4
        /*0020*/ 	.word	0x00000000
	.align		4
        /*0024*/ 	.word	0xfffffffc


//--------------------- .nv.constant4             --------------------------
	.section	.nv.constant4,"a",@progbits
	.align	8
	.align		8
.nv.constant4:
        /*0000*/ 	.dword	vprintf
	.align		8
        /*0008*/ 	.dword	fcb_table
	.align		8
        /*0010*/ 	.dword	system_info
	.align		8
        /*0018*/ 	.dword	volume
	.align		8
        /*0020*/ 	.dword	$str
	.align		8
        /*0028*/ 	.dword	$str$1
	.align		8
        /*0030*/ 	.dword	$str$2
	.align		8
        /*0038*/ 	.dword	$str$4
	.align		8
        /*0040*/ 	.dword	$str$5
	.align		8
        /*0048*/ 	.dword	$str$6
	.align		8
        /*0050*/ 	.dword	$str$7
	.align		8
        /*0058*/ 	.dword	$str$9
	.align		8
        /*0060*/ 	.dword	$str$10
	.align		8
        /*0068*/ 	.dword	$str$24
	.align		8
        /*0070*/ 	.dword	$str$25


//--------------------- .text._Z8mykernelPhS_     --------------------------
	.section	.text._Z8mykernelPhS_,"ax",@progbits
	.align	128
        .global         _Z8mykernelPhS_
        .type           _Z8mykernelPhS_,@function
        .size           _Z8mykernelPhS_,(.L_x_629 - _Z8mykernelPhS_)
        .other          _Z8mykernelPhS_,@"STO_CUDA_ENTRY STV_DEFAULT"
_Z8mykernelPhS_:
.text._Z8mykernelPhS_:
[----:B------:R-:W0:Y:S08]  /*0000*/  LDC R1, c[0x0][0x37c] ;  /* 0x0000df00ff017b82 */ /* 0x000e300000000800 */
[----:B------:R-:W1:Y:S01]  /*0010*/  LDC.64 R6, c[0x4][0x68] ;  /* 0x01001a00ff067b82 */ /* 0x000e620000000a00 */
[----:B------:R-:W1:Y:S01]  /*0020*/  LDCU.64 UR36, c[0x0][0x358] ;  /* 0x00006b00ff2477ac */ /* 0x000e620008000a00 */
[----:B0-----:R-:W-:-:S06]  /*0030*/  VIADD R1, R1, 0xffffff20 ;  /* 0xffffff2001017836 */ /* 0x001fcc0000000000 */
[----:B------:R-:W0:Y:S01]  /*0040*/  LDC.64 R4, c[0x4][0x8] ;  /* 0x01000200ff047b82 */ /* 0x000e220000000a00 */
[----:B------:R-:W2:Y:S01]  /*0050*/  LDCU UR4, c[0x0][0x2f8] ;  /* 0x00005f00ff0477ac */ /* 0x000ea20008000800 */
[----:B------:R-:W3:Y:S01]  /*0060*/  LDCU UR5, c[0x0][0x2fc] ;  /* 0x00005f80ff0577ac */ /* 0x000ee20008000800 */
[----:B------:R-:W4:Y:S01]  /*0070*/  LDCU.64 UR38, c[0x4][0x68] ;  /* 0x01000d00ff2677ac */ /* 0x000f220008000a00 */
[----:B-1----:R1:W5:Y:S04]  /*0080*/  LDG.E.U8.CONSTANT R2, desc[UR36][R6.64] ;  /* 0x0000002406027981 */ /* 0x002368000c1e9100 */
[----:B0-----:R-:W5:Y:S01]  /*0090*/  LDG.E.64 R4, desc[UR36][R4.64] ;  /* 0x0000002404047981 */ /* 0x001f62000c1e1b00 */
[----:B--2---:R-:W-:Y:S01]  /*00a0*/  IADD3 R23, P0, PT, R1, UR4, RZ ;  /* 0x0000000401177c10 */ /* 0x004fe2000ff1e0ff */
[----:B------:R-:W-:Y:S04]  /*00b0*/  BSSY.RECONVERGENT B6, `(.L_x_0) ;  /* 0x0000170000067945 */ /* 0x000fe80003800200 */
[----:B------:R-:W-:Y:S01]  /*00c0*/  BSSY.RELIABLE B11, `(.L_x_1) ;  /* 0x00000270000b7945 */ /* 0x000fe20003800100 */
[----:B------:R-:W-:-:S02]  /*00d0*/  IMAD.MOV.U32 R0, RZ, RZ, RZ ;  /* 0x000000ffff007224 */ /* 0x000fc400078e00ff */
[----:B------:R-:W-:Y:S02]  /*00e0*/  IMAD.MOV.U32 R3, RZ, RZ, -0x1 ;  /* 0xffffffffff037424 */ /* 0x000fe400078e00ff */
[----:B-1-34-:R-:W-:-:S07]  /*00f0*/  IMAD.X R22, RZ, RZ, UR5, P0 ;  /* 0x00000005ff167e24 */ /* 0x01afce00080e06ff */
.L_x_7:
[----:B0----5:R-:W-:-:S05]  /*0100*/  IMAD.WIDE.U32 R6, R0, 0x1c, R4 ;  /* 0x0000001c00067825 */ /* 0x021fca00078e0004 */
[----:B------:R-:W2:Y:S02]  /*0110*/  LD.E.U8 R9, desc[UR36][R6.64] ;  /* 0x0000002406097980 */ /* 0x000ea4000c101100 */
[----:B--2---:R-:W-:-:S13]  /*0120*/  ISETP.NE.AND P0, PT, R2, R9, PT ;  /* 0x000000090200720c */ /* 0x004fda0003f05270 */
[----:B------:R-:W-:Y:S05]  /*0130*/  @P0 BRA `(.L_x_2) ;  /* 0x0000000000600947 */ /* 0x000fea0003800000 */
[----:B------:R-:W-:Y:S01]  /*0140*/  IMAD.MOV.U32 R13, RZ, RZ, RZ ;  /* 0x000000ffff0d7224 */ /* 0x000fe200078e00ff */
[----:B------:R-:W-:-:S07]  /*0150*/  PRMT R8, R2, 0x7610, R8 ;  /* 0x0000761002087816 */ /* 0x000fce0000000008 */
.L_x_4:
[----:B------:R-:W-:Y:S02]  /*0160*/  PRMT R8, R8, 0x9910, RZ ;  /* 0x0000991008087816 */ /* 0x000fe400000000ff */
[----:B------:R-:W-:-:S04]  /*0170*/  ISETP.GT.U32.AND P0, PT, R13, 0x12, PT ;  /* 0x000000120d00780c */ /* 0x000fc80003f04070 */
[----:B------:R-:W-:-:S13]  /*0180*/  ISETP.EQ.OR P0, PT, R8, RZ, P0 ;  /* 0x000000ff0800720c */ /* 0x000fda0000702670 */
[----:B------:R-:W-:Y:S05]  /*0190*/  @P0 BRA `(.L_x_3) ;  /* 0x0000000000280947 */ /* 0x000fea0003800000 */
[----:B------:R-:W-:-:S05]  /*01a0*/  VIADD R13, R13, 0x1 ;  /* 0x000000010d0d7836 */ /* 0x000fca0000000000 */
[----:B------:R-:W-:Y:S02]  /*01b0*/  IADD3 R10, P1, PT, R6, R13, RZ ;  /* 0x0000000d060a7210 */ /* 0x000fe40007f3e0ff */
[----:B------:R-:W-:-:S03]  /*01c0*/  IADD3 R8, P0, PT, R13, UR38, RZ ;  /* 0x000000260d087c10 */ /* 0x000fc6000ff1e0ff */
[----:B------:R-:W-:Y:S02]  /*01d0*/  IMAD.X R11, RZ, RZ, R7, P1 ;  /* 0x000000ffff0b7224 */ /* 0x000fe400008e0607 */
[----:B------:R-:W-:-:S04]  /*01e0*/  IMAD.X R9, RZ, RZ, UR39, P0 ;  /* 0x00000027ff097e24 */ /* 0x000fc800080e06ff */
[----:B------:R-:W2:Y:S04]  /*01f0*/  LD.E.U8 R11, desc[UR36][R10.64] ;  /* 0x000000240a0b7980 */ /* 0x000ea8000c101100 */
[----:B------:R-:W2:Y:S02]  /*0200*/  LDG.E.U8.CONSTANT R8, desc[UR36][R8.64] ;  /* 0x0000002408087981 */ /* 0x000ea4000c1e9100 */
[----:B--2---:R-:W-:-:S13]  /*0210*/  ISETP.NE.AND P0, PT, R8, R11, PT ;  /* 0x0000000b0800720c */ /* 0x004fda0003f05270 */
[----:B------:R-:W-:Y:S05]  /*0220*/  @!P0 BRA `(.L_x_4) ;  /* 0xfffffffc00cc8947 */ /* 0x000fea000383ffff */
[----:B------:R-:W-:Y:S05]  /*0230*/  BRA `(.L_x_2) ;  /* 0x0000000000207947 */ /* 0x000fea0003800000 */
.L_x_3:
[----:B------:R-:W2:Y:S02]  /*0240*/  LD.E R8, desc[UR36][R6.64+0x14] ;  /* 0x0000142406087980 */ /* 0x000ea4000c101900 */
[----:B--2---:R-:W-:-:S04]  /*0250*/  LOP3.LUT R9, R8, 0x1, RZ, 0xc0, !PT ;  /* 0x0000000108097812 */ /* 0x004fc800078ec0ff */
[----:B------:R-:W-:-:S13]  /*0260*/  ISETP.NE.U32.AND P0, PT, R9, 0x1, PT ;  /* 0x000000010900780c */ /* 0x000fda0003f05070 */
[----:B------:R-:W-:Y:S05]  /*0270*/  @!P0 BREAK.RELIABLE B11 ;  /* 0x00000000000b8942 */ /* 0x000fea0003800100 */
[----:B------:R-:W-:Y:S05]  /*0280*/  @P0 BRA `(.L_x_5) ;  /* 0x0000000000100947 */ /* 0x000fea0003800000 */
[----:B------:R-:W-:-:S05]  /*0290*/  LOP3.LUT R3, R8, 0x2, RZ, 0xfc, !PT ;  /* 0x0000000208037812 */ /* 0x000fca00078efcff */
[----:B------:R0:W-:Y:S01]  /*02a0*/  ST.E desc[UR36][R6.64+0x14], R3 ;  /* 0x0000140306007985 */ /* 0x0001e2000c101924 */
[----:B------:R-:W-:Y:S05]  /*02b0*/  BRA `(.L_x_6) ;  /* 0x00000014003c7947 */ /* 0x000fea0003800000 */
.L_x_2:
[----:B------:R0:W5:Y:S02]  /*02c0*/  LD.E R8, desc[UR36][R6.64+0x14] ;  /* 0x0000142406087980 */ /* 0x000164000c101900 */
.L_x_5:
[----:B-----5:R-:W-:-:S04]  /*02d0*/  LOP3.LUT R8, R8, 0x1, RZ, 0xc0, !PT ;  /* 0x0000000108087812 */ /* 0x020fc800078ec0ff */
[----:B------:R-:W-:-:S04]  /*02e0*/  ISETP.NE.U32.AND P0, PT, R8, 0x1, PT ;  /* 0x000000010800780c */ /* 0x000fc80003f05070 */
[----:B------:R-:W-:Y:S01]  /*02f0*/  SEL R3, R3, R0, !P0 ;  /* 0x0000000003037207 */ /* 0x000fe20004000000 */
[----:B------:R-:W-:-:S05]  /*0300*/  VIADD R0, R0, 0x1 ;  /* 0x0000000100007836 */ /* 0x000fca0000000000 */
[----:B------:R-:W-:-:S13]  /*0310*/  ISETP.NE.AND P0, PT, R0, 0x400, PT ;  /* 0x000004000000780c */ /* 0x000fda0003f05270 */
[----:B------:R-:W-:Y:S05]  /*0320*/  @P0 BRA `(.L_x_7) ;  /* 0xfffffffc00740947 */ /* 0x000fea000383ffff */
[----:B------:R-:W-:Y:S05]  /*0330*/  BSYNC.RELIABLE B11 ;  /* 0x00000000000b7941 */ /* 0x000fea0003800100 */
.L_x_1:
[----:B------:R-:W1:Y:S02]  /*0340*/  LDC.64 R4, c[0x4][0x10] ;  /* 0x01000400ff047b82 */ /* 0x000e640000000a00 */
[----:B-1----:R-:W5:Y:S01]  /*0350*/  LDG.E.64 R4, desc[UR36][R4.64] ;  /* 0x0000002404047981 */ /* 0x002f62000c1e1b00 */
[----:B------:R-:W-:-:S07]  /*0360*/  IMAD.MOV.U32 R9, RZ, RZ, RZ ;  /* 0x000000ffff097224 */ /* 0x000fce00078e00ff */
.L_x_23:
[----:B0----5:R-:W-:-:S05]  /*0370*/  LEA.HI R6, P0, R9, R4, RZ, 0x1d ;  /* 0x0000000409067211 */ /* 0x021fca000781e8ff */
[----:B------:R-:W-:-:S05]  /*0380*/  IMAD.X R7, RZ, RZ, R5, P0 ;  /* 0x000000ffff077224 */ /* 0x000fca00000e0605 */
[----:B------:R-:W2:Y:S02]  /*0390*/  LD.E.S8 R2, desc[UR36][R6.64] ;  /* 0x0000002406027980 */ /* 0x000ea4000c101300 */
[----:B--2---:R-:W-:-:S04]  /*03a0*/  LOP3.LUT R0, R2, 0x1, RZ, 0xc0, !PT ;  /* 0x0000000102007812 */ /* 0x004fc800078ec0ff */
[----:B------:R-:W-:Y:S01]  /*03b0*/  ISETP.NE.U32.AND P0, PT, R0, 0x1, PT ;  /* 0x000000010000780c */ /* 0x000fe20003f05070 */
[----:B------:R-:W-:-:S12]  /*03c0*/  IMAD.MOV.U32 R0, RZ, RZ, R9 ;  /* 0x000000ffff007224 */ /* 0x000fd800078e0009 */
[----:B------:R-:W-:Y:S05]  /*03d0*/  @P0 BRA `(.L_x_8) ;  /* 0x0000000400240947 */ /* 0x000fea0003800000 */
[----:B------:R-:W-:-:S13]  /*03e0*/  LOP3.LUT P0, RZ, R2, 0x2, RZ, 0xc0, !PT ;  /* 0x0000000202ff7812 */ /* 0x000fda000780c0ff */
[----:B------:R-:W-:Y:S05]  /*03f0*/  @!P0 BRA `(.L_x_9) ;  /* 0x0000000400188947 */ /* 0x000fea0003800000 */
        /* <DEDUP_REMOVED lines=10> */
[----:B------:R-:W-:-:S13]  /*04a0*/  ISETP.GT.AND P0, PT, R2, -0x1, PT ;  /* 0xffffffff0200780c */ /* 0x000fda0003f04270 */
[----:B------:R-:W-:Y:S05]  /*04b0*/  @P0 BRA `(.L_x_15) ;  /* 0x0000000000b80947 */ /* 0x000fea0003800000 */
[----:B------:R-:W2:Y:S02]  /*04c0*/  LD.E.S8 R6, desc[UR36][R6.64+0x1] ;  /* 0x0000012406067980 */ /* 0x000ea4000c101300 */
[----:B--2---:R-:W-:-:S04]  /*04d0*/  LOP3.LUT R0, R6, 0x1, RZ, 0xc0, !PT ;  /* 0x0000000106007812 */ /* 0x004fc800078ec0ff */
[----:B------:R-:W-:Y:S01]  /*04e0*/  ISETP.NE.U32.AND P0, PT, R0, 0x1, PT ;  /* 0x000000010000780c */ /* 0x000fe20003f05070 */
[----:B------:R-:W-:-:S12]  /*04f0*/  VIADD R0, R9, 0x8 ;  /* 0x0000000809007836 */ /* 0x000fd80000000000 */
        /* <DEDUP_REMOVED lines=15> */
[----:B------:R-:W-:-:S05]  /*05f0*/  VIADD R9, R9, 0x10 ;  /* 0x0000001009097836 */ /* 0x000fca0000000000 */
[----:B------:R-:W-:-:S13]  /*0600*/  ISETP.NE.AND P0, PT, R9, 0x400, PT ;  /* 0x000004000900780c */ /* 0x000fda0003f05270 */
[----:B------:R-:W-:Y:S05]  /*0610*/  @P0 BRA `(.L_x_23) ;  /* 0xfffffffc00540947 */ /* 0x000fea000383ffff */
[----:B------:R-:W-:Y:S01]  /*0620*/  MOV R0, 0x0 ;  /* 0x0000000000007802 */ /* 0x000fe20000000f00 */
[----:B------:R-:W0:Y:S01]  /*0630*/  LDCU.64 UR4, c[0x4][0x20] ;  /* 0x01000400ff0477ac */ /* 0x000e220008000a00 */
[----:B------:R-:W-:Y:S02]  /*0640*/  CS2R R6, SRZ ;  /* 0x0000000000067805 */ /* 0x000fe4000001ff00 */
[----:B------:R1:W2:Y:S01]  /*0650*/  LDC.64 R2, c[0x4][R0] ;  /* 0x0100000000027b82 */ /* 0x0002a20000000a00 */
[----:B0-----:R-:W-:Y:S02]  /*0660*/  IMAD.U32 R4, RZ, RZ, UR4 ;  /* 0x00000004ff047e24 */ /* 0x001fe4000f8e00ff */
[----:B-1----:R-:W-:-:S07]  /*0670*/  IMAD.U32 R5, RZ, RZ, UR5 ;  /* 0x00000005ff057e24 */ /* 0x002fce000f8e00ff */
[----:B------:R-:W-:-:S07]  /*0680*/  LEPC R20, `(.L_x_24) ;  /* 0x000000001014794e */ /* 0x000fce0000000000 */
[----:B--2---:R-:W-:Y:S05]  /*0690*/  CALL.ABS.NOINC R2 ;  /* 0x0000000002007343 */ /* 0x004fea0003c00000 */
.L_x_24:
[----:B------:R-:W-:Y:S01]  /*06a0*/  IMAD.MOV.U32 R0, RZ, RZ, -0x1 ;  /* 0xffffffffff007424 */ /* 0x000fe200078e00ff */
[----:B------:R-:W-:Y:S06]  /*06b0*/  BRA `(.L_x_6) ;  /* 0x00000010003c7947 */ /* 0x000fec0003800000 */
.L_x_22:
[----:B------:R-:W-:Y:S01]  /*06c0*/  VIADD R0, R9, 0xf ;  /* 0x0000000f09007836 */ /* 0x000fe20000000000 */
[----:B------:R-:W-:Y:S06]  /*06d0*/  BRA `(.L_x_8) ;  /* 0x0000000000647947 */ /* 0x000fec0003800000 */
.L_x_21:
[----:B------:R-:W-:Y:S01]  /*06e0*/  VIADD R0, R9, 0xe ;  /* 0x0000000e09007836 */ /* 0x000fe20000000000 */
[----:B------:R-:W-:Y:S06]  /*06f0*/  BRA `(.L_x_8) ;  /* 0x00000000005c7947 */ /* 0x000fec0003800000 */
.L_x_20:
[----:B------:R-:W-:Y:S01]  /*0700*/  VIADD R0, R9, 0xd ;  /* 0x0000000d09007836 */ /* 0x000fe20000000000 */
[----:B------:R-:W-:Y:S06]  /*0710*/  BRA `(.L_x_8) ;  /* 0x0000000000547947 */ /* 0x000fec0003800000 */
.L_x_19:
[----:B------:R-:W-:Y:S01]  /*0720*/  VIADD R0, R9, 0xc ;  /* 0x0000000c09007836 */ /* 0x000fe20000000000 */
[----:B------:R-:W-:Y:S06]  /*0730*/  BRA `(.L_x_8) ;  /* 0x00000000004c7947 */ /* 0x000fec0003800000 */
.L_x_18:
[----:B------:R-:W-:Y:S01]  /*0740*/  VIADD R0, R9, 0xb ;  /* 0x0000000b09007836 */ /* 0x000fe20000000000 */
[----:B------:R-:W-:Y:S06]  /*0750*/  BRA `(.L_x_8) ;  /* 0x0000000000447947 */ /* 0x000fec0003800000 */
.L_x_17:
[----:B------:R-:W-:Y:S01]  /*0760*/  VIADD R0, R9, 0xa ;  /* 0x0000000a09007836 */ /* 0x000fe20000000000 */
[----:B------:R-:W-:Y:S06]  /*0770*/  BRA `(.L_x_8) ;  /* 0x00000000003c7947 */ /* 0x000fec0003800000 */
.L_x_16:
[----:B------:R-:W-:Y:S01]  /*0780*/  VIADD R0, R9, 0x9 ;  /* 0x0000000909007836 */ /* 0x000fe20000000000 */
[----:B------:R-:W-:Y:S06]  /*0790*/  BRA `(.L_x_8) ;  /* 0x0000000000347947 */ /* 0x000fec0003800000 */
.L_x_15:
[----:B------:R-:W-:Y:S01]  /*07a0*/  VIADD R0, R9, 0x7 ;  /* 0x0000000709007836 */ /* 0x000fe20000000000 */
[----:B------:R-:W-:Y:S06]  /*07b0*/  BRA `(.L_x_8) ;  /* 0x00000000002c7947 */ /* 0x000fec0003800000 */
.L_x_14:
[----:B------:R-:W-:Y:S01]  /*07c0*/  VIADD R0, R9, 0x6 ;  /* 0x0000000609007836 */ /* 0x000fe20000000000 */
[----:B------:R-:W-:Y:S06]  /*07d0*/  BRA `(.L_x_8) ;  /* 0x0000000000247947 */ /* 0x000fec0003800000 */
.L_x_13:
[----:B------:R-:W-:Y:S01]  /*07e0*/  VIADD R0, R9, 0x5 ;  /* 0x0000000509007836 */ /* 0x000fe20000000000 */
[----:B------:R-:W-:Y:S06]  /*07f0*/  BRA `(.L_x_8) ;  /* 0x00000000001c7947 */ /* 0x000fec0003800000 */
.L_x_12:
[----:B------:R-:W-:Y:S01]  /*0800*/  VIADD R0, R9, 0x4 ;  /* 0x0000000409007836 */ /* 0x000fe20000000000 */
[----:B------:R-:W-:Y:S06]  /*0810*/  BRA `(.L_x_8) ;  /* 0x0000000000147947 */ /* 0x000fec0003800000 */
.L_x_11:
[----:B------:R-:W-:Y:S01]  /*0820*/  VIADD R0, R9, 0x3 ;  /* 0x0000000309007836 */ /* 0x000fe20000000000 */
[----:B------:R-:W-:Y:S06]  /*0830*/  BRA `(.L_x_8) ;  /* 0x00000000000c7947 */ /* 0x000fec0003800000 */
.L_x_10:
[----:B------:R-:W-:Y:S01]  /*0840*/  VIADD R0, R9, 0x2 ;  /* 0x0000000209007836 */ /* 0x000fe20000000000 */
[----:B------:R-:W-:Y:S06]  /*0850*/  BRA `(.L_x_8) ;  /* 0x0000000000047947 */ /* 0x000fec0003800000 */
.L_x_9:
[----:B------:R-:W-:-:S07]  /*0860*/  VIADD R0, R9, 0x1 ;  /* 0x0000000109007836 */ /* 0x000fce0000000000 */
.L_x_8:
[----:B------:R-:W0:Y:S01]  /*0870*/  LDC.64 R4, c[0x4][0x8] ;  /* 0x01000200ff047b82 */ /* 0x000e220000000a00 */
[----:B------:R-:W-:Y:S01]  /*0880*/  BSSY.RECONVERGENT B0, `(.L_x_25) ;  /* 0x00000a9000007945 */ /* 0x000fe20003800200 */
[----:B------:R-:W-:Y:S01]  /*0890*/  CS2R R6, SRZ ;  /* 0x0000000000067805 */ /* 0x000fe2000001ff00 */
[----:B------:R-:W-:-:S07]  /*08a0*/  IMAD.MOV.U32 R2, RZ, RZ, RZ ;  /* 0x000000ffff027224 */ /* 0x000fce00078e00ff */
.L_x_26:
[----:B01----:R-:W2:Y:S02]  /*08b0*/  LDG.E.64 R8, desc[UR36][R4.64] ;  /* 0x0000002404087981 */ /* 0x003ea4000c1e1b00 */
[----:B--2---:R-:W-:-:S05]  /*08c0*/  IADD3 R14, P0, PT, R8, R7, RZ ;  /* 0x00000007080e7210 */ /* 0x004fca0007f1e0ff */
[----:B------:R-:W-:-:S05]  /*08d0*/  IMAD.X R15, R9, 0x1, R2, P0 ;  /* 0x00000001090f7824 */ /* 0x000fca00000e0602 */
[----:B------:R-:W2:Y:S02]  /*08e0*/  LD.E R18, desc[UR36][R14.64+0x14] ;  /* 0x000014240e127980 */ /* 0x000ea4000c101900 */
[----:B--2---:R-:W-:-:S04]  /*08f0*/  LOP3.LUT R10, R18, 0x1, RZ, 0xc0, !PT ;  /* 0x00000001120a7812 */ /* 0x004fc800078ec0ff */
[----:B------:R-:W-:-:S13]  /*0900*/  ISETP.NE.U32.AND P0, PT, R10, 0x1, PT ;  /* 0x000000010a00780c */ /* 0x000fda0003f05070 */
[----:B------:R-:W0:Y:S01]  /*0910*/  @!P0 LDC.64 R16, c[0x4][0x8] ;  /* 0x01000200ff108b82 */ /* 0x000e220000000a00 */
[----:B------:R-:W-:-:S05]  /*0920*/  @!P0 VIADD R10, R18, 0x1000 ;  /* 0x00001000120a8836 */ /* 0x000fca0000000000 */
[----:B------:R-:W-:-:S04]  /*0930*/  @!P0 LOP3.LUT R11, R10, 0x3ff000, RZ, 0xc0, !PT ;  /* 0x003ff0000a0b8812 */ /* 0x000fc800078ec0ff */
[----:B------:R-:W-:-:S05]  /*0940*/  @!P0 LOP3.LUT R19, R11, 0xffc00fff, R18, 0xf8, !PT ;  /* 0xffc00fff0b138812 */ /* 0x000fca00078ef812 */
[----:B------:R1:W-:Y:S04]  /*0950*/  @!P0 ST.E desc[UR36][R14.64+0x14], R19 ;  /* 0x000014130e008985 */ /* 0x0003e8000c101924 */
[----:B0-----:R-:W2:Y:S02]  /*0960*/  @!P0 LDG.E.64 R8, desc[UR36][R16.64] ;  /* 0x0000002410088981 */ /* 0x001ea4000c1e1b00 */
[----:B--2---:R-:W-:-:S05]  /*0970*/  @!P0 IADD3 R10, P1, PT, R8, R7, RZ ;  /* 0x00000007080a8210 */ /* 0x004fca0007f3e0ff */
[----:B------:R-:W-:-:S05]  /*0980*/  @!P0 IMAD.X R11, R9, 0x1, R2, P1 ;  /* 0x00000001090b8824 */ /* 0x000fca00008e0602 */
[----:B------:R-:W2:Y:S01]  /*0990*/  @!P0 LD.E R18, desc[UR36][R10.64+0x14] ;  /* 0x000014240a128980 */ /* 0x000ea2000c101900 */
[----:B------:R-:W-:Y:S01]  /*09a0*/  IADD3 R12, P0, PT, R7, R8, RZ ;  /* 0x00000008070c7210 */ /* 0x000fe20007f1e0ff */
[----:B--2---:R-:W-:-:S05]  /*09b0*/  VIADD R13, R18, 0x4 ;  /* 0x00000004120d7836 */ /* 0x004fca0000000000 */
[----:B------:R-:W-:Y:S01]  /*09c0*/  LOP3.LUT R21, R13, 0xffc, RZ, 0xc0, !PT ;  /* 0x00000ffc0d157812 */ /* 0x000fe200078ec0ff */
[----:B------:R-:W-:-:S03]  /*09d0*/  IMAD.X R13, R2, 0x1, R9, P0 ;  /* 0x00000001020d7824 */ /* 0x000fc600000e0609 */
[----:B------:R-:W-:-:S05]  /*09e0*/  LOP3.LUT R21, R21, 0xfffff003, R18, 0xf8, !PT ;  /* 0xfffff00315157812 */ /* 0x000fca00078ef812 */
[----:B------:R0:W-:Y:S04]  /*09f0*/  ST.E desc[UR36][R12.64+0x14], R21 ;  /* 0x000014150c007985 */ /* 0x0001e8000c101924 */
[----:B------:R-:W1:Y:S02]  /*0a00*/  LDG.E.64 R8, desc[UR36][R4.64] ;  /* 0x0000002404087981 */ /* 0x000e64000c1e1b00 */
[----:B-1----:R-:W-:-:S05]  /*0a10*/  IADD3 R14, P0, PT, R8, R7, RZ ;  /* 0x00000007080e7210 */ /* 0x002fca0007f1e0ff */
[----:B------:R-:W-:-:S05]  /*0a20*/  IMAD.X R15, R9, 0x1, R2, P0 ;  /* 0x00000001090f7824 */ /* 0x000fca00000e0602 */
[----:B------:R-:W2:Y:S02]  /*0a30*/  LD.E R16, desc[UR36][R14.64+0x30] ;  /* 0x000030240e107980 */ /* 0x000ea4000c101900 */
[----:B--2---:R-:W-:-:S04]  /*0a40*/  LOP3.LUT R10, R16, 0x1, RZ, 0xc0, !PT ;  /* 0x00000001100a7812 */ /* 0x004fc800078ec0ff */
[----:B------:R-:W-:-:S13]  /*0a50*/  ISETP.NE.U32.AND P0, PT, R10, 0x1, PT ;  /* 0x000000010a00780c */ /* 0x000fda0003f05070 */
[----:B------:R-:W-:-:S05]  /*0a60*/  @!P0 VIADD R10, R16, 0x1000 ;  /* 0x00001000100a8836 */ /* 0x000fca0000000000 */
[----:B------:R-:W-:-:S04]  /*0a70*/  @!P0 LOP3.LUT R11, R10, 0x3ff000, RZ, 0xc0, !PT ;  /* 0x003ff0000a0b8812 */ /* 0x000fc800078ec0ff */
[----:B------:R-:W-:-:S05]  /*0a80*/  @!P0 LOP3.LUT R17, R11, 0xffc00fff, R16, 0xf8, !PT ;  /* 0xffc00fff0b118812 */ /* 0x000fca00078ef810 */
[----:B------:R1:W-:Y:S04]  /*0a90*/  @!P0 ST.E desc[UR36][R14.64+0x30], R17 ;  /* 0x000030110e008985 */ /* 0x0003e8000c101924 */
[----:B------:R-:W2:Y:S02]  /*0aa0*/  @!P0 LDG.E.64 R8, desc[UR36][R4.64] ;  /* 0x0000002404088981 */ /* 0x000ea4000c1e1b00 */
[----:B--2---:R-:W-:-:S05]  /*0ab0*/  @!P0 IADD3 R10, P1, PT, R8, R7, RZ ;  /* 0x00000007080a8210 */ /* 0x004fca0007f3e0ff */
[----:B------:R-:W-:-:S05]  /*0ac0*/  @!P0 IMAD.X R11, R9, 0x1, R2, P1 ;  /* 0x00000001090b8824 */ /* 0x000fca00008e0602 */
[----:B------:R-:W2:Y:S01]  /*0ad0*/  @!P0 LD.E R16, desc[UR36][R10.64+0x30] ;  /* 0x000030240a108980 */ /* 0x000ea2000c101900 */
[----:B0-----:R-:W-:Y:S01]  /*0ae0*/  IADD3 R12, P0, PT, R7, R8, RZ ;  /* 0x00000008070c7210 */ /* 0x001fe20007f1e0ff */
        /* <DEDUP_REMOVED lines=118> */
[----:B------:R-:W0:Y:S01]  /*1250*/  @!P0 LD.E R16, desc[UR36][R10.64+0xd8] ;  /* 0x0000d8240a108980 */ /* 0x000e22000c101900 */
[C---:B------:R-:W-:Y:S01]  /*1260*/  IADD3 R8, P0, PT, R7.reuse, R8, RZ ;  /* 0x0000000807087210 */ /* 0x040fe20007f1e0ff */
[----:B------:R-:W-:Y:S01]  /*1270*/  VIADD R6, R6, 0x8 ;  /* 0x0000000806067836 */ /* 0x000fe20000000000 */
[----:B------:R-:W-:-:S03]  /*1280*/  IADD3 R7, P1, PT, R7, 0xe0, RZ ;  /* 0x000000e007077810 */ /* 0x000fc60007f3e0ff */
[----:B------:R-:W-:Y:S01]  /*1290*/  IMAD.X R9, R2, 0x1, R9, P0 ;  /* 0x0000000102097824 */ /* 0x000fe200000e0609 */
[----:B------:R-:W-:Y:S01]  /*12a0*/  ISETP.NE.AND P0, PT, R6, 0x400, PT ;  /* 0x000004000600780c */ /* 0x000fe20003f05270 */
[----:B------:R-:W-:Y:S02]  /*12b0*/  IMAD.X R2, RZ, RZ, R2, P1 ;  /* 0x000000ffff027224 */ /* 0x000fe400008e0602 */
[----:B0-----:R-:W-:-:S05]  /*12c0*/  VIADD R12, R16, 0x4 ;  /* 0x00000004100c7836 */ /* 0x001fca0000000000 */
[----:B------:R-:W-:-:S04]  /*12d0*/  LOP3.LUT R13, R12, 0xffc, RZ, 0xc0, !PT ;  /* 0x00000ffc0c0d7812 */ /* 0x000fc800078ec0ff */
[----:B------:R-:W-:-:S05]  /*12e0*/  LOP3.LUT R13, R13, 0xfffff003, R16, 0xf8, !PT ;  /* 0xfffff0030d0d7812 */ /* 0x000fca00078ef810 */
[----:B------:R1:W-:Y:S01]  /*12f0*/  ST.E desc[UR36][R8.64+0xd8], R13 ;  /* 0x0000d80d08007985 */ /* 0x0003e2000c101924 */
[----:B------:R-:W-:Y:S05]  /*1300*/  @P0 BRA `(.L_x_26) ;  /* 0xfffffff400680947 */ /* 0x000fea000383ffff */
[----:B------:R-:W-:Y:S05]  /*1310*/  BSYNC.RECONVERGENT B0 ;  /* 0x0000000000007941 */ /* 0x000fea0003800200 */
.L_x_25:
[----:B------:R-:W2:Y:S02]  /*1320*/  LDG.E.64 R6, desc[UR36][R4.64] ;  /* 0x0000002404067981 */ /* 0x000ea4000c1e1b00 */
[----:B--2---:R-:W-:-:S05]  /*1330*/  IMAD.WIDE.U32 R6, R3, 0x1c, R6 ;  /* 0x0000001c03067825 */ /* 0x004fca00078e0006 */
[----:B------:R-:W1:Y:S02]  /*1340*/  LD.E R2, desc[UR36][R6.64+0x14] ;  /* 0x0000142406027980 */ /* 0x000e64000c101900 */
[----:B-1----:R-:W-:-:S05]  /*1350*/  LOP3.LUT R13, R2, 0xffc00fff, RZ, 0xc0, !PT ;  /* 0xffc00fff020d7812 */ /* 0x002fca00078ec0ff */
[----:B------:R0:W-:Y:S04]  /*1360*/  ST.E desc[UR36][R6.64+0x14], R13 ;  /* 0x0000140d06007985 */ /* 0x0001e8000c101924 */
[----:B------:R-:W2:Y:S02]  /*1370*/  LDG.E.64 R8, desc[UR36][R4.64] ;  /* 0x0000002404087981 */ /* 0x000ea4000c1e1b00 */
[----:B--2---:R-:W-:-:S05]  /*1380*/  IMAD.WIDE.U32 R8, R3, 0x1c, R8 ;  /* 0x0000001c03087825 */ /* 0x004fca00078e0008 */
[----:B------:R-:W2:Y:S02]  /*1390*/  LD.E R2, desc[UR36][R8.64+0x14] ;  /* 0x0000142408027980 */ /* 0x000ea4000c101900 */
[----:B--2---:R-:W-:-:S05]  /*13a0*/  LOP3.LUT R15, R2, 0xfffff003, RZ, 0xc0, !PT ;  /* 0xfffff003020f7812 */ /* 0x004fca00078ec0ff */
[----:B------:R1:W-:Y:S04]  /*13b0*/  ST.E desc[UR36][R8.64+0x14], R15 ;  /* 0x0000140f08007985 */ /* 0x0003e8000c101924 */
[----:B------:R-:W2:Y:S02]  /*13c0*/  LDG.E.64 R10, desc[UR36][R4.64] ;  /* 0x00000024040a7981 */ /* 0x000ea4000c1e1b00 */
[----:B--2---:R-:W-:-:S05]  /*13d0*/  IMAD.WIDE.U32 R10, R3, 0x1c, R10 ;  /* 0x0000001c030a7825 */ /* 0x004fca00078e000a */
[----:B------:R-:W2:Y:S02]  /*13e0*/  LD.E R2, desc[UR36][R10.64+0x14] ;  /* 0x000014240a027980 */ /* 0x000ea4000c101900 */
[----:B--2---:R-:W-:-:S05]  /*13f0*/  LOP3.LUT R17, R2, 0x2, RZ, 0xfc, !PT ;  /* 0x0000000202117812 */ /* 0x004fca00078efcff */
[----:B------:R2:W-:Y:S04]  /*1400*/  ST.E desc[UR36][R10.64+0x14], R17 ;  /* 0x000014110a007985 */ /* 0x0005e8000c101924 */
[----:B0-----:R-:W3:Y:S02]  /*1410*/  LDG.E.64 R6, desc[UR36][R4.64] ;  /* 0x0000002404067981 */ /* 0x001ee4000c1e1b00 */
[----:B---3--:R-:W-:-:S05]  /*1420*/  IMAD.WIDE.U32 R12, R3, 0x1c, R6 ;  /* 0x0000001c030c7825 */ /* 0x008fca00078e0006 */
[----:B------:R-:W3:Y:S02]  /*1430*/  LD.E R2, desc[UR36][R12.64+0x14] ;  /* 0x000014240c027980 */ /* 0x000ee4000c101900 */
[----:B---3--:R-:W-:-:S05]  /*1440*/  LOP3.LUT R19, R2, 0x1, RZ, 0xfc, !PT ;  /* 0x0000000102137812 */ /* 0x008fca00078efcff */
[----:B------:R0:W-:Y:S04]  /*1450*/  ST.E desc[UR36][R12.64+0x14], R19 ;  /* 0x000014130c007985 */ /* 0x0001e8000c101924 */
[----:B------:R-:W1:Y:S02]  /*1460*/  LDG.E.64 R6, desc[UR36][R4.64] ;  /* 0x0000002404067981 */ /* 0x000e64000c1e1b00 */
[----:B-1----:R-:W-:-:S05]  /*1470*/  IMAD.WIDE.U32 R8, R3, 0x1c, R6 ;  /* 0x0000001c03087825 */ /* 0x002fca00078e0006 */
[----:B------:R-:W3:Y:S02]  /*1480*/  LD.E R2, desc[UR36][R8.64+0x14] ;  /* 0x0000142408027980 */ /* 0x000ee4000c101900 */
[----:B---3--:R-:W-:-:S05]  /*1490*/  LOP3.LUT R7, R2, 0x3fffff, RZ, 0xc0, !PT ;  /* 0x003fffff02077812 */ /* 0x008fca00078ec0ff */
[----:B------:R-:W-:-:S05]  /*14a0*/  IMAD R15, R0, 0x400000, R7 ;  /* 0x00400000000f7824 */ /* 0x000fca00078e0207 */
[----:B------:R1:W-:Y:S04]  /*14b0*/  ST.E desc[UR36][R8.64+0x14], R15 ;  /* 0x0000140f08007985 */ /* 0x0003e8000c101924 */
[----:B--2---:R2:W3:Y:S01]  /*14c0*/  LDG.E.64 R10, desc[UR36][R4.64] ;  /* 0x00000024040a7981 */ /* 0x0044e2000c1e1b00 */
[----:B------:R-:W4:Y:S01]  /*14d0*/  LDC.64 R6, c[0x4][0x10] ;  /* 0x01000400ff067b82 */ /* 0x000f220000000a00 */
[----:B------:R-:W-:Y:S02]  /*14e0*/  IMAD.MOV.U32 R2, RZ, RZ, 0x74 ;  /* 0x00000074ff027424 */ /* 0x000fe400078e00ff */
[----:B0-----:R-:W-:-:S03]  /*14f0*/  IMAD.MOV.U32 R12, RZ, RZ, 0x78 ;  /* 0x00000078ff0c7424 */ /* 0x001fc600078e00ff */
[----:B--2---:R-:W-:Y:S01]  /*1500*/  PRMT R5, R2, 0x7610, R5 ;  /* 0x0000761002057816 */ /* 0x004fe20000000005 */
[----:B------:R-:W-:-:S05]  /*1510*/  IMAD.MOV.U32 R2, RZ, RZ, 0x2e ;  /* 0x0000002eff027424 */ /* 0x000fca00078e00ff */
[----:B-1----:R-:W-:Y:S01]  /*1520*/  PRMT R9, R2, 0x7610, R9 ;  /* 0x0000761002097816 */ /* 0x002fe20000000009 */
[----:B---3--:R-:W-:-:S05]  /*1530*/  IMAD.WIDE.U32 R10, R3, 0x1c, R10 ;  /* 0x0000001c030a7825 */ /* 0x008fca00078e000a */
[----:B------:R-:W-:Y:S04]  /*1540*/  ST.E.U8 desc[UR36][R10.64], R5 ;  /* 0x000000050a007985 */ /* 0x000fe8000c101124 */
[----:B------:R-:W-:Y:S04]  /*1550*/  ST.E.U8 desc[UR36][R10.64+0x2], R5 ;  /* 0x000002050a007985 */ /* 0x000fe8000c101124 */
[----:B------:R4:W-:Y:S04]  /*1560*/  ST.E.U8 desc[UR36][R10.64+0x4], R5 ;  /* 0x000004050a007985 */ /* 0x0009e8000c101124 */
[----:B------:R0:W-:Y:S04]  /*1570*/  ST.E.U8 desc[UR36][R10.64+0x1], R9 ;  /* 0x000001090a007985 */ /* 0x0001e8000c101124 */
[----:B------:R-:W-:Y:S04]  /*1580*/  ST.E.U8 desc[UR36][R10.64+0x3], R12 ;  /* 0x0000030c0a007985 */ /* 0x000fe8000c101124 */
[----:B------:R1:W-:Y:S04]  /*1590*/  ST.E.U8 desc[UR36][R10.64+0x5], RZ ;  /* 0x000005ff0a007985 */ /* 0x0003e8000c101124 */
[----:B----4-:R-:W2:Y:S02]  /*15a0*/  LDG.E.64 R4, desc[UR36][R6.64] ;  /* 0x0000002406047981 */ /* 0x010ea4000c1e1b00 */
[----:B--2---:R-:W-:-:S05]  /*15b0*/  LEA.HI R4, P0, R0, R4, RZ, 0x1d ;  /* 0x0000000400047211 */ /* 0x004fca000781e8ff */
[----:B------:R-:W-:-:S05]  /*15c0*/  IMAD.X R5, RZ, RZ, R5, P0 ;  /* 0x000000ffff057224 */ /* 0x000fca00000e0605 */
[----:B------:R-:W2:Y:S01]  /*15d0*/  LD.E.U8 R2, desc[UR36][R4.64] ;  /* 0x0000002404027980 */ /* 0x000ea2000c101100 */
[----:B------:R-:W-:Y:S01]  /*15e0*/  LOP3.LUT R0, R0, 0x7, RZ, 0xc0, !PT ;  /* 0x0000000700007812 */ /* 0x000fe200078ec0ff */
[----:B------:R-:W-:-:S03]  /*15f0*/  IMAD.MOV.U32 R13, RZ, RZ, 0x1 ;  /* 0x00000001ff0d7424 */ /* 0x000fc600078e00ff */
[----:B------:R-:W-:-:S04]  /*1600*/  ISETP.GT.U32.AND P0, PT, R0, 0xffff, PT ;  /* 0x0000ffff0000780c */ /* 0x000fc80003f04070 */
[----:B------:R-:W-:-:S04]  /*1610*/  SEL R0, R0, 0xffff, !P0 ;  /* 0x0000ffff00007807 */ /* 0x000fc80004000000 */
[----:B------:R-:W-:-:S04]  /*1620*/  LOP3.LUT R0, R0, 0xffff, RZ, 0xc0, !PT ;  /* 0x0000ffff00007812 */ /* 0x000fc800078ec0ff */
[----:B0-----:R-:W-:-:S04]  /*1630*/  SHF.L.U32 R9, R13, R0, RZ ;  /* 0x000000000d097219 */ /* 0x001fc800000006ff */
[----:B--2---:R-:W-:-:S05]  /*1640*/  LOP3.LUT R13, R2, R9, RZ, 0xfc, !PT ;  /* 0x00000009020d7212 */ /* 0x004fca00078efcff */
[----:B------:R0:W-:Y:S04]  /*1650*/  ST.E.U8 desc[UR36][R4.64], R13 ;  /* 0x0000000d04007985 */ /* 0x0001e8000c101124 */
[----:B------:R-:W2:Y:S04]  /*1660*/  LDG.E.64 R8, desc[UR36][R6.64] ;  /* 0x0000002406087981 */ /* 0x000ea8000c1e1b00 */
[----:B--2---:R-:W2:Y:S02]  /*1670*/  LD.E R0, desc[UR36][R8.64+0x80] ;  /* 0x0000802408007980 */ /* 0x004ea4000c101900 */
[----:B--2---:R-:W-:-:S05]  /*1680*/  VIADD R2, R0, 0x1 ;  /* 0x0000000100027836 */ /* 0x004fca0000000000 */
[----:B-1----:R-:W-:-:S04]  /*1690*/  LOP3.LUT R11, R2, 0x7ff, RZ, 0xc0, !PT ;  /* 0x000007ff020b7812 */ /* 0x002fc800078ec0ff */
[----:B------:R-:W-:-:S05]  /*16a0*/  LOP3.LUT R15, R11, 0xfffff800, R0, 0xf8, !PT ;  /* 0xfffff8000b0f7812 */ /* 0x000fca00078ef800 */
[----:B------:R1:W-:Y:S04]  /*16b0*/  ST.E desc[UR36][R8.64+0x80], R15 ;  /* 0x0000800f08007985 */ /* 0x0003e8000c101924 */
[----:B------:R-:W2:Y:S04]  /*16c0*/  LDG.E.64 R10, desc[UR36][R6.64] ;  /* 0x00000024060a7981 */ /* 0x000ea8000c1e1b00 */
[----:B--2---:R-:W2:Y:S02]  /*16d0*/  LD.E R0, desc[UR36][R10.64+0x80] ;  /* 0x000080240a007980 */ /* 0x004ea4000c101900 */
[----:B--2---:R-:W-:-:S05]  /*16e0*/  IMAD.SHL.U32 R0, R0, 0x2, RZ ;  /* 0x0000000200007824 */ /* 0x004fca00078e00ff */
[----:B------:R-:W-:-:S04]  /*16f0*/  LOP3.LUT R17, R0, 0xffe, RZ, 0xc0, !PT ;  /* 0x00000ffe00117812 */ /* 0x000fc800078ec0ff */
[----:B------:R-:W-:-:S05]  /*1700*/  IADD3 R12, P0, PT, R10, R17, RZ ;  /* 0x000000110a0c7210 */ /* 0x000fca0007f1e0ff */
[----:B0-----:R-:W-:-:S05]  /*1710*/  IMAD.X R13, RZ, RZ, R11, P0 ;  /* 0x000000ffff0d7224 */ /* 0x001fca00000e060b */
[----:B------:R2:W-:Y:S04]  /*1720*/  ST.E.U16 desc[UR36][R12.64+0x80], R3 ;  /* 0x000080030c007985 */ /* 0x0005e8000c101524 */
[----:B------:R-:W3:Y:S04]  /*1730*/  LDG.E.64 R4, desc[UR36][R6.64] ;  /* 0x0000002406047981 */ /* 0x000ee8000c1e1b00 */
[----:B---3--:R-:W3:Y:S02]  /*1740*/  LD.E R0, desc[UR36][R4.64+0x80] ;  /* 0x0000802404007980 */ /* 0x008ee4000c101900 */
[----:B---3--:R-:W-:-:S05]  /*1750*/  IMAD.SHL.U32 R0, R0, 0x2, RZ ;  /* 0x0000000200007824 */ /* 0x008fca00078e00ff */
[----:B-1----:R-:W-:Y:S01]  /*1760*/  LOP3.LUT R9, R0, 0xffe, RZ, 0xc0, !PT ;  /* 0x00000ffe00097812 */ /* 0x002fe200078ec0ff */
[----:B------:R-:W-:-:S03]  /*1770*/  IMAD.MOV.U32 R0, RZ, RZ, R3 ;  /* 0x000000ffff007224 */ /* 0x000fc600078e0003 */
[----:B------:R-:W-:-:S05]  /*1780*/  IADD3 R8, P0, PT, R4, R9, RZ ;  /* 0x0000000904087210 */ /* 0x000fca0007f1e0ff */
[----:B------:R-:W-:-:S05]  /*1790*/  IMAD.X R9, RZ, RZ, R5, P0 ;  /* 0x000000ffff097224 */ /* 0x000fca00000e0605 */
[----:B------:R2:W-:Y:S03]  /*17a0*/  ST.E.U16 desc[UR36][R8.64+0x880], R3 ;  /* 0x0008800308007985 */ /* 0x0005e6000c101524 */
.L_x_6:
[----:B------:R-:W-:Y:S05]  /*17b0*/  BSYNC.RECONVERGENT B6 ;  /* 0x0000000000067941 */ /* 0x000fea0003800200 */
.L_x_0:
[----:B0-2---:R-:W0:Y:S02]  /*17c0*/  LDC.64 R2, c[0x4][0x8] ;  /* 0x01000200ff027b82 */ /* 0x005e240000000a00 */
[----:B0-----:R-:W2:Y:S02]  /*17d0*/  LDG.E.64 R4, desc[UR36][R2.64] ;  /* 0x0000002402047981 */ /* 0x001ea4000c1e1b00 */
[----:B--2---:R-:W-:-:S05]  /*17e0*/  IMAD.WIDE.U32 R4, R0, 0x1c, R4 ;  /* 0x0000001c00047825 */ /* 0x004fca00078e0004 */
[----:B------:R-:W2:Y:S01]  /*17f0*/  LD.E R8, desc[UR36][R4.64+0x14] ;  /* 0x0000142404087980 */ /* 0x000ea2000c101900 */
[----:B------:R-:W-:Y:S01]  /*1800*/  BSSY.RECONVERGENT B6, `(.L_x_27) ;  /* 0x000031c000067945 */ /* 0x000fe20003800200 */
[----:B--2---:R-:W-:-:S13]  /*1810*/  LOP3.LUT P0, RZ, R8, 0x2, RZ, 0xc0, !PT ;  /* 0x0000000208ff7812 */ /* 0x004fda000780c0ff */
[----:B------:R-:W-:Y:S05]  /*1820*/  @P0 BRA `(.L_x_28) ;  /* 0x0000000000340947 */ /* 0x000fea0003800000 */
[----:B------:R-:W-:Y:S01]  /*1830*/  IADD3 R2, P0, PT, RZ, R4, RZ ;  /* 0x00000004ff027210 */ /* 0x000fe20007f1e0ff */
[----:B------:R-:W0:Y:S01]  /*1840*/  LDCU.64 UR4, c[0x4][0x30] ;  /* 0x01000600ff0477ac */ /* 0x000e220008000a00 */
[----:B------:R-:W-:-:S03]  /*1850*/  MOV R0, 0x0 ;  /* 0x0000000000007802 */ /* 0x000fc60000000f00 */
[----:B------:R-:W-:Y:S01]  /*1860*/  IMAD.X R3, RZ, RZ, R5, P0 ;  /* 0x000000ffff037224 */ /* 0x000fe200000e0605 */
[----:B------:R1:W2:Y:S01]  /*1870*/  LDC.64 R8, c[0x4][R0] ;  /* 0x0100000000087b82 */ /* 0x0002a20000000a00 */
[----:B------:R-:W-:-:S03]  /*1880*/  IADD3 R6, P0, PT, R23, 0x8, RZ ;  /* 0x0000000817067810 */ /* 0x000fc60007f1e0ff */
[----:B------:R1:W-:Y:S02]  /*1890*/  STL.64 [R1+0x8], R2 ;  /* 0x0000080201007387 */ /* 0x0003e40000100a00 */
[----:B------:R-:W-:Y:S02]  /*18a0*/  IMAD.X R7, RZ, RZ, R22, P0 ;  /* 0x000000ffff077224 */ /* 0x000fe400000e0616 */
[----:B0-----:R-:W-:Y:S02]  /*18b0*/  IMAD.U32 R4, RZ, RZ, UR4 ;  /* 0x00000004ff047e24 */ /* 0x001fe4000f8e00ff */
[----:B------:R-:W-:-:S07]  /*18c0*/  IMAD.U32 R5, RZ, RZ, UR5 ;  /* 0x00000005ff057e24 */ /* 0x000fce000f8e00ff */
[----:B------:R-:W-:-:S07]  /*18d0*/  LEPC R20, `(.L_x_29) ;  /* 0x000000001014794e */ /* 0x000fce0000000000 */
[----:B-12---:R-:W-:Y:S05]  /*18e0*/  CALL.ABS.NOINC R8 ;  /* 0x0000000008007343 */ /* 0x006fea0003c00000 */
.L_x_29:
[----:B------:R-:W-:Y:S05]  /*18f0*/  BRA `(.L_x_30) ;  /* 0x0000003000307947 */ /* 0x000fea0003800000 */
.L_x_28:
[----:B------:R-:W0:Y:S08]  /*1900*/  LDC.64 R6, c[0x4][0x18] ;  /* 0x01000600ff067b82 */ /* 0x000e300000000a00 */
[----:B------:R-:W1:Y:S01]  /*1910*/  LDC.64 R4, c[0x0][0x380] ;  /* 0x0000e000ff047b82 */ /* 0x000e620000000a00 */
[----:B0-----:R-:W2:Y:S04]  /*1920*/  LDG.E.64 R10, desc[UR36][R6.64] ;  /* 0x00000024060a7981 */ /* 0x001ea8000c1e1b00 */
[----:B-1----:R-:W3:Y:S01]  /*1930*/  LDG.E.U8 R19, desc[UR36][R4.64] ;  /* 0x0000002404137981 */ /* 0x002ee2000c1e1100 */
[----:B------:R-:W-:-:S04]  /*1940*/  SHF.R.U32.HI R8, RZ, 0xc, R8 ;  /* 0x0000000cff087819 */ /* 0x000fc80000011608 */
[----:B------:R-:W-:-:S04]  /*1950*/  LOP3.LUT R9, R8, 0xffc00, RZ, 0xc0, !PT ;  /* 0x000ffc0008097812 */ /* 0x000fc800078ec0ff */
[----:B--2---:R-:W-:-:S05]  /*1960*/  IADD3 R12, P0, PT, R9, R10, RZ ;  /* 0x0000000a090c7210 */ /* 0x004fca0007f1e0ff */
[----:B------:R-:W-:-:S05]  /*1970*/  IMAD.X R13, RZ, RZ, R11, P0 ;  /* 0x000000ffff0d7224 */ /* 0x000fca00000e060b */
[----:B---3--:R0:W-:Y:S04]  /*1980*/  ST.E.U8 desc[UR36][R12.64+0x9000], R19 ;  /* 0x009000130c007985 */ /* 0x0081e8000c101124 */
[----:B------:R-:W2:Y:S04]  /*1990*/  LDG.E.64 R10, desc[UR36][R6.64] ;  /* 0x00000024060a7981 */ /* 0x000ea8000c1e1b00 */
[----:B------:R-:W3:Y:S01]  /*19a0*/  LDG.E.U8 R21, desc[UR36][R4.64+0x1] ;  /* 0x0000012404157981 */ /* 0x000ee2000c1e1100 */
        /* <DEDUP_REMOVED lines=8> */
[----:B------:R-:W3:Y:S04]  /*1a30*/  LDG.E.64 R10, desc[UR36][R6.64] ;  /* 0x00000024060a7981 */ /* 0x000ee8000c1e1b00 */
[----:B0-----:R-:W4:Y:S01]  /*1a40*/  LDG.E.U8 R19, desc[UR36][R4.64+0x3] ;  /* 0x0000032404137981 */ /* 0x001f22000c1e1100 */
[----:B---3--:R-:W-:-:S05]  /*1a50*/  IADD3 R12, P0, PT, R9, R10, RZ ;  /* 0x0000000a090c7210 */ /* 0x008fca0007f1e0ff */
[----:B------:R-:W-:-:S05]  /*1a60*/  IMAD.X R13, RZ, RZ, R11, P0 ;  /* 0x000000ffff0d7224 */ /* 0x000fca00000e060b */
[----:B----4-:R0:W-:Y:S04]  /*1a70*/  ST.E.U8 desc[UR36][R12.64+0x9003], R19 ;  /* 0x009003130c007985 */ /* 0x0101e8000c101124 */
[----:B------:R-:W3:Y:S04]  /*1a80*/  LDG.E.64 R10, desc[UR36][R6.64] ;  /* 0x00000024060a7981 */ /* 0x000ee8000c1e1b00 */
[----:B-1----:R-:W4:Y:S01]  /*1a90*/  LDG.E.U8 R21, desc[UR36][R4.64+0x4] ;  /* 0x0000042404157981 */ /* 0x002f22000c1e1100 */
[----:B---3--:R-:W-:-:S05]  /*1aa0*/  IADD3 R14, P0, PT, R9, R10, RZ ;  /* 0x0000000a090e7210 */ /* 0x008fca0007f1e0ff */
[----:B------:R-:W-:-:S05]  /*1ab0*/  IMAD.X R15, RZ, RZ, R11, P0 ;  /* 0x000000ffff0f7224 */ /* 0x000fca00000e060b */
[----:B----4-:R1:W-:Y:S04]  /*1ac0*/  ST.E.U8 desc[UR36][R14.64+0x9004], R21 ;  /* 0x009004150e007985 */ /* 0x0103e8000c101124 */
[----:B------:R-:W3:Y:S04]  /*1ad0*/  LDG.E.64 R10, desc[UR36][R6.64] ;  /* 0x00000024060a7981 */ /* 0x000ee8000c1e1b00 */
[----:B--2---:R-:W2:Y:S01]  /*1ae0*/  LDG.E.U8 R25, desc[UR36][R4.64+0x5] ;  /* 0x0000052404197981 */ /* 0x004ea2000c1e1100 */
[----:B---3--:R-:W-:-:S05]  /*1af0*/  IADD3 R16, P0, PT, R9, R10, RZ ;  /* 0x0000000a09107210 */ /* 0x008fca0007f1e0ff */
[----:B------:R-:W-:-:S05]  /*1b00*/  IMAD.X R17, RZ, RZ, R11, P0 ;  /* 0x000000ffff117224 */ /* 0x000fca00000e060b */
[----:B--2---:R2:W-:Y:S04]  /*1b10*/  ST.E.U8 desc[UR36][R16.64+0x9005], R25 ;  /* 0x0090051910007985 */ /* 0x0045e8000c101124 */
        /* <DEDUP_REMOVED lines=290> */
[----:B------:R-:W3:Y:S02]  /*2d40*/  LDG.E.64 R10, desc[UR36][R2.64] ;  /* 0x00000024020a7981 */ /* 0x000ee4000c1e1b00 */
[----:B---3--:R-:W-:-:S05]  /*2d50*/  IMAD.WIDE.U32 R10, R0, 0x1c, R10 ;  /* 0x0000001c000a7825 */ /* 0x008fca00078e000a */
[----:B------:R-:W3:Y:S02]  /*2d60*/  LD.E R9, desc[UR36][R10.64+0x18] ;  /* 0x000018240a097980 */ /* 0x000ee4000c101900 */
[----:B---3--:R-:W-:-:S04]  /*2d70*/  LOP3.LUT R9, R9, 0xfffff800, RZ, 0xc0, !PT ;  /* 0xfffff80009097812 */ /* 0x008fc800078ec0ff */
[----:B-1----:R-:W-:-:S05]  /*2d80*/  LOP3.LUT R15, R9, 0x40, RZ, 0xfc, !PT ;  /* 0x00000040090f7812 */ /* 0x002fca00078efcff */
[----:B------:R2:W-:Y:S04]  /*2d90*/  ST.E desc[UR36][R10.64+0x18], R15 ;  /* 0x0000180f0a007985 */ /* 0x0005e8000c101924 */
[----:B------:R2:W5:Y:S01]  /*2da0*/  LDG.E.64 R6, desc[UR36][R2.64] ;  /* 0x0000002402067981 */ /* 0x000562000c1e1b00 */
[----:B------:R-:W-:Y:S01]  /*2db0*/  BSSY.RECONVERGENT B0, `(.L_x_31) ;  /* 0x0000079000007945 */ /* 0x000fe20003800200 */
[----:B------:R-:W-:Y:S01]  /*2dc0*/  CS2R R4, SRZ ;  /* 0x0000000000047805 */ /* 0x000fe2000001ff00 */
[----:B------:R-:W-:Y:S01]  /*2dd0*/  IMAD.MOV.U32 R9, RZ, RZ, RZ ;  /* 0x000000ffff097224 */ /* 0x000fe200078e00ff */
[----:B------:R-:W-:-:S07]  /*2de0*/  LOP3.LUT R8, R8, 0x3ff, RZ, 0xc0, !PT ;  /* 0x000003ff08087812 */ /* 0x000fce00078ec0ff */
.L_x_32:
[----:B--2--5:R-:W-:-:S05]  /*2df0*/  IADD3 R2, P0, PT, R6, R5, RZ ;  /* 0x0000000506027210 */ /* 0x024fca0007f1e0ff */
[----:B-1----:R-:W-:-:S05]  /*2e00*/  IMAD.X R3, R7, 0x1, R9, P0 ;  /* 0x0000000107037824 */ /* 0x002fca00000e0609 */
[----:B------:R-:W2:Y:S02]  /*2e10*/  LD.E R17, desc[UR36][R2.64+0x14] ;  /* 0x0000142402117980 */ /* 0x000ea4000c101900 */
[----:B--2---:R-:W-:-:S04]  /*2e20*/  SHF.R.U32.HI R10, RZ, 0xc, R17 ;  /* 0x0000000cff0a7819 */ /* 0x004fc80000011611 */
[----:B------:R-:W-:Y:S02]  /*2e30*/  LOP3.LUT R11, R10, 0x3ff, RZ, 0xc0, !PT ;  /* 0x000003ff0a0b7812 */ /* 0x000fe400078ec0ff */
[----:B------:R-:W-:Y:S02]  /*2e40*/  LOP3.LUT R10, R17, 0x1, RZ, 0xc0, !PT ;  /* 0x00000001110a7812 */ /* 0x000fe400078ec0ff */
[----:B------:R-:W-:-:S04]  /*2e50*/  ISETP.GT.U32.AND P0, PT, R11, R8, PT ;  /* 0x000000080b00720c */ /* 0x000fc80003f04070 */
[----:B------:R-:W-:-:S13]  /*2e60*/  ISETP.NE.U32.OR P0, PT, R10, 0x1, P0 ;  /* 0x000000010a00780c */ /* 0x000fda0000705470 */
[----:B------:R-:W0:Y:S01]  /*2e70*/  @!P0 LDC.64 R10, c[0x4][0x8] ;  /* 0x01000200ff0a8b82 */ /* 0x000e220000000a00 */
[----:B------:R-:W-:-:S05]  /*2e80*/  @!P0 VIADD R12, R17, 0x1000 ;  /* 0x00001000110c8836 */ /* 0x000fca0000000000 */
[----:B------:R-:W-:-:S04]  /*2e90*/  @!P0 LOP3.LUT R12, R12, 0x3ff000, RZ, 0xc0, !PT ;  /* 0x003ff0000c0c8812 */ /* 0x000fc800078ec0ff */
[----:B------:R-:W-:-:S05]  /*2ea0*/  @!P0 LOP3.LUT R17, R12, 0xffc00fff, R17, 0xf8, !PT ;  /* 0xffc00fff0c118812 */ /* 0x000fca00078ef811 */
[----:B------:R1:W-:Y:S04]  /*2eb0*/  @!P0 ST.E desc[UR36][R2.64+0x14], R17 ;  /* 0x0000141102008985 */ /* 0x0003e8000c101924 */
[----:B0-----:R-:W2:Y:S02]  /*2ec0*/  @!P0 LDG.E.64 R6, desc[UR36][R10.64] ;  /* 0x000000240a068981 */ /* 0x001ea4000c1e1b00 */
[----:B--2---:R-:W-:-:S05]  /*2ed0*/  IADD3 R12, P0, PT, R6, R5, RZ ;  /* 0x00000005060c7210 */ /* 0x004fca0007f1e0ff */
[----:B------:R-:W-:-:S05]  /*2ee0*/  IMAD.X R13, R7, 0x1, R9, P0 ;  /* 0x00000001070d7824 */ /* 0x000fca00000e0609 */
[----:B------:R-:W2:Y:S02]  /*2ef0*/  LD.E R19, desc[UR36][R12.64+0x30] ;  /* 0x000030240c137980 */ /* 0x000ea4000c101900 */
[----:B--2---:R-:W-:-:S04]  /*2f00*/  SHF.R.U32.HI R14, RZ, 0xc, R19 ;  /* 0x0000000cff0e7819 */ /* 0x004fc80000011613 */
[----:B------:R-:W-:Y:S02]  /*2f10*/  LOP3.LUT R15, R14, 0x3ff, RZ, 0xc0, !PT ;  /* 0x000003ff0e0f7812 */ /* 0x000fe400078ec0ff */
[----:B------:R-:W-:Y:S02]  /*2f20*/  LOP3.LUT R14, R19, 0x1, RZ, 0xc0, !PT ;  /* 0x00000001130e7812 */ /* 0x000fe400078ec0ff */
[----:B------:R-:W-:-:S04]  /*2f30*/  ISETP.GT.U32.AND P0, PT, R15, R8, PT ;  /* 0x000000080f00720c */ /* 0x000fc80003f04070 */
[----:B------:R-:W-:-:S13]  /*2f40*/  ISETP.NE.U32.OR P0, PT, R14, 0x1, P0 ;  /* 0x000000010e00780c */ /* 0x000fda0000705470 */
[----:B------:R-:W0:Y:S01]  /*2f50*/  @!P0 LDC.64 R14, c[0x4][0x8] ;  /* 0x01000200ff0e8b82 */ /* 0x000e220000000a00 */
[----:B-1----:R-:W-:-:S05]  /*2f60*/  @!P0 VIADD R2, R19, 0x1000 ;  /* 0x0000100013028836 */ /* 0x002fca0000000000 */
        /* <DEDUP_REMOVED lines=76> */
[----:B------:R-:W2:Y:S01]  /*3430*/  LD.E R19, desc[UR36][R12.64+0xd8] ;  /* 0x0000d8240c137980 */ /* 0x000ea2000c101900 */
[----:B------:R-:W-:-:S05]  /*3440*/  VIADD R4, R4, 0x8 ;  /* 0x0000000804047836 */ /* 0x000fca0000000000 */
[----:B------:R-:W-:Y:S02]  /*3450*/  ISETP.NE.AND P1, PT, R4, 0x400, PT ;  /* 0x000004000400780c */ /* 0x000fe40003f25270 */
        /* <DEDUP_REMOVED lines=10> */
[----:B0-----:R1:W5:Y:S01]  /*3500*/  @!P0 LDG.E.64 R6, desc[UR36][R14.64] ;  /* 0x000000240e068981 */ /* 0x001362000c1e1b00 */
[----:B------:R-:W-:-:S05]  /*3510*/  IADD3 R5, P0, PT, R5, 0xe0, RZ ;  /* 0x000000e005057810 */ /* 0x000fca0007f1e0ff */
[----:B------:R-:W-:Y:S01]  /*3520*/  IMAD.X R9, RZ, RZ, R9, P0 ;  /* 0x000000ffff097224 */ /* 0x000fe200000e0609 */
[----:B------:R-:W-:Y:S07]  /*3530*/  @P1 BRA `(.L_x_32) ;  /* 0xfffffff8002c1947 */ /* 0x000fee000383ffff */
[----:B------:R-:W-:Y:S05]  /*3540*/  BSYNC.RECONVERGENT B0 ;  /* 0x0000000000007941 */ /* 0x000fea0003800200 */
.L_x_31:
[----:B-----5:R-:W-:-:S05]  /*3550*/  IMAD.WIDE.U32 R6, R0, 0x1c, R6 ;  /* 0x0000001c00067825 */ /* 0x020fca00078e0006 */
[----:B------:R-:W2:Y:S01]  /*3560*/  LD.E R4, desc[UR36][R6.64+0x14] ;  /* 0x0000142406047980 */ /* 0x000ea2000c101900 */
[----:B-1----:R-:W0:Y:S01]  /*3570*/  LDC.64 R2, c[0x4][0x10] ;  /* 0x01000400ff027b82 */ /* 0x002e220000000a00 */
[----:B--2---:R-:W-:-:S05]  /*3580*/  LOP3.LUT R5, R4, 0xffc00fff, RZ, 0xc0, !PT ;  /* 0xffc00fff04057812 */ /* 0x004fca00078ec0ff */
[----:B------:R1:W-:Y:S04]  /*3590*/  ST.E desc[UR36][R6.64+0x14], R5 ;  /* 0x0000140506007985 */ /* 0x0003e8000c101924 */
[----:B0-----:R-:W2:Y:S04]  /*35a0*/  LDG.E.64 R2, desc[UR36][R2.64] ;  /* 0x0000002402027981 */ /* 0x001ea8000c1e1b00 */
[----:B--2---:R-:W2:Y:S01]  /*35b0*/  LD.E R4, desc[UR36][R2.64+0x80] ;  /* 0x0000802402047980 */ /* 0x004ea2000c101900 */
[----:B------:R-:W-:Y:S01]  /*35c0*/  BSSY.RECONVERGENT B0, `(.L_x_33) ;  /* 0x000001c000007945 */ /* 0x000fe20003800200 */
[----:B--2---:R-:W-:-:S13]  /*35d0*/  LOP3.LUT P0, RZ, R4, 0x7fe, RZ, 0xc0, !PT ;  /* 0x000007fe04ff7812 */ /* 0x004fda000780c0ff */
[----:B-1----:R-:W-:Y:S05]  /*35e0*/  @!P0 BRA `(.L_x_34) ;  /* 0x0000000000648947 */ /* 0x002fea0003800000 */
[----:B------:R-:W0:Y:S02]  /*35f0*/  LDC.64 R4, c[0x4][0x8] ;  /* 0x01000200ff047b82 */ /* 0x000e240000000a00 */
[----:B0-----:R-:W5:Y:S01]  /*3600*/  LDG.E.64 R4, desc[UR36][R4.64] ;  /* 0x0000002404047981 */ /* 0x001f62000c1e1b00 */
[----:B------:R-:W-:Y:S01]  /*3610*/  BSSY.RECONVERGENT B1, `(.L_x_35) ;  /* 0x0000015000017945 */ /* 0x000fe20003800200 */
[----:B------:R-:W-:-:S07]  /*3620*/  IMAD.MOV.U32 R9, RZ, RZ, RZ ;  /* 0x000000ffff097224 */ /* 0x000fce00078e00ff */
.L_x_36:
[----:B------:R-:W-:-:S05]  /*3630*/  IMAD.WIDE.U32 R10, R9, 0x2, R2 ;  /* 0x00000002090a7825 */ /* 0x000fca00078e0002 */
[----:B------:R-:W2:Y:S02]  /*3640*/  LD.E.U16 R7, desc[UR36][R10.64+0x82] ;  /* 0x000082240a077980 */ /* 0x000ea4000c101500 */
[----:B--2--5:R-:W-:-:S06]  /*3650*/  IMAD.WIDE.U32 R6, R7, 0x1c, R4 ;  /* 0x0000001c07067825 */ /* 0x024fcc00078e0004 */
[----:B------:R-:W2:Y:S02]  /*3660*/  LD.E R6, desc[UR36][R6.64+0x14] ;  /* 0x0000142406067980 */ /* 0x000ea4000c101900 */
[----:B--2---:R-:W-:-:S04]  /*3670*/  SHF.R.U32.HI R12, RZ, 0xc, R6 ;  /* 0x0000000cff0c7819 */ /* 0x004fc80000011606 */
[----:B------:R-:W-:-:S04]  /*3680*/  LOP3.LUT R13, R12, 0x3ff, RZ, 0xc0, !PT ;  /* 0x000003ff0c0d7812 */ /* 0x000fc800078ec0ff */
[----:B------:R-:W-:-:S13]  /*3690*/  ISETP.GT.U32.AND P0, PT, R13, R8, PT ;  /* 0x000000080d00720c */ /* 0x000fda0003f04070 */
[----:B------:R-:W2:Y:S01]  /*36a0*/  @!P0 LD.E.U16 R17, desc[UR36][R10.64+0x84] ;  /* 0x000084240a118980 */ /* 0x000ea2000c101500 */
[----:B------:R-:W0:Y:S03]  /*36b0*/  @!P0 LDC.64 R12, c[0x4][0x10] ;  /* 0x01000400ff0c8b82 */ /* 0x000e260000000a00 */
[----:B--2---:R1:W-:Y:S04]  /*36c0*/  @!P0 ST.E.U16 desc[UR36][R10.64+0x82], R17 ;  /* 0x000082110a008985 */ /* 0x0043e8000c101524 */
[----:B0-----:R-:W2:Y:S01]  /*36d0*/  @!P0 LDG.E.64 R2, desc[UR36][R12.64] ;  /* 0x000000240c028981 */ /* 0x001ea2000c1e1b00 */
[----:B------:R-:W0:Y:S01]  /*36e0*/  @!P0 LDC.64 R14, c[0x4][0x8] ;  /* 0x01000200ff0e8b82 */ /* 0x000e220000000a00 */
[----:B------:R-:W-:-:S02]  /*36f0*/  VIADD R9, R9, 0x1 ;  /* 0x0000000109097836 */ /* 0x000fc40000000000 */
[----:B0-----:R1:W5:Y:S04]  /*3700*/  @!P0 LDG.E.64 R4, desc[UR36][R14.64] ;  /* 0x000000240e048981 */ /* 0x001368000c1e1b00 */
[----:B--2---:R-:W2:Y:S02]  /*3710*/  LD.E R16, desc[UR36][R2.64+0x80] ;  /* 0x0000802402107980 */ /* 0x004ea4000c101900 */
[----:B--2---:R-:W-:-:S05]  /*3720*/  LOP3.LUT R6, R16, 0x7ff, RZ, 0xc0, !PT ;  /* 0x000007ff10067812 */ /* 0x004fca00078ec0ff */
[----:B------:R-:W-:-:S05]  /*3730*/  VIADD R6, R6, 0xffffffff ;  /* 0xffffffff06067836 */ /* 0x000fca0000000000 */
[----:B------:R-:W-:-:S13]  /*3740*/  ISETP.GE.AND P0, PT, R9, R6, PT ;  /* 0x000000060900720c */ /* 0x000fda0003f06270 */
[----:B-1----:R-:W-:Y:S05]  /*3750*/  @!P0 BRA `(.L_x_36) ;  /* 0xfffffffc00b48947 */ /* 0x002fea000383ffff */
[----:B------:R-:W-:Y:S05]  /*3760*/  BSYNC.RECONVERGENT B1 ;  /* 0x0000000000017941 */ /* 0x000fea0003800200 */
.L_x_35:
[----:B-----5:R-:W-:-:S07]  /*3770*/  IMAD.MOV.U32 R4, RZ, RZ, R16 ;  /* 0x000000ffff047224 */ /* 0x020fce00078e0010 */
.L_x_34:
[----:B------:R-:W-:Y:S05]  /*3780*/  BSYNC.RECONVERGENT B0 ;  /* 0x0000000000007941 */ /* 0x000fea0003800200 */
.L_x_33:
[----:B------:R-:W0:Y:S01]  /*3790*/  LDC.64 R6, c[0x4][0x10] ;  /* 0x01000400ff067b82 */ /* 0x000e220000000a00 */
[----:B------:R-:W-:-:S05]  /*37a0*/  IMAD.SHL.U32 R4, R4, 0x2, RZ ;  /* 0x0000000204047824 */ /* 0x000fca00078e00ff */
[----:B------:R-:W-:-:S04]  /*37b0*/  LOP3.LUT R5, R4, 0xffe, RZ, 0xc0, !PT ;  /* 0x00000ffe04057812 */ /* 0x000fc800078ec0ff */
[----:B------:R-:W-:-:S05]  /*37c0*/  IADD3 R4, P0, PT, R2, R5, RZ ;  /* 0x0000000502047210 */ /* 0x000fca0007f1e0ff */
[----:B------:R-:W-:-:S05]  /*37d0*/  IMAD.X R5, RZ, RZ, R3, P0 ;  /* 0x000000ffff057224 */ /* 0x000fca00000e0603 */
[----:B------:R1:W-:Y:S04]  /*37e0*/  ST.E.U16 desc[UR36][R4.64+0x80], R0 ;  /* 0x0000800004007985 */ /* 0x0003e8000c101524 */
[----:B0-----:R-:W2:Y:S04]  /*37f0*/  LDG.E.64 R2, desc[UR36][R6.64] ;  /* 0x0000002406027981 */ /* 0x001ea8000c1e1b00 */
[----:B--2---:R-:W2:Y:S01]  /*3800*/  LD.E R8, desc[UR36][R2.64+0x80] ;  /* 0x0000802402087980 */ /* 0x004ea2000c101900 */
[----:B------:R-:W-:Y:S01]  /*3810*/  BSSY.RECONVERGENT B0, `(.L_x_37) ;  /* 0x00000ac000007945 */ /* 0x000fe20003800200 */
[----:B------:R-:W-:-:S02]  /*3820*/  IMAD.MOV.U32 R11, RZ, RZ, -0x1 ;  /* 0xffffffffff0b7424 */ /* 0x000fc400078e00ff */
[----:B------:R-:W-:Y:S01]  /*3830*/  IMAD.MOV.U32 R10, RZ, RZ, RZ ;  /* 0x000000ffff0a7224 */ /* 0x000fe200078e00ff */
[----:B--2---:R-:W-:-:S13]  /*3840*/  LOP3.LUT P0, R9, R8, 0x7ff, RZ, 0xc0, !PT ;  /* 0x000007ff08097812 */ /* 0x004fda000780c0ff */
[----:B-1----:R-:W-:Y:S05]  /*3850*/  @!P0 BRA `(.L_x_38) ;  /* 0x00000008009c8947 */ /* 0x002fea0003800000 */
[----:B------:R-:W0:Y:S02]  /*3860*/  LDC.64 R4, c[0x4][0x8] ;  /* 0x01000200ff047b82 */ /* 0x000e240000000a00 */
[----:B0-----:R-:W5:Y:S01]  /*3870*/  LDG.E.64 R4, desc[UR36][R4.64] ;  /* 0x0000002404047981 */ /* 0x001f62000c1e1b00 */
[----:B------:R-:W-:Y:S01]  /*3880*/  ISETP.GE.U32.AND P0, PT, R9, 0x4, PT ;  /* 0x000000040900780c */ /* 0x000fe20003f06070 */
[----:B------:R-:W-:Y:S01]  /*3890*/  BSSY.RECONVERGENT B1, `(.L_x_39) ;  /* 0x000007b000017945 */ /* 0x000fe20003800200 */
[----:B------:R-:W-:Y:S01]  /*38a0*/  LOP3.LUT R12, R8, 0x3, RZ, 0xc0, !PT ;  /* 0x00000003080c7812 */ /* 0x000fe200078ec0ff */
[----:B------:R-:W-:Y:S01]  /*38b0*/  IMAD.MOV.U32 R11, RZ, RZ, -0x1 ;  /* 0xffffffffff0b7424 */ /* 0x000fe200078e00ff */
[----:B------:R-:W-:Y:S01]  /*38c0*/  PRMT R14, RZ, 0x7610, R14 ;  /* 0x00007610ff0e7816 */ /* 0x000fe2000000000e */
[----:B------:R-:W-:Y:S02]  /*38d0*/  IMAD.MOV.U32 R13, RZ, RZ, RZ ;  /* 0x000000ffff0d7224 */ /* 0x000fe400078e00ff */
[----:B------:R-:W-:-:S06]  /*38e0*/  IMAD.MOV.U32 R10, RZ, RZ, R9 ;  /* 0x000000ffff0a7224 */ /* 0x000fcc00078e0009 */
[----:B------:R-:W-:Y:S05]  /*38f0*/  @!P0 BRA `(.L_x_40) ;  /* 0x0000000400d08947 */ /* 0x000fea0003800000 */
[----:B------:R-:W-:Y:S01]  /*3900*/  IADD3 R6, P0, PT, R2, 0x888, RZ ;  /* 0x0000088802067810 */ /* 0x000fe20007f1e0ff */
[----:B------:R-:W-:Y:S01]  /*3910*/  IMAD.MOV.U32 R10, RZ, RZ, R9 ;  /* 0x000000ffff0a7224 */ /* 0x000fe200078e0009 */
[----:B------:R-:W-:Y:S01]  /*3920*/  LOP3.LUT R13, R8, 0x7fc, RZ, 0xc0, !PT ;  /* 0x000007fc080d7812 */ /* 0x000fe200078ec0ff */
[----:B------:R-:W-:Y:S01]  /*3930*/  IMAD.MOV.U32 R11, RZ, RZ, -0x1 ;  /* 0xffffffffff0b7424 */ /* 0x000fe200078e00ff */
[----:B------:R-:W-:Y:S01]  /*3940*/  PRMT R14, RZ, 0x7610, R14 ;  /* 0x00007610ff0e7816 */ /* 0x000fe2000000000e */
[----:B------:R-:W-:Y:S02]  /*3950*/  IMAD.MOV.U32 R16, RZ, RZ, RZ ;  /* 0x000000ffff107224 */ /* 0x000fe400078e00ff */
[----:B-----5:R-:W-:-:S04]  /*3960*/  IMAD.WIDE.U32 R8, R0, 0x1c, R4 ;  /* 0x0000001c00087825 */ /* 0x020fc800078e0004 */
[----:B------:R-:W-:-:S07]  /*3970*/  IMAD.X R7, RZ, RZ, R3, P0 ;  /* 0x000000ffff077224 */ /* 0x000fce00000e0603 */
.L_x_53:
[----:B------:R-:W2:Y:S02]  /*3980*/  LD.E.U16 R15, desc[UR36][R6.64+-0x6] ;  /* 0xfffffa24060f7980 */ /* 0x000ea4000c101500 */
[----:B--2---:R-:W-:-:S05]  /*3990*/  IMAD.WIDE.U32 R18, R15, 0x1c, R4 ;  /* 0x0000001c0f127825 */ /* 0x004fca00078e0004 */
[----:B------:R-:W2:Y:S01]  /*39a0*/  LD.E R17, desc[UR36][R18.64+0x18] ;  /* 0x0000182412117980 */ /* 0x000ea2000c101900 */
[----:B------:R-:W-:Y:S01]  /*39b0*/  ISETP.NE.AND P0, PT, R0, R15, PT ;  /* 0x0000000f0000720c */ /* 0x000fe20003f05270 */
[----:B------:R-:W-:Y:S03]  /*39c0*/  BSSY.RECONVERGENT B2, `(.L_x_41) ;  /* 0x0000012000027945 */ /* 0x000fe60003800200 */
[----:B------:R-:W-:Y:S02]  /*39d0*/  SEL R24, R16, R11, !P0 ;  /* 0x0000000b10187207 */ /* 0x000fe40004000000 */
[----:B--2---:R-:W-:-:S13]  /*39e0*/  LOP3.LUT P1, RZ, R17, 0x7c0, RZ, 0xc0, !PT ;  /* 0x000007c011ff7812 */ /* 0x004fda000782c0ff */
[----:B------:R-:W-:Y:S05]  /*39f0*/  @!P1 BRA `(.L_x_42) ;  /* 0x0000000000309947 */ /* 0x000fea0003800000 */
[----:B------:R-:W-:Y:S02]  /*3a00*/  LOP3.LUT R11, R17, 0x7ff, RZ, 0xc0, !PT ;  /* 0x000007ff110b7812 */ /* 0x000fe400078ec0ff */
[----:B------:R-:W-:Y:S02]  /*3a10*/  PLOP3.LUT P0, PT, PT, PT, PT, 0x8, 0x80 ;  /* 0x000000000080781c */ /* 0x000fe40003f0e170 */
[----:B------:R-:W-:-:S13]  /*3a20*/  ISETP.NE.AND P1, PT, R11, 0x40, PT ;  /* 0x000000400b00780c */ /* 0x000fda0003f25270 */
[----:B------:R-:W-:Y:S05]  /*3a30*/  @P1 BRA `(.L_x_43) ;  /* 0x0000000000281947 */ /* 0x000fea0003800000 */
[----:B------:R-:W2:Y:S04]  /*3a40*/  LD.E R18, desc[UR36][R18.64+0x14] ;  /* 0x0000142412127980 */ /* 0x000ea8000c101900 */
[----:B------:R-:W3:Y:S01]  /*3a50*/  LD.E R15, desc[UR36][R8.64+0x14] ;  /* 0x00001424080f7980 */ /* 0x000ee2000c101900 */
[----:B--2---:R-:W-:Y:S02]  /*3a60*/  SHF.R.U32.HI R11, RZ, 0x2, R18 ;  /* 0x00000002ff0b7819 */ /* 0x004fe40000011612 */
[----:B---3--:R-:W-:Y:S02]  /*3a70*/  SHF.R.U32.HI R15, RZ, 0x2, R15 ;  /* 0x00000002ff0f7819 */ /* 0x008fe4000001160f */
[----:B------:R-:W-:Y:S02]  /*3a80*/  LOP3.LUT R11, R11, 0x3ff, RZ, 0xc0, !PT ;  /* 0x000003ff0b0b7812 */ /* 0x000fe400078ec0ff */
[----:B------:R-:W-:-:S04]  /*3a90*/  LOP3.LUT R20, R15, 0x3ff, RZ, 0xc0, !PT ;  /* 0x000003ff0f147812 */ /* 0x000fc800078ec0ff */
[----:B------:R-:W-:-:S13]  /*3aa0*/  ISETP.GE.U32.AND P1, PT, R11, R20, PT ;  /* 0x000000140b00720c */ /* 0x000fda0003f26070 */
[----:B------:R-:W-:Y:S05]  /*3ab0*/  @P1 BRA `(.L_x_43) ;  /* 0x0000000000081947 */ /* 0x000fea0003800000 */
.L_x_42:
[----:B------:R-:W-:-:S04]  /*3ac0*/  PRMT R11, R14, 0x9910, RZ ;  /* 0x000099100e0b7816 */ /* 0x000fc800000000ff */
[----:B------:R-:W-:-:S13]  /*3ad0*/  ISETP.EQ.AND P0, PT, R11, RZ, PT ;  /* 0x000000ff0b00720c */ /* 0x000fda0003f02270 */
.L_x_43:
[----:B------:R-:W-:Y:S05]  /*3ae0*/  BSYNC.RECONVERGENT B2 ;  /* 0x0000000000027941 */ /* 0x000fea0003800200 */
.L_x_41:
[----:B------:R-:W2:Y:S02]  /*3af0*/  LD.E.U16 R11, desc[UR36][R6.64+-0x4] ;  /* 0xfffffc24060b7980 */ /* 0x000ea4000c101500 */
[----:B--2---:R-:W-:-:S05]  /*3b00*/  IMAD.WIDE.U32 R18, R11, 0x1c, R4 ;  /* 0x0000001c0b127825 */ /* 0x004fca00078e0004 */
[----:B------:R-:W2:Y:S01]  /*3b10*/  LD.E R17, desc[UR36][R18.64+0x18] ;  /* 0x0000182412117980 */ /* 0x000ea2000c101900 */
[----:B------:R-:W-:Y:S01]  /*3b20*/  VIADD R15, R16, 0x1 ;  /* 0x00000001100f7836 */ /* 0x000fe20000000000 */
[----:B------:R-:W-:Y:S01]  /*3b30*/  ISETP.NE.AND P1, PT, R0, R11, PT ;  /* 0x0000000b0000720c */ /* 0x000fe20003f25270 */
[----:B------:R-:W-:Y:S01]  /*3b40*/  BSSY.RECONVERGENT B2, `(.L_x_44) ;  /* 0x0000014000027945 */ /* 0x000fe20003800200 */
[----:B------:R-:W-:Y:S02]  /*3b50*/  SEL R14, R14, 0x1, !P0 ;  /* 0x000000010e0e7807 */ /* 0x000fe40004000000 */
[----:B------:R-:W-:Y:S02]  /*3b60*/  SEL R26, R16, R10, P0 ;  /* 0x0000000a101a7207 */ /* 0x000fe40000000000 */
        /* <DEDUP_REMOVED lines=15> */
.L_x_45:
[----:B------:R-:W-:-:S04]  /*3c60*/  PRMT R10, R14, 0x9910, RZ ;  /* 0x000099100e0a7816 */ /* 0x000fc800000000ff */
[----:B------:R-:W-:-:S13]  /*3c70*/  ISETP.EQ.AND P0, PT, R10, RZ, PT ;  /* 0x000000ff0a00720c */ /* 0x000fda0003f02270 */
.L_x_46:
[----:B------:R-:W-:Y:S05]  /*3c80*/  BSYNC.RECONVERGENT B2 ;  /* 0x0000000000027941 */ /* 0x000fea0003800200 */
.L_x_44:
[----:B------:R-:W2:Y:S02]  /*3c90*/  LD.E.U16 R17, desc[UR36][R6.64+-0x2] ;  /* 0xfffffe2406117980 */ /* 0x000ea4000c101500 */
[----:B--2---:R-:W-:-:S05]  /*3ca0*/  IMAD.WIDE.U32 R10, R17, 0x1c, R4 ;  /* 0x0000001c110a7825 */ /* 0x004fca00078e0004 */
[----:B------:R-:W2:Y:S01]  /*3cb0*/  LD.E R21, desc[UR36][R10.64+0x18] ;  /* 0x000018240a157980 */ /* 0x000ea2000c101900 */
[----:B------:R-:W-:Y:S01]  /*3cc0*/  ISETP.NE.AND P1, PT, R0, R17, PT ;  /* 0x000000110000720c */ /* 0x000fe20003f25270 */
[----:B------:R-:W-:Y:S01]  /*3cd0*/  VIADD R17, R16, 0x2 ;  /* 0x0000000210117836 */ /* 0x000fe20000000000 */
[----:B------:R-:W-:Y:S01]  /*3ce0*/  BSSY.RECONVERGENT B2, `(.L_x_47) ;  /* 0x0000014000027945 */ /* 0x000fe20003800200 */
[----:B------:R-:W-:Y:S02]  /*3cf0*/  SEL R18, R15, R26, P0 ;  /* 0x0000001a0f127207 */ /* 0x000fe40000000000 */
[----:B------:R-:W-:Y:S02]  /*3d00*/  SEL R19, R14, 0x1, !P0 ;  /* 0x000000010e137807 */ /* 0x000fe40004000000 */
        /* <DEDUP_REMOVED lines=15> */
.L_x_48:
[----:B------:R-:W-:-:S04]  /*3e00*/  PRMT R10, R19, 0x9910, RZ ;  /* 0x00009910130a7816 */ /* 0x000fc800000000ff */
[----:B------:R-:W-:-:S13]  /*3e10*/  ISETP.EQ.AND P0, PT, R10, RZ, PT ;  /* 0x000000ff0a00720c */ /* 0x000fda0003f02270 */
.L_x_49:
[----:B------:R-:W-:Y:S05]  /*3e20*/  BSYNC.RECONVERGENT B2 ;  /* 0x0000000000027941 */ /* 0x000fea0003800200 */
.L_x_47:
[----:B------:R-:W2:Y:S02]  /*3e30*/  LD.E.U16 R11, desc[UR36][R6.64] ;  /* 0x00000024060b7980 */ /* 0x000ea4000c101500 */
[----:B--2---:R-:W-:-:S05]  /*3e40*/  IMAD.WIDE.U32 R14, R11, 0x1c, R4 ;  /* 0x0000001c0b0e7825 */ /* 0x004fca00078e0004 */
[----:B------:R-:W2:Y:S01]  /*3e50*/  LD.E R10, desc[UR36][R14.64+0x18] ;  /* 0x000018240e0a7980 */ /* 0x000ea2000c101900 */
[----:B------:R-:W-:Y:S01]  /*3e60*/  VIADD R21, R16, 0x3 ;  /* 0x0000000310157836 */ /* 0x000fe20000000000 */
[----:B------:R-:W-:Y:S01]  /*3e70*/  ISETP.NE.AND P1, PT, R0, R11, PT ;  /* 0x0000000b0000720c */ /* 0x000fe20003f25270 */
        /* <DEDUP_REMOVED lines=18> */
.L_x_51:
[----:B------:R-:W-:-:S04]  /*3fa0*/  PRMT R10, R19, 0x9910, RZ ;  /* 0x00009910130a7816 */ /* 0x000fc800000000ff */
[----:B------:R-:W-:-:S13]  /*3fb0*/  ISETP.EQ.AND P0, PT, R10, RZ, PT ;  /* 0x000000ff0a00720c */ /* 0x000fda0003f02270 */
.L_x_52:
[----:B------:R-:W-:Y:S05]  /*3fc0*/  BSYNC.RECONVERGENT B2 ;  /* 0x0000000000027941 */ /* 0x000fea0003800200 */
.L_x_50:
[----:B------:R-:W-:Y:S01]  /*3fd0*/  VIADD R16, R16, 0x4 ;  /* 0x0000000410107836 */ /* 0x000fe20000000000 */
[----:B------:R-:W-:Y:S02]  /*3fe0*/  IADD3 R6, P2, PT, R6, 0x8, RZ ;  /* 0x0000000806067810 */ /* 0x000fe40007f5e0ff */
[----:B------:R-:W-:Y:S02]  /*3ff0*/  SEL R14, R19, 0x1, !P0 ;  /* 0x00000001130e7807 */ /* 0x000fe40004000000 */
[----:B------:R-:W-:Y:S01]  /*4000*/  ISETP.NE.AND P1, PT, R16, R13, PT ;  /* 0x0000000d1000720c */ /* 0x000fe20003f25270 */
[----:B------:R-:W-:Y:S01]  /*4010*/  IMAD.X R7, RZ, RZ, R7, P2 ;  /* 0x000000ffff077224 */ /* 0x000fe200010e0607 */
[----:B------:R-:W-:-:S11]  /*4020*/  SEL R10, R21, R18, P0 ;  /* 0x00000012150a7207 */ /* 0x000fd60000000000 */
[----:B------:R-:W-:Y:S05]  /*4030*/  @P1 BRA `(.L_x_53) ;  /* 0xfffffff800501947 */ /* 0x000fea000383ffff */
.L_x_40:
[----:B------:R-:W-:Y:S05]  /*4040*/  BSYNC.RECONVERGENT B1 ;  /* 0x0000000000017941 */ /* 0x000fea0003800200 */
.L_x_39:
[----:B------:R-:W-:-:S13]  /*4050*/  ISETP.NE.AND P0, PT, R12, RZ, PT ;  /* 0x000000ff0c00720c */ /* 0x000fda0003f05270 */
[----:B------:R-:W-:Y:S05]  /*4060*/  @!P0 BRA `(.L_x_38) ;  /* 0x0000000000988947 */ /* 0x000fea0003800000 */
[----:B------:R-:W-:-:S04]  /*4070*/  IMAD.WIDE.U32 R8, R13, 0x2, R2 ;  /* 0x000000020d087825 */ /* 0x000fc800078e0002 */
[----:B------:R-:W-:Y:S01]  /*4080*/  IMAD.MOV R12, RZ, RZ, -R12 ;  /* 0x000000ffff0c7224 */ /* 0x000fe200078e0a0c */
[----:B------:R-:W-:Y:S01]  /*4090*/  IADD3 R15, P0, PT, R8, 0x882, RZ ;  /* 0x00000882080f7810 */ /* 0x000fe20007f1e0ff */
[----:B-----5:R-:W-:-:S04]  /*40a0*/  IMAD.WIDE.U32 R6, R0, 0x1c, R4 ;  /* 0x0000001c00067825 */ /* 0x020fc800078e0004 */
[----:B------:R-:W-:-:S08]  /*40b0*/  IMAD.X R18, RZ, RZ, R9, P0 ;  /* 0x000000ffff127224 */ /* 0x000fd000000e0609 */
.L_x_57:
[----:B------:R-:W-:Y:S02]  /*40c0*/  IMAD.MOV.U32 R9, RZ, RZ, R18 ;  /* 0x000000ffff097224 */ /* 0x000fe400078e0012 */
[----:B------:R-:W-:-:S05]  /*40d0*/  IMAD.MOV.U32 R8, RZ, RZ, R15 ;  /* 0x000000ffff087224 */ /* 0x000fca00078e000f */
[----:B------:R-:W2:Y:S02]  /*40e0*/  LD.E.U16 R9, desc[UR36][R8.64] ;  /* 0x0000002408097980 */ /* 0x000ea4000c101500 */
[----:B--2---:R-:W-:-:S05]  /*40f0*/  IMAD.WIDE.U32 R16, R9, 0x1c, R4 ;  /* 0x0000001c09107825 */ /* 0x004fca00078e0004 */
[----:B------:R-:W2:Y:S01]  /*4100*/  LD.E R19, desc[UR36][R16.64+0x18] ;  /* 0x0000182410137980 */ /* 0x000ea2000c101900 */
[----:B------:R-:W-:Y:S01]  /*4110*/  VIADD R12, R12, 0x1 ;  /* 0x000000010c0c7836 */ /* 0x000fe20000000000 */
[----:B------:R-:W-:Y:S01]  /*4120*/  ISETP.NE.AND P1, PT, R0, R9, PT ;  /* 0x000000090000720c */ /* 0x000fe20003f25270 */
[----:B------:R-:W-:Y:S03]  /*4130*/  BSSY.RECONVERGENT B1, `(.L_x_54) ;  /* 0x0000013000017945 */ /* 0x000fe60003800200 */
[----:B------:R-:W-:Y:S02]  /*4140*/  ISETP.NE.AND P0, PT, R12, RZ, PT ;  /* 0x000000ff0c00720c */ /* 0x000fe40003f05270 */
        /* <DEDUP_REMOVED lines=15> */
.L_x_55:
[----:B------:R-:W-:-:S04]  /*4240*/  PRMT R8, R14, 0x9910, RZ ;  /* 0x000099100e087816 */ /* 0x000fc800000000ff */
[----:B------:R-:W-:-:S13]  /*4250*/  ISETP.EQ.AND P1, PT, R8, RZ, PT ;  /* 0x000000ff0800720c */ /* 0x000fda0003f22270 */
.L_x_56:
[----:B------:R-:W-:Y:S05]  /*4260*/  BSYNC.RECONVERGENT B1 ;  /* 0x0000000000017941 */ /* 0x000fea0003800200 */
.L_x_54:
[----:B------:R-:W-:Y:S02]  /*4270*/  IADD3 R15, P2, PT, R15, 0x2, RZ ;  /* 0x000000020f0f7810 */ /* 0x000fe40007f5e0ff */
[C---:B------:R-:W-:Y:S01]  /*4280*/  SEL R10, R13.reuse, R10, P1 ;  /* 0x0000000a0d0a7207 */ /* 0x040fe20000800000 */
[----:B------:R-:W-:Y:S01]  /*4290*/  VIADD R13, R13, 0x1 ;  /* 0x000000010d0d7836 */ /* 0x000fe20000000000 */
[----:B------:R-:W-:Y:S01]  /*42a0*/  SEL R14, R14, 0x1, !P1 ;  /* 0x000000010e0e7807 */ /* 0x000fe20004800000 */
[----:B------:R-:W-:Y:S01]  /*42b0*/  IMAD.X R18, RZ, RZ, R18, P2 ;  /* 0x000000ffff127224 */ /* 0x000fe200010e0612 */
[----:B------:R-:W-:Y:S07]  /*42c0*/  @P0 BRA `(.L_x_57) ;  /* 0xfffffffc007c0947 */ /* 0x000fee000383ffff */
.L_x_38:
[----:B------:R-:W-:Y:S05]  /*42d0*/  BSYNC.RECONVERGENT B0 ;  /* 0x0000000000007941 */ /* 0x000fea0003800200 */
.L_x_37:
[----:B------:R-:W-:-:S13]  /*42e0*/  ISETP.GT.U32.AND P0, PT, R10, R11, PT ;  /* 0x0000000b0a00720c */ /* 0x000fda0003f04070 */
[----:B------:R-:W-:Y:S05]  /*42f0*/  @!P0 BRA `(.L_x_58) ;  /* 0x0000000000f08947 */ /* 0x000fea0003800000 */
[----:B-----5:R-:W-:-:S05]  /*4300*/  IMAD.WIDE.U32 R4, R11, 0x2, R2 ;  /* 0x000000020b047825 */ /* 0x020fca00078e0002 */
[----:B------:R0:W5:Y:S01]  /*4310*/  LD.E.U16 R0, desc[UR36][R4.64+0x882] ;  /* 0x0008822404007980 */ /* 0x000162000c101500 */
[----:B------:R-:W-:Y:S01]  /*4320*/  VIADD R2, R10, 0xffffffff ;  /* 0xffffffff0a027836 */ /* 0x000fe20000000000 */
[----:B------:R-:W-:Y:S04]  /*4330*/  BSSY.RECONVERGENT B0, `(.L_x_59) ;  /* 0x0000033000007945 */ /* 0x000fe80003800200 */
[----:B------:R-:W-:-:S13]  /*4340*/  ISETP.GE.U32.AND P0, PT, R11, R2, PT ;  /* 0x000000020b00720c */ /* 0x000fda0003f06070 */
[----:B0-----:R-:W-:Y:S05]  /*4350*/  @P0 BRA `(.L_x_60) ;  /* 0x0000000000c00947 */ /* 0x001fea0003800000 */
[----:B------:R-:W-:Y:S01]  /*4360*/  LOP3.LUT R3, RZ, R11, RZ, 0x33, !PT ;  /* 0x0000000bff037212 */ /* 0x000fe200078e33ff */
[----:B------:R-:W-:Y:S01]  /*4370*/  BSSY.RECONVERGENT B1, `(.L_x_61) ;  /* 0x0000010000017945 */ /* 0x000fe20003800200 */
[----:B------:R-:W-:-:S03]  /*4380*/  IADD3 R4, PT, PT, R10, -0x2, -R11 ;  /* 0xfffffffe0a047810 */ /* 0x000fc60007ffe80b */
[----:B------:R-:W-:Y:S01]  /*4390*/  IMAD.IADD R3, R3, 0x1, R10 ;  /* 0x0000000103037824 */ /* 0x000fe200078e020a */
[----:B------:R-:W-:-:S04]  /*43a0*/  ISETP.GE.U32.AND P1, PT, R4, 0x3, PT ;  /* 0x000000030400780c */ /* 0x000fc80003f26070 */
[----:B------:R-:W-:-:S13]  /*43b0*/  LOP3.LUT P0, R3, R3, 0x3, RZ, 0xc0, !PT ;  /* 0x0000000303037812 */ /* 0x000fda000780c0ff */
[----:B------:R-:W-:Y:S05]  /*43c0*/  @!P0 BRA `(.L_x_62) ;  /* 0x0000000000288947 */ /* 0x000fea0003800000 */
[----:B------:R-:W0:Y:S01]  /*43d0*/  LDC.64 R6, c[0x4][0x10] ;  /* 0x01000400ff067b82 */ /* 0x000e220000000a00 */
[----:B------:R-:W-:-:S07]  /*43e0*/  IMAD.MOV R3, RZ, RZ, -R3 ;  /* 0x000000ffff037224 */ /* 0x000fce00078e0a03 */
.L_x_63:
[----:B01----:R-:W2:Y:S02]  /*43f0*/  LDG.E.64 R4, desc[UR36][R6.64] ;  /* 0x0000002406047981 */ /* 0x003ea4000c1e1b00 */
[----:B--2---:R-:W-:-:S05]  /*4400*/  IMAD.WIDE R4, R11, 0x2, R4 ;  /* 0x000000020b047825 */ /* 0x004fca00078e0204 */
[----:B------:R-:W2:Y:S01]  /*4410*/  LD.E.U16 R9, desc[UR36][R4.64+0x884] ;  /* 0x0008842404097980 */ /* 0x000ea2000c101500 */
[----:B------:R-:W-:Y:S02]  /*4420*/  VIADD R3, R3, 0x1 ;  /* 0x0000000103037836 */ /* 0x000fe40000000000 */
[----:B------:R-:W-:-:S03]  /*4430*/  VIADD R11, R11, 0x1 ;  /* 0x000000010b0b7836 */ /* 0x000fc60000000000 */
[----:B------:R-:W-:Y:S01]  /*4440*/  ISETP.NE.AND P0, PT, R3, RZ, PT ;  /* 0x000000ff0300720c */ /* 0x000fe20003f05270 */
[----:B--2---:R1:W-:-:S12]  /*4450*/  ST.E.U16 desc[UR36][R4.64+0x882], R9 ;  /* 0x0008820904007985 */ /* 0x0043d8000c101524 */
[----:B------:R-:W-:Y:S05]  /*4460*/  @P0 BRA `(.L_x_63) ;  /* 0xfffffffc00e00947 */ /* 0x000fea000383ffff */
.L_x_62:
[----:B------:R-:W-:Y:S05]  /*4470*/  BSYNC.RECONVERGENT B1 ;  /* 0x0000000000017941 */ /* 0x000fea0003800200 */
.L_x_61:
[----:B------:R-:W-:Y:S05]  /*4480*/  @!P1 BRA `(.L_x_60) ;  /* 0x0000000000749947 */ /* 0x000fea0003800000 */
[----:B-1----:R-:W0:Y:S01]  /*4490*/  LDC.64 R4, c[0x4][0x10] ;  /* 0x01000400ff047b82 */ /* 0x002e220000000a00 */
[----:B------:R-:W-:-:S07]  /*44a0*/  IMAD.IADD R10, R11, 0x1, -R10 ;  /* 0x000000010b0a7824 */ /* 0x000fce00078e0a0a */
.L_x_64:
[----:B0-2---:R-:W2:Y:S01]  /*44b0*/  LDG.E.64 R8, desc[UR36][R4.64] ;  /* 0x0000002404087981 */ /* 0x005ea2000c1e1b00 */
[----:B------:R-:W-:Y:S02]  /*44c0*/  IMAD.MOV.U32 R6, RZ, RZ, 0x88a ;  /* 0x0000088aff067424 */ /* 0x000fe400078e00ff */
[----:B------:R-:W-:Y:S02]  /*44d0*/  IMAD.MOV.U32 R7, RZ, RZ, 0x0 ;  /* 0x00000000ff077424 */ /* 0x000fe400078e00ff */
[----:B------:R-:W-:-:S03]  /*44e0*/  IMAD.WIDE R6, R11, 0x2, R6 ;  /* 0x000000020b067825 */ /* 0x000fc600078e0206 */
[----:B--2---:R-:W-:-:S05]  /*44f0*/  IADD3 R8, P0, PT, R6, R8, RZ ;  /* 0x0000000806087210 */ /* 0x004fca0007f1e0ff */
[----:B------:R-:W-:-:S05]  /*4500*/  IMAD.X R9, R7, 0x1, R9, P0 ;  /* 0x0000000107097824 */ /* 0x000fca00000e0609 */
[----:B------:R-:W2:Y:S04]  /*4510*/  LD.E.U16 R3, desc[UR36][R8.64+-0x6] ;  /* 0xfffffa2408037980 */ /* 0x000ea8000c101500 */
[----:B--2---:R0:W-:Y:S04]  /*4520*/  ST.E.U16 desc[UR36][R8.64+-0x8], R3 ;  /* 0xfffff80308007985 */ /* 0x0041e8000c101524 */
[----:B------:R-:W2:Y:S02]  /*4530*/  LDG.E.64 R12, desc[UR36][R4.64] ;  /* 0x00000024040c7981 */ /* 0x000ea4000c1e1b00 */
[----:B--2---:R-:W-:-:S05]  /*4540*/  IADD3 R12, P0, PT, R6, R12, RZ ;  /* 0x0000000c060c7210 */ /* 0x004fca0007f1e0ff */
[----:B------:R-:W-:-:S05]  /*4550*/  IMAD.X R13, R7, 0x1, R13, P0 ;  /* 0x00000001070d7824 */ /* 0x000fca00000e060d */
[----:B------:R-:W2:Y:S04]  /*4560*/  LD.E.U16 R17, desc[UR36][R12.64+-0x4] ;  /* 0xfffffc240c117980 */ /* 0x000ea8000c101500 */
[----:B--2---:R2:W-:Y:S04]  /*4570*/  ST.E.U16 desc[UR36][R12.64+-0x6], R17 ;  /* 0xfffffa110c007985 */ /* 0x0045e8000c101524 */
[----:B------:R-:W3:Y:S02]  /*4580*/  LDG.E.64 R14, desc[UR36][R4.64] ;  /* 0x00000024040e7981 */ /* 0x000ee4000c1e1b00 */
[----:B---3--:R-:W-:-:S05]  /*4590*/  IADD3 R14, P0, PT, R6, R14, RZ ;  /* 0x0000000e060e7210 */ /* 0x008fca0007f1e0ff */
[----:B------:R-:W-:-:S05]  /*45a0*/  IMAD.X R15, R7, 0x1, R15, P0 ;  /* 0x00000001070f7824 */ /* 0x000fca00000e060f */
[----:B------:R-:W3:Y:S04]  /*45b0*/  LD.E.U16 R19, desc[UR36][R14.64+-0x2] ;  /* 0xfffffe240e137980 */ /* 0x000ee8000c101500 */
[----:B---3--:R2:W-:Y:S04]  /*45c0*/  ST.E.U16 desc[UR36][R14.64+-0x4], R19 ;  /* 0xfffffc130e007985 */ /* 0x0085e8000c101524 */
[----:B0-----:R-:W3:Y:S02]  /*45d0*/  LDG.E.64 R8, desc[UR36][R4.64] ;  /* 0x0000002404087981 */ /* 0x001ee4000c1e1b00 */
[----:B---3--:R-:W-:-:S05]  /*45e0*/  IADD3 R6, P0, PT, R6, R8, RZ ;  /* 0x0000000806067210 */ /* 0x008fca0007f1e0ff */
[----:B------:R-:W-:-:S05]  /*45f0*/  IMAD.X R7, R7, 0x1, R9, P0 ;  /* 0x0000000107077824 */ /* 0x000fca00000e0609 */
[----:B------:R-:W3:Y:S01]  /*4600*/  LD.E.U16 R3, desc[UR36][R6.64] ;  /* 0x0000002406037980 */ /* 0x000ee2000c101500 */
[----:B------:R-:W-:Y:S02]  /*4610*/  VIADD R10, R10, 0x4 ;  /* 0x000000040a0a7836 */ /* 0x000fe40000000000 */
[----:B------:R-:W-:-:S03]  /*4620*/  VIADD R11, R11, 0x4 ;  /* 0x000000040b0b7836 */ /* 0x000fc60000000000 */
[----:B------:R-:W-:Y:S01]  /*4630*/  ISETP.NE.AND P0, PT, R10, -0x1, PT ;  /* 0xffffffff0a00780c */ /* 0x000fe20003f05270 */
[----:B---3--:R2:W-:-:S12]  /*4640*/  ST.E.U16 desc[UR36][R6.64+-0x2], R3 ;  /* 0xfffffe0306007985 */ /* 0x0085d8000c101524 */
[----:B------:R-:W-:Y:S05]  /*4650*/  @P0 BRA `(.L_x_64) ;  /* 0xfffffffc00940947 */ /* 0x000fea000383ffff */
.L_x_60:
[----:B------:R-:W-:Y:S05]  /*4660*/  BSYNC.RECONVERGENT B0 ;  /* 0x0000000000007941 */ /* 0x000fea0003800200 */
.L_x_59:
[----:B--2---:R-:W1:Y:S02]  /*4670*/  LDC.64 R6, c[0x4][0x10] ;  /* 0x01000400ff067b82 */ /* 0x004e640000000a00 */
[----:B-1----:R-:W2:Y:S02]  /*4680*/  LDG.E.64 R4, desc[UR36][R6.64] ;  /* 0x0000002406047981 */ /* 0x002ea4000c1e1b00 */
[----:B--2---:R-:W-:-:S05]  /*4690*/  IMAD.WIDE.U32 R4, R2, 0x2, R4 ;  /* 0x0000000202047825 */ /* 0x004fca00078e0004 */
[----:B-----5:R1:W-:Y:S01]  /*46a0*/  ST.E.U16 desc[UR36][R4.64+0x882], R0 ;  /* 0x0008820004007985 */ /* 0x0203e2000c101524 */
[----:B------:R-:W-:Y:S05]  /*46b0*/  BRA `(.L_x_30) ;  /* 0x0000000000c07947 */ /* 0x000fea0003800000 */
.L_x_58:
[----:B------:R-:W-:-:S13]  /*46c0*/  ISETP.GE.U32.AND P0, PT, R10, R11, PT ;  /* 0x0000000b0a00720c */ /* 0x000fda0003f06070 */
[----:B------:R-:W-:Y:S05]  /*46d0*/  @P0 BRA `(.L_x_30) ;  /* 0x0000000000b80947 */ /* 0x000fea0003800000 */
[C---:B------:R-:W-:Y:S01]  /*46e0*/  IMAD.IADD R0, R11.reuse, 0x1, -R10 ;  /* 0x000000010b007824 */ /* 0x040fe200078e0a0a */
[----:B-----5:R-:W0:Y:S01]  /*46f0*/  LDC.64 R4, c[0x4][0x10] ;  /* 0x01000400ff047b82 */ /* 0x020e220000000a00 */
[----:B------:R-:W-:-:S03]  /*4700*/  IMAD.WIDE.U32 R2, R11, 0x2, R2 ;  /* 0x000000020b027825 */ /* 0x000fc600078e0002 */
[----:B------:R-:W-:Y:S01]  /*4710*/  LOP3.LUT P0, R8, R0, 0x3, RZ, 0xc0, !PT ;  /* 0x0000000300087812 */ /* 0x000fe2000780c0ff */
[----:B------:R-:W-:Y:S01]  /*4720*/  IMAD.IADD R6, R10, 0x1, -R11 ;  /* 0x000000010a067824 */ /* 0x000fe200078e0a0b */
[----:B------:R1:W5:Y:S01]  /*4730*/  LD.E.U16 R0, desc[UR36][R2.64+0x882] ;  /* 0x0008822402007980 */ /* 0x000362000c101500 */
[----:B------:R-:W-:Y:S03]  /*4740*/  BSSY.RECONVERGENT B0, `(.L_x_65) ;  /* 0x000000d000007945 */ /* 0x000fe60003800200 */
[----:B------:R-:W-:-:S07]  /*4750*/  ISETP.GT.U32.AND P1, PT, R6, -0x4, PT ;  /* 0xfffffffc0600780c */ /* 0x000fce0003f24070 */
[----:B-1----:R-:W-:Y:S06]  /*4760*/  @!P0 BRA `(.L_x_66) ;  /* 0x0000000000288947 */ /* 0x002fec0003800000 */
[----:B------:R-:W1:Y:S01]  /*4770*/  LDC.64 R6, c[0x4][0x10] ;  /* 0x01000400ff067b82 */ /* 0x000e620000000a00 */
[----:B------:R-:W-:-:S07]  /*4780*/  IMAD.MOV R8, RZ, RZ, -R8 ;  /* 0x000000ffff087224 */ /* 0x000fce00078e0a08 */
.L_x_67:
[----:B-12---:R-:W2:Y:S02]  /*4790*/  LDG.E.64 R2, desc[UR36][R6.64] ;  /* 0x0000002406027981 */ /* 0x006ea4000c1e1b00 */
[----:B--2---:R-:W-:-:S05]  /*47a0*/  IMAD.WIDE R2, R11, 0x2, R2 ;  /* 0x000000020b027825 */ /* 0x004fca00078e0202 */
[----:B------:R-:W2:Y:S01]  /*47b0*/  LD.E.U16 R9, desc[UR36][R2.64+0x880] ;  /* 0x0008802402097980 */ /* 0x000ea2000c101500 */
[----:B------:R-:W-:Y:S02]  /*47c0*/  VIADD R8, R8, 0x1 ;  /* 0x0000000108087836 */ /* 0x000fe40000000000 */
[----:B------:R-:W-:-:S03]  /*47d0*/  VIADD R11, R11, 0xffffffff ;  /* 0xffffffff0b0b7836 */ /* 0x000fc60000000000 */
[----:B------:R-:W-:Y:S01]  /*47e0*/  ISETP.NE.AND P0, PT, R8, RZ, PT ;  /* 0x000000ff0800720c */ /* 0x000fe20003f05270 */
[----:B--2---:R2:W-:-:S12]  /*47f0*/  ST.E.U16 desc[UR36][R2.64+0x882], R9 ;  /* 0x0008820902007985 */ /* 0x0045d8000c101524 */
[----:B------:R-:W-:Y:S05]  /*4800*/  @P0 BRA `(.L_x_67) ;  /* 0xfffffffc00e00947 */ /* 0x000fea000383ffff */
.L_x_66:
[----:B------:R-:W-:Y:S05]  /*4810*/  BSYNC.RECONVERGENT B0 ;  /* 0x0000000000007941 */ /* 0x000fea0003800200 */
.L_x_65:
[----:B------:R-:W-:Y:S04]  /*4820*/  BSSY.RECONVERGENT B0, `(.L_x_68) ;  /* 0x0000016000007945 */ /* 0x000fe80003800200 */
[----:B------:R-:W-:Y:S05]  /*4830*/  @P1 BRA `(.L_x_69) ;  /* 0x0000000000501947 */ /* 0x000fea0003800000 */
[----:B--2---:R-:W1:Y:S02]  /*4840*/  LDC.64 R2, c[0x4][0x10] ;  /* 0x01000400ff027b82 */ /* 0x004e640000000a00 */
.L_x_70:
[----:B-1-3--:R-:W2:Y:S02]  /*4850*/  LDG.E.64 R6, desc[UR36][R2.64] ;  /* 0x0000002402067981 */ /* 0x00aea4000c1e1b00 */
[----:B--2---:R-:W-:-:S05]  /*4860*/  IMAD.WIDE R6, R11, 0x2, R6 ;  /* 0x000000020b067825 */ /* 0x004fca00078e0206 */
[----:B------:R-:W2:Y:S04]  /*4870*/  LD.E.U16 R17, desc[UR36][R6.64+0x880] ;  /* 0x0008802406117980 */ /* 0x000ea8000c101500 */
[----:B--2---:R1:W-:Y:S04]  /*4880*/  ST.E.U16 desc[UR36][R6.64+0x882], R17 ;  /* 0x0008821106007985 */ /* 0x0043e8000c101524 */
[----:B------:R-:W2:Y:S02]  /*4890*/  LDG.E.64 R8, desc[UR36][R2.64] ;  /* 0x0000002402087981 */ /* 0x000ea4000c1e1b00 */
        /* <DEDUP_REMOVED lines=9> */
[----:B-1----:R-:W2:Y:S01]  /*4930*/  LD.E.U16 R7, desc[UR36][R14.64+0x87a] ;  /* 0x00087a240e077980 */ /* 0x002ea2000c101500 */
[----:B------:R-:W-:-:S05]  /*4940*/  VIADD R11, R11, 0xfffffffc ;  /* 0xfffffffc0b0b7836 */ /* 0x000fca0000000000 */
[----:B------:R-:W-:Y:S01]  /*4950*/  ISETP.GT.U32.AND P0, PT, R11, R10, PT ;  /* 0x0000000a0b00720c */ /* 0x000fe20003f04070 */
[----:B--2---:R3:W-:-:S12]  /*4960*/  ST.E.U16 desc[UR36][R14.64+0x87c], R7 ;  /* 0x00087c070e007985 */ /* 0x0047d8000c101524 */
[----:B------:R-:W-:Y:S05]  /*4970*/  @P0 BRA `(.L_x_70) ;  /* 0xfffffffc00b40947 */ /* 0x000fea000383ffff */
.L_x_69:
[----:B------:R-:W-:Y:S05]  /*4980*/  BSYNC.RECONVERGENT B0 ;  /* 0x0000000000007941 */ /* 0x000fea0003800200 */
.L_x_68:
[----:B0-----:R-:W4:Y:S02]  /*4990*/  LDG.E.64 R4, desc[UR36][R4.64] ;  /* 0x0000002404047981 */ /* 0x001f24000c1e1b00 */
[----:B----4-:R-:W-:-:S05]  /*49a0*/  IMAD.WIDE.U32 R10, R10, 0x2, R4 ;  /* 0x000000020a0a7825 */ /* 0x010fca00078e0004 */
[----:B-----5:R0:W-:Y:S02]  /*49b0*/  ST.E.U16 desc[UR36][R10.64+0x882], R0 ;  /* 0x000882000a007985 */ /* 0x0201e4000c101524 */
.L_x_30:
[----:B------:R-:W-:Y:S05]  /*49c0*/  BSYNC.RECONVERGENT B6 ;  /* 0x0000000000067941 */ /* 0x000fea0003800200 */
.L_x_27:
[----:B---3--:R-:W2:Y:S08]  /*49d0*/  LDC.64 R6, c[0x4][0x70] ;  /* 0x01001c00ff067b82 */ /* 0x008eb00000000a00 */
[----:B-1---5:R-:W1:Y:S01]  /*49e0*/  LDC.64 R4, c[0x4][0x8] ;  /* 0x01000200ff047b82 */ /* 0x022e620000000a00 */
[----:B--2---:R2:W5:Y:S04]  /*49f0*/  LDG.E.U8.CONSTANT R2, desc[UR36][R6.64] ;  /* 0x0000002406027981 */ /* 0x004568000c1e9100 */
[----:B-1----:R-:W5:Y:S01]  /*4a00*/  LDG.E.64 R4, desc[UR36][R4.64] ;  /* 0x0000002404047981 */ /* 0x002f62000c1e1b00 */
[----:B------:R-:W-:Y:S04]  /*4a10*/  BSSY.RECONVERGENT B6, `(.L_x_71) ;  /* 0x0000172000067945 */ /* 0x000fe80003800200 */
[----:B------:R-:W-:Y:S01]  /*4a20*/  BSSY.RELIABLE B10, `(.L_x_72) ;  /* 0x00000270000a7945 */ /* 0x000fe20003800100 */
[----:B0-----:R-:W-:-:S02]  /*4a30*/  IMAD.MOV.U32 R0, RZ, RZ, RZ ;  /* 0x000000ffff007224 */ /* 0x001fc400078e00ff */
[----:B--2---:R-:W-:-:S07]  /*4a40*/  IMAD.MOV.U32 R3, RZ, RZ, -0x1 ;  /* 0xffffffffff037424 */ /* 0x004fce00078e00ff */
.L_x_78:
[----:B0----5:R-:W-:-:S05]  /*4a50*/  IMAD.WIDE.U32 R6, R0, 0x1c, R4 ;  /* 0x0000001c00067825 */ /* 0x021fca00078e0004 */
[----:B------:R-:W2:Y:S02]  /*4a60*/  LD.E.U8 R9, desc[UR36][R6.64] ;  /* 0x0000002406097980 */ /* 0x000ea4000c101100 */
[----:B--2---:R-:W-:-:S13]  /*4a70*/  ISETP.NE.AND P0, PT, R2, R9, PT ;  /* 0x000000090200720c */ /* 0x004fda0003f05270 */
[----:B------:R-:W-:Y:S05]  /*4a80*/  @P0 BRA `(.L_x_73) ;  /* 0x0000000000640947 */ /* 0x000fea0003800000 */
[----:B------:R-:W-:Y:S01]  /*4a90*/  IMAD.MOV.U32 R13, RZ, RZ, RZ ;  /* 0x000000ffff0d7224 */ /* 0x000fe200078e00ff */
[----:B------:R-:W-:-:S07]  /*4aa0*/  PRMT R8, R2, 0x7610, R8 ;  /* 0x0000761002087816 */ /* 0x000fce0000000008 */
.L_x_75:
[----:B------:R-:W-:Y:S02]  /*4ab0*/  PRMT R8, R8, 0x9910, RZ ;  /* 0x0000991008087816 */ /* 0x000fe400000000ff */
[----:B------:R-:W-:-:S04]  /*4ac0*/  ISETP.GT.U32.AND P0, PT, R13, 0x12, PT ;  /* 0x000000120d00780c */ /* 0x000fc80003f04070 */
[----:B------:R-:W-:-:S13]  /*4ad0*/  ISETP.EQ.OR P0, PT, R8, RZ, P0 ;  /* 0x000000ff0800720c */ /* 0x000fda0000702670 */
[----:B------:R-:W-:Y:S05]  /*4ae0*/  @P0 BRA `(.L_x_74) ;  /* 0x00000000002c0947 */ /* 0x000fea0003800000 */
[----:B------:R-:W0:Y:S01]  /*4af0*/  LDCU.64 UR4, c[0x4][0x70] ;  /* 0x01000e00ff0477ac */ /* 0x000e220008000a00 */
[----:B------:R-:W-:-:S05]  /*4b00*/  VIADD R13, R13, 0x1 ;  /* 0x000000010d0d7836 */ /* 0x000fca0000000000 */
[----:B------:R-:W-:-:S05]  /*4b10*/  IADD3 R10, P1, PT, R6, R13, RZ ;  /* 0x0000000d060a7210 */ /* 0x000fca0007f3e0ff */
[----:B------:R-:W-:-:S06]  /*4b20*/  IMAD.X R11, RZ, RZ, R7, P1 ;  /* 0x000000ffff0b7224 */ /* 0x000fcc00008e0607 */
[----:B------:R-:W2:Y:S01]  /*4b30*/  LD.E.U8 R11, desc[UR36][R10.64] ;  /* 0x000000240a0b7980 */ /* 0x000ea2000c101100 */
[----:B0-----:R-:W-:-:S05]  /*4b40*/  IADD3 R8, P0, PT, R13, UR4, RZ ;  /* 0x000000040d087c10 */ /* 0x001fca000ff1e0ff */
[----:B------:R-:W-:-:S05]  /*4b50*/  IMAD.X R9, RZ, RZ, UR5, P0 ;  /* 0x00000005ff097e24 */ /* 0x000fca00080e06ff */
[----:B------:R-:W2:Y:S02]  /*4b60*/  LDG.E.U8.CONSTANT R8, desc[UR36][R8.64] ;  /* 0x0000002408087981 */ /* 0x000ea4000c1e9100 */
[----:B--2---:R-:W-:-:S13]  /*4b70*/  ISETP.NE.AND P0, PT, R8, R11, PT ;  /* 0x0000000b0800720c */ /* 0x004fda0003f05270 */
[----:B------:R-:W-:Y:S05]  /*4b80*/  @!P0 BRA `(.L_x_75) ;  /* 0xfffffffc00c88947 */ /* 0x000fea000383ffff */
[----:B------:R-:W-:Y:S05]  /*4b90*/  BRA `(.L_x_73) ;  /* 0x0000000000207947 */ /* 0x000fea0003800000 */
.L_x_74:
        /* <DEDUP_REMOVED lines=8> */
.L_x_73:
[----:B------:R0:W5:Y:S02]  /*4c20*/  LD.E R8, desc[UR36][R6.64+0x14] ;  /* 0x0000142406087980 */ /* 0x000164000c101900 */
.L_x_76:
[----:B-----5:R-:W-:-:S04]  /*4c30*/  LOP3.LUT R8, R8, 0x1, RZ, 0xc0, !PT ;  /* 0x0000000108087812 */ /* 0x020fc800078ec0ff */
[----:B------:R-:W-:-:S04]  /*4c40*/  ISETP.NE.U32.AND P0, PT, R8, 0x1, PT ;  /* 0x000000010800780c */ /* 0x000fc80003f05070 */
[----:B------:R-:W-:Y:S01]  /*4c50*/  SEL R3, R3, R0, !P0 ;  /* 0x0000000003037207 */ /* 0x000fe20004000000 */
[----:B------:R-:W-:-:S05]  /*4c60*/  VIADD R0, R0, 0x1 ;  /* 0x0000000100007836 */ /* 0x000fca0000000000 */
[----:B------:R-:W-:-:S13]  /*4c70*/  ISETP.NE.AND P0, PT, R0, 0x400, PT ;  /* 0x000004000000780c */ /* 0x000fda0003f05270 */
[----:B------:R-:W-:Y:S05]  /*4c80*/  @P0 BRA `(.L_x_78) ;  /* 0xfffffffc00700947 */ /* 0x000fea000383ffff */
[----:B------:R-:W-:Y:S05]  /*4c90*/  BSYNC.RELIABLE B10 ;  /* 0x00000000000a7941 */ /* 0x000fea0003800100 */
.L_x_72:
[----:B------:R-:W1:Y:S02]  /*4ca0*/  LDC.64 R4, c[0x4][0x10] ;  /* 0x01000400ff047b82 */ /* 0x000e640000000a00 */
[----:B-1----:R-:W5:Y:S01]  /*4cb0*/  LDG.E.64 R4, desc[UR36][R4.64] ;  /* 0x0000002404047981 */ /* 0x002f62000c1e1b00 */
[----:B------:R-:W-:-:S07]  /*4cc0*/  IMAD.MOV.U32 R9, RZ, RZ, RZ ;  /* 0x000000ffff097224 */ /* 0x000fce00078e00ff */
.L_x_94:
        /* <DEDUP_REMOVED lines=51> */
.L_x_95:
[----:B------:R-:W-:Y:S01]  /*5000*/  IMAD.MOV.U32 R0, RZ, RZ, -0x1 ;  /* 0xffffffffff007424 */ /* 0x000fe200078e00ff */
[----:B------:R-:W-:Y:S06]  /*5010*/  BRA `(.L_x_77) ;  /* 0x0000001000447947 */ /* 0x000fec0003800000 */
.L_x_93:
[----:B------:R-:W-:Y:S01]  /*5020*/  VIADD R0, R9, 0xf ;  /* 0x0000000f09007836 */ /* 0x000fe20000000000 */
[----:B------:R-:W-:Y:S06]  /*5030*/  BRA `(.L_x_79) ;  /* 0x0000000000647947 */ /* 0x000fec0003800000 */
.L_x_92:
[----:B------:R-:W-:Y:S01]  /*5040*/  VIADD R0, R9, 0xe ;  /* 0x0000000e09007836 */ /* 0x000fe20000000000 */
[----:B------:R-:W-:Y:S06]  /*5050*/  BRA `(.L_x_79) ;  /* 0x00000000005c7947 */ /* 0x000fec0003800000 */
.L_x_91:
[----:B------:R-:W-:Y:S01]  /*5060*/  VIADD R0, R9, 0xd ;  /* 0x0000000d09007836 */ /* 0x000fe20000000000 */
[----:B------:R-:W-:Y:S06]  /*5070*/  BRA `(.L_x_79) ;  /* 0x0000000000547947 */ /* 0x000fec0003800000 */
.L_x_90:
[----:B------:R-:W-:Y:S01]  /*5080*/  VIADD R0, R9, 0xc ;  /* 0x0000000c09007836 */ /* 0x000fe20000000000 */
[----:B------:R-:W-:Y:S06]  /*5090*/  BRA `(.L_x_79) ;  /* 0x00000000004c7947 */ /* 0x000fec0003800000 */
.L_x_89:
[----:B------:R-:W-:Y:S01]  /*50a0*/  VIADD R0, R9, 0xb ;  /* 0x0000000b09007836 */ /* 0x000fe20000000000 */
[----:B------:R-:W-:Y:S06]  /*50b0*/  BRA `(.L_x_79) ;  /* 0x0000000000447947 */ /* 0x000fec0003800000 */
.L_x_88:
[----:B------:R-:W-:Y:S01]  /*50c0*/  VIADD R0, R9, 0xa ;  /* 0x0000000a09007836 */ /* 0x000fe20000000000 */
[----:B------:R-:W-:Y:S06]  /*50d0*/  BRA `(.L_x_79) ;  /* 0x00000000003c7947 */ /* 0x000fec0003800000 */
.L_x_87:
[----:B------:R-:W-:Y:S01]  /*50e0*/  VIADD R0, R9, 0x9 ;  /* 0x0000000909007836 */ /* 0x000fe20000000000 */
[----:B------:R-:W-:Y:S06]  /*50f0*/  BRA `(.L_x_79) ;  /* 0x0000000000347947 */ /* 0x000fec0003800000 */
.L_x_86:
[----:B------:R-:W-:Y:S01]  /*5100*/  VIADD R0, R9, 0x7 ;  /* 0x0000000709007836 */ /* 0x000fe20000000000 */
[----:B------:R-:W-:Y:S06]  /*5110*/  BRA `(.L_x_79) ;  /* 0x00000000002c7947 */ /* 0x000fec0003800000 */
.L_x_85:
[----:B------:R-:W-:Y:S01]  /*5120*/  VIADD R0, R9, 0x6 ;  /* 0x0000000609007836 */ /* 0x000fe20000000000 */
[----:B------:R-:W-:Y:S06]  /*5130*/  BRA `(.L_x_79) ;  /* 0x0000000000247947 */ /* 0x000fec0003800000 */
.L_x_84:
[----:B------:R-:W-:Y:S01]  /*5140*/  VIADD R0, R9, 0x5 ;  /* 0x0000000509007836 */ /* 0x000fe20000000000 */
[----:B------:R-:W-:Y:S06]  /*5150*/  BRA `(.L_x_79) ;  /* 0x00000000001c7947 */ /* 0x000fec0003800000 */
.L_x_83:
[----:B------:R-:W-:Y:S01]  /*5160*/  VIADD R0, R9, 0x4 ;  /* 0x0000000409007836 */ /* 0x000fe20000000000 */
[----:B------:R-:W-:Y:S06]  /*5170*/  BRA `(.L_x_79) ;  /* 0x0000000000147947 */ /* 0x000fec0003800000 */
.L_x_82:
[----:B------:R-:W-:Y:S01]  /*5180*/  VIADD R0, R9, 0x3 ;  /* 0x0000000309007836 */ /* 0x000fe20000000000 */
[----:B------:R-:W-:Y:S06]  /*5190*/  BRA `(.L_x_79) ;  /* 0x00000000000c7947 */ /* 0x000fec0003800000 */
.L_x_81:
[----:B------:R-:W-:Y:S01]  /*51a0*/  VIADD R0, R9, 0x2 ;  /* 0x0000000209007836 */ /* 0x000fe20000000000 */
[----:B------:R-:W-:Y:S06]  /*51b0*/  BRA `(.L_x_79) ;  /* 0x0000000000047947 */ /* 0x000fec0003800000 */
.L_x_80:
[----:B------:R-:W-:-:S07]  /*51c0*/  VIADD R0, R9, 0x1 ;  /* 0x0000000109007836 */ /* 0x000fce0000000000 */
.L_x_79:
[----:B------:R-:W0:Y:S01]  /*51d0*/  LDC.64 R4, c[0x4][0x8] ;  /* 0x01000200ff047b82 */ /* 0x000e220000000a00 */
[----:B------:R-:W-:Y:S01]  /*51e0*/  BSSY.RECONVERGENT B0, `(.L_x_96) ;  /* 0x00000a9000007945 */ /* 0x000fe20003800200 */
[----:B------:R-:W-:Y:S01]  /*51f0*/  CS2R R6, SRZ ;  /* 0x0000000000067805 */ /* 0x000fe2000001ff00 */
[----:B------:R-:W-:-:S07]  /*5200*/  IMAD.MOV.U32 R2, RZ, RZ, RZ ;  /* 0x000000ffff027224 */ /* 0x000fce00078e00ff */
.L_x_97:
        /* <DEDUP_REMOVED lines=167> */
.L_x_96:
        /* <DEDUP_REMOVED lines=29> */
[----:B0-----:R-:W-:Y:S02]  /*5e50*/  IMAD.MOV.U32 R13, RZ, RZ, 0x78 ;  /* 0x00000078ff0d7424 */ /* 0x001fe400078e00ff */
[----:B------:R-:W-:-:S03]  /*5e60*/  IMAD.MOV.U32 R12, RZ, RZ, 0x74 ;  /* 0x00000074ff0c7424 */ /* 0x000fc600078e00ff */
[----:B-1----:R-:W-:Y:S02]  /*5e70*/  PRMT R8, R13, 0x7610, R8 ;  /* 0x000076100d087816 */ /* 0x002fe40000000008 */
[----:B--2---:R-:W-:Y:S01]  /*5e80*/  PRMT R5, R2, 0x7610, R5 ;  /* 0x0000761002057816 */ /* 0x004fe20000000005 */
[----:B------:R-:W-:-:S05]  /*5e90*/  IMAD.MOV.U32 R2, RZ, RZ, 0x2e ;  /* 0x0000002eff027424 */ /* 0x000fca00078e00ff */
[----:B------:R-:W-:Y:S01]  /*5ea0*/  PRMT R9, R2, 0x7610, R9 ;  /* 0x0000761002097816 */ /* 0x000fe20000000009 */
[----:B---3--:R-:W-:-:S05]  /*5eb0*/  IMAD.WIDE.U32 R10, R3, 0x1c, R10 ;  /* 0x0000001c030a7825 */ /* 0x008fca00078e000a */
[----:B------:R4:W-:Y:S04]  /*5ec0*/  ST.E.U8 desc[UR36][R10.64], R5 ;  /* 0x000000050a007985 */ /* 0x0009e8000c101124 */
[----:B------:R0:W-:Y:S04]  /*5ed0*/  ST.E.U8 desc[UR36][R10.64+0x1], R9 ;  /* 0x000001090a007985 */ /* 0x0001e8000c101124 */
[----:B------:R-:W-:Y:S04]  /*5ee0*/  ST.E.U8 desc[UR36][R10.64+0x2], R12 ;  /* 0x0000020c0a007985 */ /* 0x000fe8000c101124 */
[----:B------:R-:W-:Y:S04]  /*5ef0*/  ST.E.U8 desc[UR36][R10.64+0x4], R12 ;  /* 0x0000040c0a007985 */ /* 0x000fe8000c101124 */
[----:B------:R1:W-:Y:S04]  /*5f00*/  ST.E.U8 desc[UR36][R10.64+0x3], R8 ;  /* 0x000003080a007985 */ /* 0x0003e8000c101124 */
[----:B------:R2:W-:Y:S04]  /*5f10*/  ST.E.U8 desc[UR36][R10.64+0x5], RZ ;  /* 0x000005ff0a007985 */ /* 0x0005e8000c101124 */
[----:B----4-:R-:W3:Y:S02]  /*5f20*/  LDG.E.64 R4, desc[UR36][R6.64] ;  /* 0x0000002406047981 */ /* 0x010ee4000c1e1b00 */
[----:B---3--:R-:W-:-:S05]  /*5f30*/  LEA.HI R4, P0, R0, R4, RZ, 0x1d ;  /* 0x0000000400047211 */ /* 0x008fca000781e8ff */
[----:B------:R-:W-:-:S05]  /*5f40*/  IMAD.X R5, RZ, RZ, R5, P0 ;  /* 0x000000ffff057224 */ /* 0x000fca00000e0605 */
[----:B------:R-:W3:Y:S01]  /*5f50*/  LD.E.U8 R2, desc[UR36][R4.64] ;  /* 0x0000002404027980 */ /* 0x000ee2000c101100 */
[----:B------:R-:W-:Y:S01]  /*5f60*/  LOP3.LUT R0, R0, 0x7, RZ, 0xc0, !PT ;  /* 0x0000000700007812 */ /* 0x000fe200078ec0ff */
[----:B0-----:R-:W-:-:S03]  /*5f70*/  IMAD.MOV.U32 R9, RZ, RZ, 0x1 ;  /* 0x00000001ff097424 */ /* 0x001fc600078e00ff */
[----:B------:R-:W-:-:S04]  /*5f80*/  ISETP.GT.U32.AND P0, PT, R0, 0xffff, PT ;  /* 0x0000ffff0000780c */ /* 0x000fc80003f04070 */
[----:B------:R-:W-:-:S04]  /*5f90*/  SEL R0, R0, 0xffff, !P0 ;  /* 0x0000ffff00007807 */ /* 0x000fc80004000000 */
[----:B------:R-:W-:-:S04]  /*5fa0*/  LOP3.LUT R0, R0, 0xffff, RZ, 0xc0, !PT ;  /* 0x0000ffff00007812 */ /* 0x000fc800078ec0ff */
[----:B------:R-:W-:-:S04]  /*5fb0*/  SHF.L.U32 R9, R9, R0, RZ ;  /* 0x0000000009097219 */ /* 0x000fc800000006ff */
[----:B---3--:R-:W-:-:S05]  /*5fc0*/  LOP3.LUT R13, R2, R9, RZ, 0xfc, !PT ;  /* 0x00000009020d7212 */ /* 0x008fca00078efcff */
[----:B------:R0:W-:Y:S04]  /*5fd0*/  ST.E.U8 desc[UR36][R4.64], R13 ;  /* 0x0000000d04007985 */ /* 0x0001e8000c101124 */
[----:B-1----:R-:W3:Y:S04]  /*5fe0*/  LDG.E.64 R8, desc[UR36][R6.64] ;  /* 0x0000002406087981 */ /* 0x002ee8000c1e1b00 */
[----:B---3--:R-:W3:Y:S02]  /*5ff0*/  LD.E R0, desc[UR36][R8.64+0x80] ;  /* 0x0000802408007980 */ /* 0x008ee4000c101900 */
[----:B---3--:R-:W-:-:S05]  /*6000*/  VIADD R2, R0, 0x1 ;  /* 0x0000000100027836 */ /* 0x008fca0000000000 */
[----:B--2---:R-:W-:-:S04]  /*6010*/  LOP3.LUT R11, R2, 0x7ff, RZ, 0xc0, !PT ;  /* 0x000007ff020b7812 */ /* 0x004fc800078ec0ff */
        /* <DEDUP_REMOVED lines=17> */
.L_x_77:
[----:B------:R-:W-:Y:S05]  /*6130*/  BSYNC.RECONVERGENT B6 ;  /* 0x0000000000067941 */ /* 0x000fea0003800200 */
.L_x_71:
[----:B------:R-:W0:Y:S02]  /*6140*/  LDC.64 R4, c[0x4][0x8] ;  /* 0x01000200ff047b82 */ /* 0x000e240000000a00 */
[----:B0-2---:R-:W2:Y:S02]  /*6150*/  LDG.E.64 R2, desc[UR36][R4.64] ;  /* 0x0000002404027981 */ /* 0x005ea4000c1e1b00 */
        /* <DEDUP_REMOVED lines=17> */
.L_x_100:
[----:B------:R-:W-:Y:S05]  /*6270*/  BRA `(.L_x_101) ;  /* 0x0000002400b07947 */ /* 0x000fea0003800000 */
.L_x_99:
        /* <DEDUP_REMOVED lines=164> */
[----:B------:R-:W3:Y:S02]  /*6cc0*/  LDG.E.64 R10, desc[UR36][R4.64] ;  /* 0x00000024040a7981 */ /* 0x000ee4000c1e1b00 */
[----:B---3--:R-:W-:-:S05]  /*6cd0*/  IMAD.WIDE.U32 R10, R0, 0x1c, R10 ;  /* 0x0000001c000a7825 */ /* 0x008fca00078e000a */
[----:B------:R-:W3:Y:S02]  /*6ce0*/  LD.E R9, desc[UR36][R10.64+0x18] ;  /* 0x000018240a097980 */ /* 0x000ee4000c101900 */
[----:B---3--:R-:W-:-:S04]  /*6cf0*/  LOP3.LUT R9, R9, 0xfffff800, RZ, 0xc0, !PT ;  /* 0xfffff80009097812 */ /* 0x008fc800078ec0ff */
[----:B--2---:R-:W-:-:S05]  /*6d00*/  LOP3.LUT R17, R9, 0x20, RZ, 0xfc, !PT ;  /* 0x0000002009117812 */ /* 0x004fca00078efcff */
[----:B------:R0:W-:Y:S04]  /*6d10*/  ST.E desc[UR36][R10.64+0x18], R17 ;  /* 0x000018110a007985 */ /* 0x0001e8000c101924 */
[----:B------:R0:W5:Y:S01]  /*6d20*/  LDG.E.64 R2, desc[UR36][R4.64] ;  /* 0x0000002404027981 */ /* 0x000162000c1e1b00 */
[----:B------:R-:W-:Y:S01]  /*6d30*/  BSSY.RECONVERGENT B0, `(.L_x_102) ;  /* 0x0000079000007945 */ /* 0x000fe20003800200 */
[----:B------:R-:W-:Y:S01]  /*6d40*/  CS2R R6, SRZ ;  /* 0x0000000000067805 */ /* 0x000fe2000001ff00 */
[----:B------:R-:W-:Y:S01]  /*6d50*/  IMAD.MOV.U32 R9, RZ, RZ, RZ ;  /* 0x000000ffff097224 */ /* 0x000fe200078e00ff */
[----:B------:R-:W-:-:S07]  /*6d60*/  LOP3.LUT R8, R8, 0x3ff, RZ, 0xc0, !PT ;  /* 0x000003ff08087812 */ /* 0x000fce00078ec0ff */
.L_x_103:
[----:B0----5:R-:W-:-:S05]  /*6d70*/  IADD3 R4, P0, PT, R2, R7, RZ ;  /* 0x0000000702047210 */ /* 0x021fca0007f1e0ff */
        /* <DEDUP_REMOVED lines=117> */
.L_x_102:
[----:B-1---5:R-:W-:-:S05]  /*74d0*/  IMAD.WIDE.U32 R4, R0, 0x1c, R2 ;  /* 0x0000001c00047825 */ /* 0x022fca00078e0002 */
[----:B------:R-:W2:Y:S01]  /*74e0*/  LD.E R6, desc[UR36][R4.64+0x14] ;  /* 0x0000142404067980 */ /* 0x000ea2000c101900 */
[----:B------:R-:W0:Y:S01]  /*74f0*/  LDC.64 R2, c[0x4][0x10] ;  /* 0x01000400ff027b82 */ /* 0x000e220000000a00 */
        /* <DEDUP_REMOVED lines=11> */
.L_x_107:
        /* <DEDUP_REMOVED lines=20> */
.L_x_106:
[----:B------:R-:W-:-:S07]  /*76f0*/  IMAD.MOV.U32 R9, RZ, RZ, R16 ;  /* 0x000000ffff097224 */ /* 0x000fce00078e0010 */
.L_x_105:
[----:B------:R-:W-:Y:S05]  /*7700*/  BSYNC.RECONVERGENT B0 ;  /* 0x0000000000007941 */ /* 0x000fea0003800200 */
.L_x_104:
[----:B------:R-:W0:Y:S01]  /*7710*/  LDC.64 R6, c[0x4][0x10] ;  /* 0x01000400ff067b82 */ /* 0x000e220000000a00 */
[----:B------:R-:W-:-:S05]  /*7720*/  IMAD.SHL.U32 R9, R9, 0x2, RZ ;  /* 0x0000000209097824 */ /* 0x000fca00078e00ff */
[----:B------:R-:W-:-:S04]  /*7730*/  LOP3.LUT R9, R9, 0xffe, RZ, 0xc0, !PT ;  /* 0x00000ffe09097812 */ /* 0x000fc800078ec0ff */
[----:B-----5:R-:W-:-:S05]  /*7740*/  IADD3 R4, P0, PT, R2, R9, RZ ;  /* 0x0000000902047210 */ /* 0x020fca0007f1e0ff */
        /* <DEDUP_REMOVED lines=19> */
[----:B------:R-:W-:Y:S01]  /*7880*/  LOP3.LUT R13, R8, 0x7fc, RZ, 0xc0, !PT ;  /* 0x000007fc080d7812 */ /* 0x000fe200078ec0ff */
[----:B------:R-:W-:Y:S01]  /*7890*/  IMAD.MOV.U32 R10, RZ, RZ, R9 ;  /* 0x000000ffff0a7224 */ /* 0x000fe200078e0009 */
[----:B------:R-:W-:Y:S01]  /*78a0*/  IADD3 R8, P0, PT, R2, 0x888, RZ ;  /* 0x0000088802087810 */ /* 0x000fe20007f1e0ff */
[----:B------:R-:W-:Y:S01]  /*78b0*/  IMAD.MOV.U32 R15, RZ, RZ, -0x1 ;  /* 0xffffffffff0f7424 */ /* 0x000fe200078e00ff */
[----:B------:R-:W-:Y:S01]  /*78c0*/  PRMT R11, RZ, 0x7610, R11 ;  /* 0x00007610ff0b7816 */ /* 0x000fe2000000000b */
[----:B------:R-:W-:Y:S02]  /*78d0*/  IMAD.MOV.U32 R16, RZ, RZ, RZ ;  /* 0x000000ffff107224 */ /* 0x000fe400078e00ff */
[----:B-----5:R-:W-:-:S04]  /*78e0*/  IMAD.WIDE.U32 R6, R0, 0x1c, R4 ;  /* 0x0000001c00067825 */ /* 0x020fc800078e0004 */
[----:B------:R-:W-:-:S07]  /*78f0*/  IMAD.X R9, RZ, RZ, R3, P0 ;  /* 0x000000ffff097224 */ /* 0x000fce00000e0603 */
.L_x_124:
        /* <DEDUP_REMOVED lines=20> */
.L_x_113:
[----:B------:R-:W-:-:S04]  /*7a40*/  PRMT R14, R11, 0x9910, RZ ;  /* 0x000099100b0e7816 */ /* 0x000fc800000000ff */
[----:B------:R-:W-:-:S13]  /*7a50*/  ISETP.EQ.AND P0, PT, R14, RZ, PT ;  /* 0x000000ff0e00720c */ /* 0x000fda0003f02270 */
.L_x_114:
[----:B------:R-:W-:Y:S05]  /*7a60*/  BSYNC.RECONVERGENT B2 ;  /* 0x0000000000027941 */ /* 0x000fea0003800200 */
.L_x_112:
[----:B------:R-:W2:Y:S02]  /*7a70*/  LD.E.U16 R17, desc[UR36][R8.64+-0x4] ;  /* 0xfffffc2408117980 */ /* 0x000ea4000c101500 */
[----:B--2---:R-:W-:-:S05]  /*7a80*/  IMAD.WIDE.U32 R14, R17, 0x1c, R4 ;  /* 0x0000001c110e7825 */ /* 0x004fca00078e0004 */
[----:B------:R-:W2:Y:S01]  /*7a90*/  LD.E R21, desc[UR36][R14.64+0x18] ;  /* 0x000018240e157980 */ /* 0x000ea2000c101900 */
[----:B------:R-:W-:Y:S01]  /*7aa0*/  ISETP.NE.AND P1, PT, R0, R17, PT ;  /* 0x000000110000720c */ /* 0x000fe20003f25270 */
[C---:B------:R-:W-:Y:S01]  /*7ab0*/  VIADD R17, R16.reuse, 0x1 ;  /* 0x0000000110117836 */ /* 0x040fe20000000000 */
        /* <DEDUP_REMOVED lines=18> */
.L_x_116:
[----:B------:R-:W-:-:S04]  /*7be0*/  PRMT R10, R18, 0x9910, RZ ;  /* 0x00009910120a7816 */ /* 0x000fc800000000ff */
[----:B------:R-:W-:-:S13]  /*7bf0*/  ISETP.EQ.AND P0, PT, R10, RZ, PT ;  /* 0x000000ff0a00720c */ /* 0x000fda0003f02270 */
.L_x_117:
[----:B------:R-:W-:Y:S05]  /*7c00*/  BSYNC.RECONVERGENT B2 ;  /* 0x0000000000027941 */ /* 0x000fea0003800200 */
.L_x_115:
        /* <DEDUP_REMOVED lines=23> */
.L_x_119:
[----:B------:R-:W-:-:S04]  /*7d80*/  PRMT R10, R18, 0x9910, RZ ;  /* 0x00009910120a7816 */ /* 0x000fc800000000ff */
[----:B------:R-:W-:-:S13]  /*7d90*/  ISETP.EQ.AND P0, PT, R10, RZ, PT ;  /* 0x000000ff0a00720c */ /* 0x000fda0003f02270 */
.L_x_120:
[----:B------:R-:W-:Y:S05]  /*7da0*/  BSYNC.RECONVERGENT B2 ;  /* 0x0000000000027941 */ /* 0x000fea0003800200 */
.L_x_118:
        /* <DEDUP_REMOVED lines=23> */
.L_x_122:
[----:B------:R-:W-:-:S04]  /*7f20*/  PRMT R10, R18, 0x9910, RZ ;  /* 0x00009910120a7816 */ /* 0x000fc800000000ff */
[----:B------:R-:W-:-:S13]  /*7f30*/  ISETP.EQ.AND P0, PT, R10, RZ, PT ;  /* 0x000000ff0a00720c */ /* 0x000fda0003f02270 */
.L_x_123:
[----:B------:R-:W-:Y:S05]  /*7f40*/  BSYNC.RECONVERGENT B2 ;  /* 0x0000000000027941 */ /* 0x000fea0003800200 */
.L_x_121:
[----:B------:R-:W-:Y:S01]  /*7f50*/  VIADD R16, R16, 0x4 ;  /* 0x0000000410107836 */ /* 0x000fe20000000000 */
[----:B------:R-:W-:Y:S02]  /*7f60*/  IADD3 R8, P2, PT, R8, 0x8, RZ ;  /* 0x0000000808087810 */ /* 0x000fe40007f5e0ff */
[----:B------:R-:W-:Y:S02]  /*7f70*/  SEL R11, R18, 0x1, !P0 ;  /* 0x00000001120b7807 */ /* 0x000fe40004000000 */
[----:B------:R-:W-:Y:S01]  /*7f80*/  ISETP.NE.AND P1, PT, R16, R13, PT ;  /* 0x0000000d1000720c */ /* 0x000fe20003f25270 */
[----:B------:R-:W-:Y:S01]  /*7f90*/  IMAD.X R9, RZ, RZ, R9, P2 ;  /* 0x000000ffff097224 */ /* 0x000fe200010e0609 */
[----:B------:R-:W-:-:S11]  /*7fa0*/  SEL R10, R20, R17, P0 ;  /* 0x00000011140a7207 */ /* 0x000fd60000000000 */
[----:B------:R-:W-:Y:S05]  /*7fb0*/  @P1 BRA `(.L_x_124) ;  /* 0xfffffff800501947 */ /* 0x000fea000383ffff */
.L_x_111:
[----:B------:R-:W-:Y:S05]  /*7fc0*/  BSYNC.RECONVERGENT B1 ;  /* 0x0000000000017941 */ /* 0x000fea0003800200 */
.L_x_110:
[----:B------:R-:W-:-:S13]  /*7fd0*/  ISETP.NE.AND P0, PT, R12, RZ, PT ;  /* 0x000000ff0c00720c */ /* 0x000fda0003f05270 */
[----:B------:R-:W-:Y:S05]  /*7fe0*/  @!P0 BRA `(.L_x_109) ;  /* 0x0000000000988947 */ /* 0x000fea0003800000 */
[----:B------:R-:W-:-:S04]  /*7ff0*/  IMAD.WIDE.U32 R8, R13, 0x2, R2 ;  /* 0x000000020d087825 */ /* 0x000fc800078e0002 */
[----:B------:R-:W-:Y:S01]  /*8000*/  IMAD.MOV R12, RZ, RZ, -R12 ;  /* 0x000000ffff0c7224 */ /* 0x000fe200078e0a0c */
[----:B------:R-:W-:Y:S01]  /*8010*/  IADD3 R18, P0, PT, R8, 0x882, RZ ;  /* 0x0000088208127810 */ /* 0x000fe20007f1e0ff */
[----:B-----5:R-:W-:-:S04]  /*8020*/  IMAD.WIDE.U32 R6, R0, 0x1c, R4 ;  /* 0x0000001c00067825 */ /* 0x020fc800078e0004 */
[----:B------:R-:W-:-:S08]  /*8030*/  IMAD.X R19, RZ, RZ, R9, P0 ;  /* 0x000000ffff137224 */ /* 0x000fd000000e0609 */
.L_x_128:
        /* <DEDUP_REMOVED lines=24> */
.L_x_126:
[----:B------:R-:W-:-:S04]  /*81c0*/  PRMT R8, R11, 0x9910, RZ ;  /* 0x000099100b087816 */ /* 0x000fc800000000ff */
[----:B------:R-:W-:-:S13]  /*81d0*/  ISETP.EQ.AND P1, PT, R8, RZ, PT ;  /* 0x000000ff0800720c */ /* 0x000fda0003f22270 */
.L_x_127:
[----:B------:R-:W-:Y:S05]  /*81e0*/  BSYNC.RECONVERGENT B1 ;  /* 0x0000000000017941 */ /* 0x000fea0003800200 */
.L_x_125:
[----:B------:R-:W-:Y:S02]  /*81f0*/  IADD3 R18, P2, PT, R18, 0x2, RZ ;  /* 0x0000000212127810 */ /* 0x000fe40007f5e0ff */
[C---:B------:R-:W-:Y:S01]  /*8200*/  SEL R10, R13.reuse, R10, P1 ;  /* 0x0000000a0d0a7207 */ /* 0x040fe20000800000 */
[----:B------:R-:W-:Y:S01]  /*8210*/  VIADD R13, R13, 0x1 ;  /* 0x000000010d0d7836 */ /* 0x000fe20000000000 */
[----:B------:R-:W-:Y:S01]  /*8220*/  SEL R11, R11, 0x1, !P1 ;  /* 0x000000010b0b7807 */ /* 0x000fe20004800000 */
[----:B------:R-:W-:Y:S01]  /*8230*/  IMAD.X R19, RZ, RZ, R19, P2 ;  /* 0x000000ffff137224 */ /* 0x000fe200010e0613 */
[----:B------:R-:W-:Y:S07]  /*8240*/  @P0 BRA `(.L_x_128) ;  /* 0xfffffffc007c0947 */ /* 0x000fee000383ffff */
.L_x_109:
[----:B------:R-:W-:Y:S05]  /*8250*/  BSYNC.RECONVERGENT B0 ;  /* 0x0000000000007941 */ /* 0x000fea0003800200 */
.L_x_108:
        /* <DEDUP_REMOVED lines=17> */
.L_x_134:
        /* <DEDUP_REMOVED lines=8> */
.L_x_133:
[----:B------:R-:W-:Y:S05]  /*83f0*/  BSYNC.RECONVERGENT B1 ;  /* 0x0000000000017941 */ /* 0x000fea0003800200 */
.L_x_132:
[----:B------:R-:W-:Y:S05]  /*8400*/  @!P1 BRA `(.L_x_131) ;  /* 0x0000000000749947 */ /* 0x000fea0003800000 */
[----:B-1----:R-:W0:Y:S01]  /*8410*/  LDC.64 R4, c[0x4][0x10] ;  /* 0x01000400ff047b82 */ /* 0x002e220000000a00 */
[----:B------:R-:W-:-:S07]  /*8420*/  IMAD.IADD R3, R15, 0x1, -R10 ;  /* 0x000000010f037824 */ /* 0x000fce00078e0a0a */
.L_x_135:
        /* <DEDUP_REMOVED lines=27> */
.L_x_131:
[----:B------:R-:W-:Y:S05]  /*85e0*/  BSYNC.RECONVERGENT B0 ;  /* 0x0000000000007941 */ /* 0x000fea0003800200 */
.L_x_130:
[----:B--2---:R-:W1:Y:S02]  /*85f0*/  LDC.64 R6, c[0x4][0x10] ;  /* 0x01000400ff067b82 */ /* 0x004e640000000a00 */
[----:B-1----:R-:W2:Y:S02]  /*8600*/  LDG.E.64 R4, desc[UR36][R6.64] ;  /* 0x0000002406047981 */ /* 0x002ea4000c1e1b00 */
[----:B--2---:R-:W-:-:S05]  /*8610*/  IMAD.WIDE.U32 R4, R2, 0x2, R4 ;  /* 0x0000000202047825 */ /* 0x004fca00078e0004 */
[----:B-----5:R1:W-:Y:S01]  /*8620*/  ST.E.U16 desc[UR36][R4.64+0x882], R0 ;  /* 0x0008820004007985 */ /* 0x0203e2000c101524 */
[----:B------:R-:W-:Y:S05]  /*8630*/  BRA `(.L_x_101) ;  /* 0x0000000000c07947 */ /* 0x000fea0003800000 */
.L_x_129:
        /* <DEDUP_REMOVED lines=13> */
.L_x_138:
        /* <DEDUP_REMOVED lines=8> */
.L_x_137:
[----:B------:R-:W-:Y:S05]  /*8790*/  BSYNC.RECONVERGENT B0 ;  /* 0x0000000000007941 */ /* 0x000fea0003800200 */
.L_x_136:
[----:B------:R-:W-:Y:S04]  /*87a0*/  BSSY.RECONVERGENT B0, `(.L_x_139) ;  /* 0x0000016000007945 */ /* 0x000fe80003800200 */
[----:B------:R-:W-:Y:S05]  /*87b0*/  @P1 BRA `(.L_x_140) ;  /* 0x0000000000501947 */ /* 0x000fea0003800000 */
[----:B--2---:R-:W1:Y:S02]  /*87c0*/  LDC.64 R2, c[0x4][0x10] ;  /* 0x01000400ff027b82 */ /* 0x004e640000000a00 */
.L_x_141:
        /* <DEDUP_REMOVED lines=19> */
.L_x_140:
[----:B------:R-:W-:Y:S05]  /*8900*/  BSYNC.RECONVERGENT B0 ;  /* 0x0000000000007941 */ /* 0x000fea0003800200 */
.L_x_139:
[----:B0-----:R-:W4:Y:S02]  /*8910*/  LDG.E.64 R4, desc[UR36][R4.64] ;  /* 0x0000002404047981 */ /* 0x001f24000c1e1b00 */
[----:B----4-:R-:W-:-:S05]  /*8920*/  IMAD.WIDE.U32 R10, R10, 0x2, R4 ;  /* 0x000000020a0a7825 */ /* 0x010fca00078e0004 */
[----:B-----5:R0:W-:Y:S02]  /*8930*/  ST.E.U16 desc[UR36][R10.64+0x882], R0 ;  /* 0x000882000a007985 */ /* 0x0201e4000c101524 */
.L_x_101:
[----:B------:R-:W-:Y:S05]  /*8940*/  BSYNC.RECONVERGENT B6 ;  /* 0x0000000000067941 */ /* 0x000fea0003800200 */
.L_x_98:
[----:B---3--:R-:W3:Y:S08]  /*8950*/  LDC.64 R6, c[0x4][0x68] ;  /* 0x01001a00ff067b82 */ /* 0x008ef00000000a00 */
[----:B--2---:R-:W2:Y:S01]  /*8960*/  LDC.64 R2, c[0x4][0x8] ;  /* 0x01000200ff027b82 */ /* 0x004ea20000000a00 */
[----:B---3--:R3:W5:Y:S04]  /*8970*/  LDG.E.U8.CONSTANT R15, desc[UR36][R6.64] ;  /* 0x00000024060f7981 */ /* 0x008768000c1e9100 */
[----:B--2---:R-:W5:Y:S01]  /*8980*/  LDG.E.64 R2, desc[UR36][R2.64] ;  /* 0x0000002402027981 */ /* 0x004f62000c1e1b00 */
[----:B------:R-:W-:Y:S04]  /*8990*/  BSSY.RECONVERGENT B6, `(.L_x_142) ;  /* 0x0000170000067945 */ /* 0x000fe80003800200 */
[----:B------:R-:W-:Y:S01]  /*89a0*/  BSSY.RELIABLE B9, `(.L_x_143) ;  /* 0x0000027000097945 */ /* 0x000fe20003800100 */
[----:B01----:R-:W-:-:S02]  /*89b0*/  IMAD.MOV.U32 R0, RZ, RZ, RZ ;  /* 0x000000ffff007224 */ /* 0x003fc400078e00ff */
[----:B---3-5:R-:W-:-:S07]  /*89c0*/  IMAD.MOV.U32 R5, RZ, RZ, -0x1 ;  /* 0xffffffffff057424 */ /* 0x028fce00078e00ff */
.L_x_149:
[----:B0-----:R-:W-:-:S05]  /*89d0*/  IMAD.WIDE.U32 R6, R0, 0x1c, R2 ;  /* 0x0000001c00067825 */ /* 0x001fca00078e0002 */
[----:B------:R-:W2:Y:S02]  /*89e0*/  LD.E.U8 R4, desc[UR36][R6.64] ;  /* 0x0000002406047980 */ /* 0x000ea4000c101100 */
[----:B--2---:R-:W-:-:S13]  /*89f0*/  ISETP.NE.AND P0, PT, R15, R4, PT ;  /* 0x000000040f00720c */ /* 0x004fda0003f05270 */
[----:B------:R-:W-:Y:S05]  /*8a00*/  @P0 BRA `(.L_x_144) ;  /* 0x0000000000640947 */ /* 0x000fea0003800000 */
[----:B------:R-:W-:Y:S01]  /*8a10*/  IMAD.MOV.U32 R13, RZ, RZ, RZ ;  /* 0x000000ffff0d7224 */ /* 0x000fe200078e00ff */
[----:B------:R-:W-:-:S07]  /*8a20*/  PRMT R8, R15, 0x7610, R8 ;  /* 0x000076100f087816 */ /* 0x000fce0000000008 */
.L_x_146:
        /* <DEDUP_REMOVED lines=15> */
.L_x_145:
        /* <DEDUP_REMOVED lines=8> */
.L_x_144:
[----:B------:R0:W5:Y:S02]  /*8ba0*/  LD.E R4, desc[UR36][R6.64+0x14] ;  /* 0x0000142406047980 */ /* 0x000164000c101900 */
.L_x_147:
[----:B-----5:R-:W-:-:S04]  /*8bb0*/  LOP3.LUT R4, R4, 0x1, RZ, 0xc0, !PT ;  /* 0x0000000104047812 */ /* 0x020fc800078ec0ff */
[----:B------:R-:W-:-:S04]  /*8bc0*/  ISETP.NE.U32.AND P0, PT, R4, 0x1, PT ;  /* 0x000000010400780c */ /* 0x000fc80003f05070 */
[----:B------:R-:W-:Y:S01]  /*8bd0*/  SEL R5, R5, R0, !P0 ;  /* 0x0000000005057207 */ /* 0x000fe20004000000 */
[----:B------:R-:W-:-:S05]  /*8be0*/  VIADD R0, R0, 0x1 ;  /* 0x0000000100007836 */ /* 0x000fca0000000000 */
[----:B------:R-:W-:-:S13]  /*8bf0*/  ISETP.NE.AND P0, PT, R0, 0x400, PT ;  /* 0x000004000000780c */ /* 0x000fda0003f05270 */
[----:B------:R-:W-:Y:S05]  /*8c00*/  @P0 BRA `(.L_x_149) ;  /* 0xfffffffc00700947 */ /* 0x000fea000383ffff */
[----:B------:R-:W-:Y:S05]  /*8c10*/  BSYNC.RELIABLE B9 ;  /* 0x0000000000097941 */ /* 0x000fea0003800100 */
.L_x_143:
[----:B------:R-:W1:Y:S02]  /*8c20*/  LDC.64 R2, c[0x4][0x10] ;  /* 0x01000400ff027b82 */ /* 0x000e640000000a00 */
[----:B-1----:R-:W5:Y:S01]  /*8c30*/  LDG.E.64 R2, desc[UR36][R2.64] ;  /* 0x0000002402027981 */ /* 0x002f62000c1e1b00 */
[----:B------:R-:W-:-:S07]  /*8c40*/  IMAD.MOV.U32 R9, RZ, RZ, RZ ;  /* 0x000000ffff097224 */ /* 0x000fce00078e00ff */
.L_x_165:
        /* <DEDUP_REMOVED lines=51> */
.L_x_166:
[----:B------:R-:W-:Y:S01]  /*8f80*/  IMAD.MOV.U32 R0, RZ, RZ, -0x1 ;  /* 0xffffffffff007424 */ /* 0x000fe200078e00ff */
[----:B------:R-:W-:Y:S06]  /*8f90*/  BRA `(.L_x_148) ;  /* 0x00000010003c7947 */ /* 0x000fec0003800000 */
.L_x_164:
[----:B------:R-:W-:Y:S01]  /*8fa0*/  VIADD R0, R9, 0xf ;  /* 0x0000000f09007836 */ /* 0x000fe20000000000 */
[----:B------:R-:W-:Y:S06]  /*8fb0*/  BRA `(.L_x_150) ;  /* 0x0000000000647947 */ /* 0x000fec0003800000 */
.L_x_163:
[----:B------:R-:W-:Y:S01]  /*8fc0*/  VIADD R0, R9, 0xe ;  /* 0x0000000e09007836 */ /* 0x000fe20000000000 */
[----:B------:R-:W-:Y:S06]  /*8fd0*/  BRA `(.L_x_150) ;  /* 0x00000000005c7947 */ /* 0x000fec0003800000 */
.L_x_162:
[----:B------:R-:W-:Y:S01]  /*8fe0*/  VIADD R0, R9, 0xd ;  /* 0x0000000d09007836 */ /* 0x000fe20000000000 */
[----:B------:R-:W-:Y:S06]  /*8ff0*/  BRA `(.L_x_150) ;  /* 0x0000000000547947 */ /* 0x000fec0003800000 */
.L_x_161:
[----:B------:R-:W-:Y:S01]  /*9000*/  VIADD R0, R9, 0xc ;  /* 0x0000000c09007836 */ /* 0x000fe20000000000 */
[----:B------:R-:W-:Y:S06]  /*9010*/  BRA `(.L_x_150) ;  /* 0x00000000004c7947 */ /* 0x000fec0003800000 */
.L_x_160:
[----:B------:R-:W-:Y:S01]  /*9020*/  VIADD R0, R9, 0xb ;  /* 0x0000000b09007836 */ /* 0x000fe20000000000 */
[----:B------:R-:W-:Y:S06]  /*9030*/  BRA `(.L_x_150) ;  /* 0x0000000000447947 */ /* 0x000fec0003800000 */
.L_x_159:
[----:B------:R-:W-:Y:S01]  /*9040*/  VIADD R0, R9, 0xa ;  /* 0x0000000a09007836 */ /* 0x000fe20000000000 */
[----:B------:R-:W-:Y:S06]  /*9050*/  BRA `(.L_x_150) ;  /* 0x00000000003c7947 */ /* 0x000fec0003800000 */
.L_x_158:
[----:B------:R-:W-:Y:S01]  /*9060*/  VIADD R0, R9, 0x9 ;  /* 0x0000000909007836 */ /* 0x000fe20000000000 */
[----:B------:R-:W-:Y:S06]  /*9070*/  BRA `(.L_x_150) ;  /* 0x0000000000347947 */ /* 0x000fec0003800000 */
.L_x_157:
[----:B------:R-:W-:Y:S01]  /*9080*/  VIADD R0, R9, 0x7 ;  /* 0x0000000709007836 */ /* 0x000fe20000000000 */
[----:B------:R-:W-:Y:S06]  /*9090*/  BRA `(.L_x_150) ;  /* 0x00000000002c7947 */ /* 0x000fec0003800000 */
.L_x_156:
[----:B------:R-:W-:Y:S01]  /*90a0*/  VIADD R0, R9, 0x6 ;  /* 0x0000000609007836 */ /* 0x000fe20000000000 */
[----:B------:R-:W-:Y:S06]  /*90b0*/  BRA `(.L_x_150) ;  /* 0x0000000000247947 */ /* 0x000fec0003800000 */
.L_x_155:
[----:B------:R-:W-:Y:S01]  /*90c0*/  VIADD R0, R9, 0x5 ;  /* 0x0000000509007836 */ /* 0x000fe20000000000 */
[----:B------:R-:W-:Y:S06]  /*90d0*/  BRA `(.L_x_150) ;  /* 0x00000000001c7947 */ /* 0x000fec0003800000 */
.L_x_154:
[----:B------:R-:W-:Y:S01]  /*90e0*/  VIADD R0, R9, 0x4 ;  /* 0x0000000409007836 */ /* 0x000fe20000000000 */
[----:B------:R-:W-:Y:S06]  /*90f0*/  BRA `(.L_x_150) ;  /* 0x0000000000147947 */ /* 0x000fec0003800000 */
.L_x_153:
[----:B------:R-:W-:Y:S01]  /*9100*/  VIADD R0, R9, 0x3 ;  /* 0x0000000309007836 */ /* 0x000fe20000000000 */
[----:B------:R-:W-:Y:S06]  /*9110*/  BRA `(.L_x_150) ;  /* 0x00000000000c7947 */ /* 0x000fec0003800000 */
.L_x_152:
[----:B------:R-:W-:Y:S01]  /*9120*/  VIADD R0, R9, 0x2 ;  /* 0x0000000209007836 */ /* 0x000fe20000000000 */
[----:B------:R-:W-:Y:S06]  /*9130*/  BRA `(.L_x_150) ;  /* 0x0000000000047947 */ /* 0x000fec0003800000 */
.L_x_151:
[----:B------:R-:W-:-:S07]  /*9140*/  VIADD R0, R9, 0x1 ;  /* 0x0000000109007836 */ /* 0x000fce0000000000 */
.L_x_150:
[----:B------:R-:W0:Y:S01]  /*9150*/  LDC.64 R2, c[0x4][0x8] ;  /* 0x01000200ff027b82 */ /* 0x000e220000000a00 */
[----:B------:R-:W-:Y:S01]  /*9160*/  BSSY.RECONVERGENT B0, `(.L_x_167) ;  /* 0x00000a9000007945 */ /* 0x000fe20003800200 */
[----:B------:R-:W-:Y:S01]  /*9170*/  CS2R R6, SRZ ;  /* 0x0000000000067805 */ /* 0x000fe2000001ff00 */
[----:B------:R-:W-:-:S07]  /*9180*/  IMAD.MOV.U32 R4, RZ, RZ, RZ ;  /* 0x000000ffff047224 */ /* 0x000fce00078e00ff */
.L_x_168:
        /* <DEDUP_REMOVED lines=21> */
[----:B------:R-:W2:Y:S02]  /*92e0*/  LDG.E.64 R8, desc[UR36][R2.64] ;  /* 0x0000002402087981 */ /* 0x000ea4000c1e1b00 */
[----:B--2---:R-:W-:-:S05]  /*92f0*/  IADD3 R16, P0, PT, R8, R7, RZ ;  /* 0x0000000708107210 */ /* 0x004fca0007f1e0ff */
[----:B------:R-:W-:-:S05]  /*9300*/  IMAD.X R17, R9, 0x1, R4, P0 ;  /* 0x0000000109117824 */ /* 0x000fca00000e0604 */
[----:B------:R-:W1:Y:S02]  /*9310*/  LD.E R18, desc[UR36][R16.64+0x30] ;  /* 0x0000302410127980 */ /* 0x000e64000c101900 */
[----:B-1----:R-:W-:-:S04]  /*9320*/  LOP3.LUT R10, R18, 0x1, RZ, 0xc0, !PT ;  /* 0x00000001120a7812 */ /* 0x002fc800078ec0ff */
        /* <DEDUP_REMOVED lines=9> */
[----:B------:R-:W-:Y:S01]  /*93c0*/  IADD3 R12, P0, PT, R7, R8, RZ ;  /* 0x00000008070c7210 */ /* 0x000fe20007f1e0ff */
[----:B--2---:R-:W-:-:S05]  /*93d0*/  VIADD R13, R18, 0x4 ;  /* 0x00000004120d7836 */ /* 0x004fca0000000000 */
[----:B0-----:R-:W-:Y:S01]  /*93e0*/  LOP3.LUT R15, R13, 0xffc, RZ, 0xc0, !PT ;  /* 0x00000ffc0d0f7812 */ /* 0x001fe200078ec0ff */
[----:B------:R-:W-:-:S03]  /*93f0*/  IMAD.X R13, R4, 0x1, R9, P0 ;  /* 0x00000001040d7824 */ /* 0x000fc600000e0609 */
[----:B------:R-:W-:-:S05]  /*9400*/  LOP3.LUT R21, R15, 0xfffff003, R18, 0xf8, !PT ;  /* 0xfffff0030f157812 */ /* 0x000fca00078ef812 */
[----:B------:R0:W-:Y:S04]  /*9410*/  ST.E desc[UR36][R12.64+0x30], R21 ;  /* 0x000030150c007985 */ /* 0x0001e8000c101924 */
[----:B------:R-:W2:Y:S02]  /*9420*/  LDG.E.64 R8, desc[UR36][R2.64] ;  /* 0x0000002402087981 */ /* 0x000ea4000c1e1b00 */
[----:B--2---:R-:W-:-:S05]  /*9430*/  IADD3 R14, P0, PT, R8, R7, RZ ;  /* 0x00000007080e7210 */ /* 0x004fca0007f1e0ff */
[----:B------:R-:W-:-:S05]  /*9440*/  IMAD.X R15, R9, 0x1, R4, P0 ;  /* 0x00000001090f7824 */ /* 0x000fca00000e0604 */
[----:B-1----:R-:W2:Y:S02]  /*9450*/  LD.E R16, desc[UR36][R14.64+0x4c] ;  /* 0x00004c240e107980 */ /* 0x002ea4000c101900 */
        /* <DEDUP_REMOVED lines=122> */
.L_x_167:
        /* <DEDUP_REMOVED lines=73> */
.L_x_148:
[----:B------:R-:W-:Y:S05]  /*a090*/  BSYNC.RECONVERGENT B6 ;  /* 0x0000000000067941 */ /* 0x000fea0003800200 */
.L_x_142:
[----:B--2---:R-:W0:Y:S02]  /*a0a0*/  LDC.64 R4, c[0x4][0x8] ;  /* 0x01000200ff047b82 */ /* 0x004e240000000a00 */
        /* <DEDUP_REMOVED lines=18> */
.L_x_171:
[----:B------:R-:W-:Y:S05]  /*a1d0*/  BRA `(.L_x_172) ;  /* 0x0000002400c07947 */ /* 0x000fea0003800000 */
.L_x_170:
        /* <DEDUP_REMOVED lines=175> */
.L_x_174:
        /* <DEDUP_REMOVED lines=118> */
.L_x_173:
        /* <DEDUP_REMOVED lines=14> */
.L_x_178:
        /* <DEDUP_REMOVED lines=20> */
.L_x_177:
[----:B------:R-:W-:-:S07]  /*b650*/  IMAD.MOV.U32 R9, RZ, RZ, R16 ;  /* 0x000000ffff097224 */ /* 0x000fce00078e0010 */
.L_x_176:
[----:B------:R-:W-:Y:S05]  /*b660*/  BSYNC.RECONVERGENT B0 ;  /* 0x0000000000007941 */ /* 0x000fea0003800200 */
.L_x_175:
        /* <DEDUP_REMOVED lines=29> */
[----:B------:R-:W-:-:S07]  /*b840*/  IMAD.X R7, RZ, RZ, R3, P0 ;  /* 0x000000ffff077224 */ /* 0x000fce00000e0603 */
.L_x_195:
[----:B------:R-:W-:-:S05]  /*b850*/  IMAD.MOV.U32 R6, RZ, RZ, R16 ;  /* 0x000000ffff067224 */ /* 0x000fca00078e0010 */
[----:B------:R-:W2:Y:S02]  /*b860*/  LD.E.U16 R17, desc[UR36][R6.64+-0x6] ;  /* 0xfffffa2406117980 */ /* 0x000ea4000c101500 */
[----:B--2--5:R-:W-:-:S05]  /*b870*/  IMAD.WIDE.U32 R8, R17, 0x1c, R4 ;  /* 0x0000001c11087825 */ /* 0x024fca00078e0004 */
        /* <DEDUP_REMOVED lines=10> */
[----:B------:R-:W-:Y:S01]  /*b920*/  IMAD.WIDE.U32 R16, R0, 0x1c, R4 ;  /* 0x0000001c00107825 */ /* 0x000fe200078e0004 */
[----:B------:R-:W2:Y:S05]  /*b930*/  LD.E R8, desc[UR36][R8.64+0x14] ;  /* 0x0000142408087980 */ /* 0x000eaa000c101900 */
[----:B------:R-:W3:Y:S01]  /*b940*/  LD.E R16, desc[UR36][R16.64+0x14] ;  /* 0x0000142410107980 */ /* 0x000ee2000c101900 */
[----:B--2---:R-:W-:-:S04]  /*b950*/  SHF.R.U32.HI R18, RZ, 0x2, R8 ;  /* 0x00000002ff127819 */ /* 0x004fc80000011608 */
[----:B------:R-:W-:Y:S02]  /*b960*/  LOP3.LUT R18, R18, 0x3ff, RZ, 0xc0, !PT ;  /* 0x000003ff12127812 */ /* 0x000fe400078ec0ff */
[----:B---3--:R-:W-:-:S04]  /*b970*/  SHF.R.U32.HI R19, RZ, 0x2, R16 ;  /* 0x00000002ff137819 */ /* 0x008fc80000011610 */
[----:B------:R-:W-:-:S04]  /*b980*/  LOP3.LUT R19, R19, 0x3ff, RZ, 0xc0, !PT ;  /* 0x000003ff13137812 */ /* 0x000fc800078ec0ff */
[----:B------:R-:W-:-:S13]  /*b990*/  ISETP.GE.U32.AND P1, PT, R18, R19, PT ;  /* 0x000000131200720c */ /* 0x000fda0003f26070 */
[----:B------:R-:W-:Y:S05]  /*b9a0*/  @P1 BRA `(.L_x_185) ;  /* 0x0000000000081947 */ /* 0x000fea0003800000 */
.L_x_184:
[----:B------:R-:W-:-:S04]  /*b9b0*/  PRMT R8, R14, 0x9910, RZ ;  /* 0x000099100e087816 */ /* 0x000fc800000000ff */
[----:B------:R-:W-:-:S13]  /*b9c0*/  ISETP.EQ.AND P0, PT, R8, RZ, PT ;  /* 0x000000ff0800720c */ /* 0x000fda0003f02270 */
.L_x_185:
[----:B------:R-:W-:Y:S05]  /*b9d0*/  BSYNC.RECONVERGENT B2 ;  /* 0x0000000000027941 */ /* 0x000fea0003800200 */
.L_x_183:
        /* <DEDUP_REMOVED lines=24> */
.L_x_187:
[----:B------:R-:W-:-:S04]  /*bb60*/  PRMT R8, R17, 0x9910, RZ ;  /* 0x0000991011087816 */ /* 0x000fc800000000ff */
[----:B------:R-:W-:-:S13]  /*bb70*/  ISETP.EQ.AND P0, PT, R8, RZ, PT ;  /* 0x000000ff0800720c */ /* 0x000fda0003f02270 */
.L_x_188:
[----:B------:R-:W-:Y:S05]  /*bb80*/  BSYNC.RECONVERGENT B2 ;  /* 0x0000000000027941 */ /* 0x000fea0003800200 */
.L_x_186:
        /* <DEDUP_REMOVED lines=24> */
.L_x_190:
[----:B------:R-:W-:-:S04]  /*bd10*/  PRMT R8, R17, 0x9910, RZ ;  /* 0x0000991011087816 */ /* 0x000fc800000000ff */
[----:B------:R-:W-:-:S13]  /*bd20*/  ISETP.EQ.AND P0, PT, R8, RZ, PT ;  /* 0x000000ff0800720c */ /* 0x000fda0003f02270 */
.L_x_191:
[----:B------:R-:W-:Y:S05]  /*bd30*/  BSYNC.RECONVERGENT B2 ;  /* 0x0000000000027941 */ /* 0x000fea0003800200 */
.L_x_189:
        /* <DEDUP_REMOVED lines=24> */
.L_x_193:
[----:B------:R-:W-:-:S04]  /*bec0*/  PRMT R8, R18, 0x9910, RZ ;  /* 0x0000991012087816 */ /* 0x000fc800000000ff */
[----:B------:R-:W-:-:S13]  /*bed0*/  ISETP.EQ.AND P0, PT, R8, RZ, PT ;  /* 0x000000ff0800720c */ /* 0x000fda0003f02270 */
.L_x_194:
[----:B------:R-:W-:Y:S05]  /*bee0*/  BSYNC.RECONVERGENT B2 ;  /* 0x0000000000027941 */ /* 0x000fea0003800200 */
.L_x_192:
[----:B------:R-:W-:Y:S01]  /*bef0*/  VIADD R12, R12, 0x4 ;  /* 0x000000040c0c7836 */ /* 0x000fe20000000000 */
[----:B------:R-:W-:Y:S02]  /*bf00*/  IADD3 R16, P2, PT, R6, 0x8, RZ ;  /* 0x0000000806107810 */ /* 0x000fe40007f5e0ff */
[----:B------:R-:W-:Y:S02]  /*bf10*/  SEL R6, R18, 0x1, !P0 ;  /* 0x0000000112067807 */ /* 0x000fe40004000000 */
[----:B------:R-:W-:Y:S01]  /*bf20*/  ISETP.NE.AND P1, PT, R12, R11, PT ;  /* 0x0000000b0c00720c */ /* 0x000fe20003f25270 */
[----:B------:R-:W-:Y:S01]  /*bf30*/  IMAD.X R7, RZ, RZ, R7, P2 ;  /* 0x000000ffff077224 */ /* 0x000fe200010e0607 */
[----:B------:R-:W-:Y:S02]  /*bf40*/  SEL R10, R14, R21, P0 ;  /* 0x000000150e0a7207 */ /* 0x000fe40000000000 */
[----:B------:R-:W-:-:S09]  /*bf50*/  PRMT R14, R6, 0x7610, R14 ;  /* 0x00007610060e7816 */ /* 0x000fd2000000000e */
[----:B------:R-:W-:Y:S05]  /*bf60*/  @P1 BRA `(.L_x_195) ;  /* 0xfffffff800381947 */ /* 0x000fea000383ffff */
.L_x_182:
[----:B------:R-:W-:Y:S05]  /*bf70*/  BSYNC.RECONVERGENT B0 ;  /* 0x0000000000007941 */ /* 0x000fea0003800200 */
.L_x_181:
[----:B------:R-:W-:-:S13]  /*bf80*/  ISETP.NE.AND P0, PT, R13, RZ, PT ;  /* 0x000000ff0d00720c */ /* 0x000fda0003f05270 */
[----:B------:R-:W-:Y:S05]  /*bf90*/  @!P0 BRA `(.L_x_180) ;  /* 0x0000000000948947 */ /* 0x000fea0003800000 */
[----:B------:R-:W-:-:S04]  /*bfa0*/  IMAD.WIDE.U32 R6, R11, 0x2, R2 ;  /* 0x000000020b067825 */ /* 0x000fc800078e0002 */
[----:B------:R-:W-:Y:S01]  /*bfb0*/  IMAD.MOV R16, RZ, RZ, -R13 ;  /* 0x000000ffff107224 */ /* 0x000fe200078e0a0d */
[----:B------:R-:W-:-:S05]  /*bfc0*/  IADD3 R8, P0, PT, R6, 0x882, RZ ;  /* 0x0000088206087810 */ /* 0x000fca0007f1e0ff */
[----:B------:R-:W-:-:S08]  /*bfd0*/  IMAD.X R19, RZ, RZ, R7, P0 ;  /* 0x000000ffff137224 */ /* 0x000fd000000e0607 */
.L_x_199:
[----:B------:R-:W-:-:S06]  /*bfe0*/  IMAD.MOV.U32 R9, RZ, RZ, R19 ;  /* 0x000000ffff097224 */ /* 0x000fcc00078e0013 */
[----:B------:R-:W2:Y:S02]  /*bff0*/  LD.E.U16 R9, desc[UR36][R8.64] ;  /* 0x0000002408097980 */ /* 0x000ea4000c101500 */
[----:B--2--5:R-:W-:-:S05]  /*c000*/  IMAD.WIDE.U32 R6, R9, 0x1c, R4 ;  /* 0x0000001c09067825 */ /* 0x024fca00078e0004 */
        /* <DEDUP_REMOVED lines=21> */
.L_x_197:
[----:B------:R-:W-:-:S04]  /*c160*/  PRMT R6, R14, 0x9910, RZ ;  /* 0x000099100e067816 */ /* 0x000fc800000000ff */
[----:B------:R-:W-:-:S13]  /*c170*/  ISETP.EQ.AND P1, PT, R6, RZ, PT ;  /* 0x000000ff0600720c */ /* 0x000fda0003f22270 */
.L_x_198:
[----:B------:R-:W-:Y:S05]  /*c180*/  BSYNC.RECONVERGENT B0 ;  /* 0x0000000000007941 */ /* 0x000fea0003800200 */
.L_x_196:
[----:B------:R-:W-:Y:S02]  /*c190*/  IADD3 R8, P2, PT, R8, 0x2, RZ ;  /* 0x0000000208087810 */ /* 0x000fe40007f5e0ff */
[C---:B------:R-:W-:Y:S01]  /*c1a0*/  SEL R10, R11.reuse, R10, P1 ;  /* 0x0000000a0b0a7207 */ /* 0x040fe20000800000 */
[----:B------:R-:W-:Y:S01]  /*c1b0*/  VIADD R11, R11, 0x1 ;  /* 0x000000010b0b7836 */ /* 0x000fe20000000000 */
[----:B------:R-:W-:Y:S01]  /*c1c0*/  SEL R14, R14, 0x1, !P1 ;  /* 0x000000010e0e7807 */ /* 0x000fe20004800000 */
[----:B------:R-:W-:Y:S01]  /*c1d0*/  IMAD.X R19, RZ, RZ, R19, P2 ;  /* 0x000000ffff137224 */ /* 0x000fe200010e0613 */
[----:B------:R-:W-:Y:S07]  /*c1e0*/  @P0 BRA `(.L_x_199) ;  /* 0xfffffffc007c0947 */ /* 0x000fee000383ffff */
.L_x_180:
[----:B------:R-:W-:Y:S05]  /*c1f0*/  BSYNC.RECONVERGENT B1 ;  /* 0x0000000000017941 */ /* 0x000fea0003800200 */
.L_x_179:
[----:B------:R-:W-:-:S13]  /*c200*/  ISETP.GT.U32.AND P0, PT, R10, R15, PT ;  /* 0x0000000f0a00720c */ /* 0x000fda0003f04070 */
[----:B------:R-:W-:Y:S05]  /*c210*/  @!P0 BRA `(.L_x_200) ;  /* 0x0000000000f08947 */ /* 0x000fea0003800000 */
[----:B------:R-:W-:-:S05]  /*c220*/  IMAD.WIDE.U32 R2, R15, 0x2, R2 ;  /* 0x000000020f027825 */ /* 0x000fca00078e0002 */
[----:B------:R0:W5:Y:S02]  /*c230*/  LD.E.U16 R0, desc[UR36][R2.64+0x882] ;  /* 0x0008822402007980 */ /* 0x000164000c101500 */
[----:B-----5:R-:W-:Y:S01]  /*c240*/  VIADD R4, R10, 0xffffffff ;  /* 0xffffffff0a047836 */ /* 0x020fe20000000000 */
        /* <DEDUP_REMOVED lines=12> */
.L_x_205:
        /* <DEDUP_REMOVED lines=8> */
.L_x_204:
[----:B------:R-:W-:Y:S05]  /*c390*/  BSYNC.RECONVERGENT B1 ;  /* 0x0000000000017941 */ /* 0x000fea0003800200 */
.L_x_203:
[----:B------:R-:W-:Y:S05]  /*c3a0*/  @!P1 BRA `(.L_x_202) ;  /* 0x0000000000749947 */ /* 0x000fea0003800000 */
[----:B-1----:R-:W0:Y:S01]  /*c3b0*/  LDC.64 R2, c[0x4][0x10] ;  /* 0x01000400ff027b82 */ /* 0x002e220000000a00 */
[----:B------:R-:W-:-:S07]  /*c3c0*/  IMAD.IADD R5, R15, 0x1, -R10 ;  /* 0x000000010f057824 */ /* 0x000fce00078e0a0a */
.L_x_206:
        /* <DEDUP_REMOVED lines=27> */
.L_x_202:
[----:B------:R-:W-:Y:S05]  /*c580*/  BSYNC.RECONVERGENT B0 ;  /* 0x0000000000007941 */ /* 0x000fea0003800200 */
.L_x_201:
[----:B--2---:R-:W1:Y:S02]  /*c590*/  LDC.64 R6, c[0x4][0x10] ;  /* 0x01000400ff067b82 */ /* 0x004e640000000a00 */
[----:B-1----:R-:W2:Y:S02]  /*c5a0*/  LDG.E.64 R2, desc[UR36][R6.64] ;  /* 0x0000002406027981 */ /* 0x002ea4000c1e1b00 */
[----:B--2---:R-:W-:-:S05]  /*c5b0*/  IMAD.WIDE.U32 R2, R4, 0x2, R2 ;  /* 0x0000000204027825 */ /* 0x004fca00078e0002 */
[----:B------:R0:W-:Y:S01]  /*c5c0*/  ST.E.U16 desc[UR36][R2.64+0x882], R0 ;  /* 0x0008820002007985 */ /* 0x0001e2000c101524 */
[----:B------:R-:W-:Y:S05]  /*c5d0*/  BRA `(.L_x_172) ;  /* 0x0000000000c07947 */ /* 0x000fea0003800000 */
.L_x_200:
        /* <DEDUP_REMOVED lines=13> */
.L_x_209:
        /* <DEDUP_REMOVED lines=8> */
.L_x_208:
[----:B------:R-:W-:Y:S05]  /*c730*/  BSYNC.RECONVERGENT B0 ;  /* 0x0000000000007941 */ /* 0x000fea0003800200 */
.L_x_207:
[----:B------:R-:W-:Y:S04]  /*c740*/  BSSY.RECONVERGENT B0, `(.L_x_210) ;  /* 0x0000016000007945 */ /* 0x000fe80003800200 */
[----:B------:R-:W-:Y:S05]  /*c750*/  @P1 BRA `(.L_x_211) ;  /* 0x0000000000501947 */ /* 0x000fea0003800000 */
[----:B--2---:R-:W1:Y:S02]  /*c760*/  LDC.64 R2, c[0x4][0x10] ;  /* 0x01000400ff027b82 */ /* 0x004e640000000a00 */
.L_x_212:
        /* <DEDUP_REMOVED lines=19> */
.L_x_211:
[----:B------:R-:W-:Y:S05]  /*c8a0*/  BSYNC.RECONVERGENT B0 ;  /* 0x0000000000007941 */ /* 0x000fea0003800200 */
.L_x_210:
[----:B0-----:R-:W4:Y:S02]  /*c8b0*/  LDG.E.64 R4, desc[UR36][R4.64] ;  /* 0x0000002404047981 */ /* 0x001f24000c1e1b00 */
[----:B----4-:R-:W-:-:S05]  /*c8c0*/  IMAD.WIDE.U32 R10, R10, 0x2, R4 ;  /* 0x000000020a0a7825 */ /* 0x010fca00078e0004 */
[----:B-----5:R1:W-:Y:S02]  /*c8d0*/  ST.E.U16 desc[UR36][R10.64+0x882], R0 ;  /* 0x000882000a007985 */ /* 0x0203e4000c101524 */
.L_x_172:
[----:B------:R-:W-:Y:S05]  /*c8e0*/  BSYNC.RECONVERGENT B6 ;  /* 0x0000000000067941 */ /* 0x000fea0003800200 */
.L_x_169:
[----:B-----5:R-:W4:Y:S08]  /*c8f0*/  LDC.64 R4, c[0x4][0x68] ;  /* 0x01001a00ff047b82 */ /* 0x020f300000000a00 */
[----:B0-2---:R-:W0:Y:S01]  /*c900*/  LDC.64 R2, c[0x4][0x8] ;  /* 0x01000200ff027b82 */ /* 0x005e220000000a00 */
[----:B----4-:R2:W5:Y:S04]  /*c910*/  LDG.E.U8.CONSTANT R15, desc[UR36][R4.64] ;  /* 0x00000024040f7981 */ /* 0x010568000c1e9100 */
[----:B0-----:R-:W5:Y:S01]  /*c920*/  LDG.E.64 R2, desc[UR36][R2.64] ;  /* 0x0000002402027981 */ /* 0x001f62000c1e1b00 */
[----:B------:R-:W-:Y:S04]  /*c930*/  BSSY.RECONVERGENT B6, `(.L_x_213) ;  /* 0x0000170000067945 */ /* 0x000fe80003800200 */
[----:B------:R-:W-:Y:S01]  /*c940*/  BSSY.RELIABLE B8, `(.L_x_214) ;  /* 0x0000027000087945 */ /* 0x000fe20003800100 */
[----:B---3--:R-:W-:-:S02]  /*c950*/  IMAD.MOV.U32 R13, RZ, RZ, RZ ;  /* 0x000000ffff0d7224 */ /* 0x008fc400078e00ff */
[----:B-12---:R-:W-:-:S07]  /*c960*/  IMAD.MOV.U32 R0, RZ, RZ, -0x1 ;  /* 0xffffffffff007424 */ /* 0x006fce00078e00ff */
.L_x_220:
[----:B0----5:R-:W-:-:S05]  /*c970*/  IMAD.WIDE.U32 R4, R13, 0x1c, R2 ;  /* 0x0000001c0d047825 */ /* 0x021fca00078e0002 */
[----:B------:R-:W2:Y:S02]  /*c980*/  LD.E.U8 R6, desc[UR36][R4.64] ;  /* 0x0000002404067980 */ /* 0x000ea4000c101100 */
[----:B--2---:R-:W-:-:S13]  /*c990*/  ISETP.NE.AND P0, PT, R15, R6, PT ;  /* 0x000000060f00720c */ /* 0x004fda0003f05270 */
[----:B------:R-:W-:Y:S05]  /*c9a0*/  @P0 BRA `(.L_x_215) ;  /* 0x0000000000640947 */ /* 0x000fea0003800000 */
[----:B------:R-:W-:Y:S01]  /*c9b0*/  IMAD.MOV.U32 R11, RZ, RZ, RZ ;  /* 0x000000ffff0b7224 */ /* 0x000fe200078e00ff */
[----:B------:R-:W-:-:S07]  /*c9c0*/  PRMT R6, R15, 0x7610, R6 ;  /* 0x000076100f067816 */ /* 0x000fce0000000006 */
.L_x_217:
        /* <DEDUP_REMOVED lines=15> */
.L_x_216:
        /* <DEDUP_REMOVED lines=8> */
.L_x_215:
[----:B------:R0:W5:Y:S02]  /*cb40*/  LD.E R6, desc[UR36][R4.64+0x14] ;  /* 0x0000142404067980 */ /* 0x000164000c101900 */
.L_x_218:
[----:B-----5:R-:W-:-:S04]  /*cb50*/  LOP3.LUT R6, R6, 0x1, RZ, 0xc0, !PT ;  /* 0x0000000106067812 */ /* 0x020fc800078ec0ff */
[----:B------:R-:W-:-:S04]  /*cb60*/  ISETP.NE.U32.AND P0, PT, R6, 0x1, PT ;  /* 0x000000010600780c */ /* 0x000fc80003f05070 */
[----:B------:R-:W-:Y:S01]  /*cb70*/  SEL R0, R0, R13, !P0 ;  /* 0x0000000d00007207 */ /* 0x000fe20004000000 */
[----:B------:R-:W-:-:S05]  /*cb80*/  VIADD R13, R13, 0x1 ;  /* 0x000000010d0d7836 */ /* 0x000fca0000000000 */
[----:B------:R-:W-:-:S13]  /*cb90*/  ISETP.NE.AND P0, PT, R13, 0x400, PT ;  /* 0x000004000d00780c */ /* 0x000fda0003f05270 */
[----:B------:R-:W-:Y:S05]  /*cba0*/  @P0 BRA `(.L_x_220) ;  /* 0xfffffffc00700947 */ /* 0x000fea000383ffff */
[----:B------:R-:W-:Y:S05]  /*cbb0*/  BSYNC.RELIABLE B8 ;  /* 0x0000000000087941 */ /* 0x000fea0003800100 */
.L_x_214:
[----:B------:R-:W1:Y:S02]  /*cbc0*/  LDC.64 R2, c[0x4][0x10] ;  /* 0x01000400ff027b82 */ /* 0x000e640000000a00 */
[----:B-1----:R-:W5:Y:S01]  /*cbd0*/  LDG.E.64 R2, desc[UR36][R2.64] ;  /* 0x0000002402027981 */ /* 0x002f62000c1e1b00 */
[----:B0-----:R-:W-:-:S07]  /*cbe0*/  IMAD.MOV.U32 R5, RZ, RZ, RZ ;  /* 0x000000ffff057224 */ /* 0x001fce00078e00ff */
.L_x_236:
[----:B-----5:R-:W-:-:S05]  /*cbf0*/  LEA.HI R6, P0, R5, R2, RZ, 0x1d ;  /* 0x0000000205067211 */ /* 0x020fca000781e8ff */
        /* <DEDUP_REMOVED lines=50> */
.L_x_237:
[----:B------:R-:W-:Y:S01]  /*cf20*/  IMAD.MOV.U32 R13, RZ, RZ, -0x1 ;  /* 0xffffffffff0d7424 */ /* 0x000fe200078e00ff */
[----:B------:R-:W-:Y:S06]  /*cf30*/  BRA `(.L_x_219) ;  /* 0x00000010003c7947 */ /* 0x000fec0003800000 */
.L_x_235:
[----:B------:R-:W-:Y:S01]  /*cf40*/  VIADD R4, R5, 0xf ;  /* 0x0000000f05047836 */ /* 0x000fe20000000000 */
[----:B------:R-:W-:Y:S06]  /*cf50*/  BRA `(.L_x_221) ;  /* 0x0000000000647947 */ /* 0x000fec0003800000 */
.L_x_234:
[----:B------:R-:W-:Y:S01]  /*cf60*/  VIADD R4, R5, 0xe ;  /* 0x0000000e05047836 */ /* 0x000fe20000000000 */
[----:B------:R-:W-:Y:S06]  /*cf70*/  BRA `(.L_x_221) ;  /* 0x00000000005c7947 */ /* 0x000fec0003800000 */
.L_x_233:
[----:B------:R-:W-:Y:S01]  /*cf80*/  VIADD R4, R5, 0xd ;  /* 0x0000000d05047836 */ /* 0x000fe20000000000 */
[----:B------:R-:W-:Y:S06]  /*cf90*/  BRA `(.L_x_221) ;  /* 0x0000000000547947 */ /* 0x000fec0003800000 */
.L_x_232:
[----:B------:R-:W-:Y:S01]  /*cfa0*/  VIADD R4, R5, 0xc ;  /* 0x0000000c05047836 */ /* 0x000fe20000000000 */
[----:B------:R-:W-:Y:S06]  /*cfb0*/  BRA `(.L_x_221) ;  /* 0x00000000004c7947 */ /* 0x000fec0003800000 */
.L_x_231:
[----:B------:R-:W-:Y:S01]  /*cfc0*/  VIADD R4, R5, 0xb ;  /* 0x0000000b05047836 */ /* 0x000fe20000000000 */
[----:B------:R-:W-:Y:S06]  /*cfd0*/  BRA `(.L_x_221) ;  /* 0x0000000000447947 */ /* 0x000fec0003800000 */
.L_x_230:
[----:B------:R-:W-:Y:S01]  /*cfe0*/  VIADD R4, R5, 0xa ;  /* 0x0000000a05047836 */ /* 0x000fe20000000000 */
[----:B------:R-:W-:Y:S06]  /*cff0*/  BRA `(.L_x_221) ;  /* 0x00000000003c7947 */ /* 0x000fec0003800000 */
.L_x_229:
[----:B------:R-:W-:Y:S01]  /*d000*/  VIADD R4, R5, 0x9 ;  /* 0x0000000905047836 */ /* 0x000fe20000000000 */
[----:B------:R-:W-:Y:S06]  /*d010*/  BRA `(.L_x_221) ;  /* 0x0000000000347947 */ /* 0x000fec0003800000 */
.L_x_228:
[----:B------:R-:W-:Y:S01]  /*d020*/  VIADD R4, R5, 0x7 ;  /* 0x0000000705047836 */ /* 0x000fe20000000000 */
[----:B------:R-:W-:Y:S06]  /*d030*/  BRA `(.L_x_221) ;  /* 0x00000000002c7947 */ /* 0x000fec0003800000 */
.L_x_227:
[----:B------:R-:W-:Y:S01]  /*d040*/  VIADD R4, R5, 0x6 ;  /* 0x0000000605047836 */ /* 0x000fe20000000000 */
[----:B------:R-:W-:Y:S06]  /*d050*/  BRA `(.L_x_221) ;  /* 0x0000000000247947 */ /* 0x000fec0003800000 */
.L_x_226:
[----:B------:R-:W-:Y:S01]  /*d060*/  VIADD R4, R5, 0x5 ;  /* 0x0000000505047836 */ /* 0x000fe20000000000 */
[----:B------:R-:W-:Y:S06]  /*d070*/  BRA `(.L_x_221) ;  /* 0x00000000001c7947 */ /* 0x000fec0003800000 */
.L_x_225:
[----:B------:R-:W-:Y:S01]  /*d080*/  VIADD R4, R5, 0x4 ;  /* 0x0000000405047836 */ /* 0x000fe20000000000 */
[----:B------:R-:W-:Y:S06]  /*d090*/  BRA `(.L_x_221) ;  /* 0x0000000000147947 */ /* 0x000fec0003800000 */
.L_x_224:
[----:B------:R-:W-:Y:S01]  /*d0a0*/  VIADD R4, R5, 0x3 ;  /* 0x0000000305047836 */ /* 0x000fe20000000000 */
[----:B------:R-:W-:Y:S06]  /*d0b0*/  BRA `(.L_x_221) ;  /* 0x00000000000c7947 */ /* 0x000fec0003800000 */
.L_x_223:
[----:B------:R-:W-:Y:S01]  /*d0c0*/  VIADD R4, R5, 0x2 ;  /* 0x0000000205047836 */ /* 0x000fe20000000000 */
[----:B------:R-:W-:Y:S06]  /*d0d0*/  BRA `(.L_x_221) ;  /* 0x0000000000047947 */ /* 0x000fec0003800000 */
.L_x_222:
[----:B------:R-:W-:-:S07]  /*d0e0*/  VIADD R4, R5, 0x1 ;  /* 0x0000000105047836 */ /* 0x000fce0000000000 */
.L_x_221:
[----:B------:R-:W0:Y:S01]  /*d0f0*/  LDC.64 R2, c[0x4][0x8] ;  /* 0x01000200ff027b82 */ /* 0x000e220000000a00 */
[----:B------:R-:W-:Y:S01]  /*d100*/  BSSY.RECONVERGENT B0, `(.L_x_238) ;  /* 0x00000a9000007945 */ /* 0x000fe20003800200 */
[----:B------:R-:W-:Y:S01]  /*d110*/  CS2R R6, SRZ ;  /* 0x0000000000067805 */ /* 0x000fe2000001ff00 */
[----:B------:R-:W-:-:S07]  /*d120*/  IMAD.MOV.U32 R5, RZ, RZ, RZ ;  /* 0x000000ffff057224 */ /* 0x000fce00078e00ff */
.L_x_239:
        /* <DEDUP_REMOVED lines=155> */
[----:B------:R-:W-:Y:S01]  /*dae0*/  IADD3 R8, P0, PT, R5, R8, RZ ;  /* 0x0000000805087210 */ /* 0x000fe20007f1e0ff */
        /* <DEDUP_REMOVED lines=11> */
.L_x_238:
[----:B------:R-:W2:Y:S02]  /*dba0*/  LDG.E.64 R6, desc[UR36][R2.64] ;  /* 0x0000002402067981 */ /* 0x000ea4000c1e1b00 */
[----:B--2---:R-:W-:-:S05]  /*dbb0*/  IMAD.WIDE.U32 R6, R0, 0x1c, R6 ;  /* 0x0000001c00067825 */ /* 0x004fca00078e0006 */
[----:B------:R-:W2:Y:S02]  /*dbc0*/  LD.E R5, desc[UR36][R6.64+0x14] ;  /* 0x0000142406057980 */ /* 0x000ea4000c101900 */
[----:B--2---:R-:W-:-:S05]  /*dbd0*/  LOP3.LUT R5, R5, 0xffc00fff, RZ, 0xc0, !PT ;  /* 0xffc00fff05057812 */ /* 0x004fca00078ec0ff */
[----:B------:R0:W-:Y:S04]  /*dbe0*/  ST.E desc[UR36][R6.64+0x14], R5 ;  /* 0x0000140506007985 */ /* 0x0001e8000c101924 */
[----:B-1----:R-:W2:Y:S02]  /*dbf0*/  LDG.E.64 R8, desc[UR36][R2.64] ;  /* 0x0000002402087981 */ /* 0x002ea4000c1e1b00 */
        /* <DEDUP_REMOVED lines=27> */
[----:B---3--:R-:W-:-:S05]  /*ddb0*/  IMAD.WIDE.U32 R10, R0, 0x1c, R10 ;  /* 0x0000001c000a7825 */ /* 0x008fca00078e000a */
[----:B------:R-:W-:Y:S04]  /*ddc0*/  ST.E.U8 desc[UR36][R10.64], R3 ;  /* 0x000000030a007985 */ /* 0x000fe8000c101124 */
[----:B------:R-:W-:Y:S04]  /*ddd0*/  ST.E.U8 desc[UR36][R10.64+0x2], R3 ;  /* 0x000002030a007985 */ /* 0x000fe8000c101124 */
[----:B------:R4:W-:Y:S04]  /*dde0*/  ST.E.U8 desc[UR36][R10.64+0x4], R3 ;  /* 0x000004030a007985 */ /* 0x0009e8000c101124 */
[----:B------:R-:W-:Y:S04]  /*ddf0*/  ST.E.U8 desc[UR36][R10.64+0x1], R9 ;  /* 0x000001090a007985 */ /* 0x000fe8000c101124 */
[----:B------:R-:W-:Y:S04]  /*de00*/  ST.E.U8 desc[UR36][R10.64+0x3], R12 ;  /* 0x0000030c0a007985 */ /* 0x000fe8000c101124 */
[----:B------:R0:W-:Y:S04]  /*de10*/  ST.E.U8 desc[UR36][R10.64+0x5], RZ ;  /* 0x000005ff0a007985 */ /* 0x0001e8000c101124 */
[----:B----4-:R-:W2:Y:S02]  /*de20*/  LDG.E.64 R2, desc[UR36][R6.64] ;  /* 0x0000002406027981 */ /* 0x010ea4000c1e1b00 */
[----:B--2---:R-:W-:-:S05]  /*de30*/  LEA.HI R2, P0, R4, R2, RZ, 0x1d ;  /* 0x0000000204027211 */ /* 0x004fca000781e8ff */
[----:B------:R-:W-:-:S05]  /*de40*/  IMAD.X R3, RZ, RZ, R3, P0 ;  /* 0x000000ffff037224 */ /* 0x000fca00000e0603 */
[----:B------:R-:W0:Y:S01]  /*de50*/  LD.E.U8 R5, desc[UR36][R2.64] ;  /* 0x0000002402057980 */ /* 0x000e22000c101100 */
[----:B------:R-:W-:Y:S01]  /*de60*/  LOP3.LUT R4, R4, 0x7, RZ, 0xc0, !PT ;  /* 0x0000000704047812 */ /* 0x000fe200078ec0ff */
[----:B------:R-:W-:-:S03]  /*de70*/  IMAD.MOV.U32 R13, RZ, RZ, 0x1 ;  /* 0x00000001ff0d7424 */ /* 0x000fc600078e00ff */
[----:B------:R-:W-:-:S04]  /*de80*/  ISETP.GT.U32.AND P0, PT, R4, 0xffff, PT ;  /* 0x0000ffff0400780c */ /* 0x000fc80003f04070 */
[----:B------:R-:W-:-:S04]  /*de90*/  SEL R4, R4, 0xffff, !P0 ;  /* 0x0000ffff04047807 */ /* 0x000fc80004000000 */
[----:B------:R-:W-:-:S04]  /*dea0*/  LOP3.LUT R4, R4, 0xffff, RZ, 0xc0, !PT ;  /* 0x0000ffff04047812 */ /* 0x000fc800078ec0ff */
[----:B------:R-:W-:-:S04]  /*deb0*/  SHF.L.U32 R4, R13, R4, RZ ;  /* 0x000000040d047219 */ /* 0x000fc800000006ff */
[----:B0-----:R-:W-:-:S05]  /*dec0*/  LOP3.LUT R11, R5, R4, RZ, 0xfc, !PT ;  /* 0x00000004050b7212 */ /* 0x001fca00078efcff */
[----:B------:R0:W-:Y:S04]  /*ded0*/  ST.E.U8 desc[UR36][R2.64], R11 ;  /* 0x0000000b02007985 */ /* 0x0001e8000c101124 */
[----:B------:R-:W2:Y:S04]  /*dee0*/  LDG.E.64 R4, desc[UR36][R6.64] ;  /* 0x0000002406047981 */ /* 0x000ea8000c1e1b00 */
[----:B--2---:R-:W2:Y:S02]  /*def0*/  LD.E R8, desc[UR36][R4.64+0x80] ;  /* 0x0000802404087980 */ /* 0x004ea4000c101900 */
[----:B--2---:R-:W-:-:S05]  /*df00*/  VIADD R9, R8, 0x1 ;  /* 0x0000000108097836 */ /* 0x004fca0000000000 */
[----:B------:R-:W-:-:S04]  /*df10*/  LOP3.LUT R9, R9, 0x7ff, RZ, 0xc0, !PT ;  /* 0x000007ff09097812 */ /* 0x000fc800078ec0ff */
        /* <DEDUP_REMOVED lines=10> */
[----:B---3--:R-:W3:Y:S01]  /*dfc0*/  LD.E R12, desc[UR36][R2.64+0x80] ;  /* 0x00008024020c7980 */ /* 0x008ee2000c101900 */
[----:B-1----:R-:W-:Y:S02]  /*dfd0*/  IMAD.MOV.U32 R13, RZ, RZ, R0 ;  /* 0x000000ffff0d7224 */ /* 0x002fe400078e0000 */
[----:B---3--:R-:W-:-:S05]  /*dfe0*/  IMAD.SHL.U32 R12, R12, 0x2, RZ ;  /* 0x000000020c0c7824 */ /* 0x008fca00078e00ff */
[----:B------:R-:W-:-:S04]  /*dff0*/  LOP3.LUT R5, R12, 0xffe, RZ, 0xc0, !PT ;  /* 0x00000ffe0c057812 */ /* 0x000fc800078ec0ff */
[----:B------:R-:W-:-:S05]  /*e000*/  IADD3 R4, P0, PT, R2, R5, RZ ;  /* 0x0000000502047210 */ /* 0x000fca0007f1e0ff */
[----:B------:R-:W-:-:S05]  /*e010*/  IMAD.X R5, RZ, RZ, R3, P0 ;  /* 0x000000ffff057224 */ /* 0x000fca00000e0603 */
[----:B------:R2:W-:Y:S03]  /*e020*/  ST.E.U16 desc[UR36][R4.64+0x880], R0 ;  /* 0x0008800004007985 */ /* 0x0005e6000c101524 */
.L_x_219:
[----:B------:R-:W-:Y:S05]  /*e030*/  BSYNC.RECONVERGENT B6 ;  /* 0x0000000000067941 */ /* 0x000fea0003800200 */
.L_x_213:
[----:B0-2---:R-:W0:Y:S02]  /*e040*/  LDC.64 R4, c[0x4][0x8] ;  /* 0x01000200ff047b82 */ /* 0x005e240000000a00 */
[----:B0-----:R-:W2:Y:S02]  /*e050*/  LDG.E.64 R2, desc[UR36][R4.64] ;  /* 0x0000002404027981 */ /* 0x001ea4000c1e1b00 */
[----:B--2---:R-:W-:-:S05]  /*e060*/  IMAD.WIDE.U32 R2, R13, 0x1c, R2 ;  /* 0x0000001c0d027825 */ /* 0x004fca00078e0002 */
[----:B------:R-:W2:Y:S01]  /*e070*/  LD.E R18, desc[UR36][R2.64+0x14] ;  /* 0x0000142402127980 */ /* 0x000ea2000c101900 */
[----:B------:R-:W-:Y:S01]  /*e080*/  BSSY.RECONVERGENT B6, `(.L_x_240) ;  /* 0x00000fe000067945 */ /* 0x000fe20003800200 */
[----:B--2---:R-:W-:-:S13]  /*e090*/  LOP3.LUT P0, RZ, R18, 0x2, RZ, 0xc0, !PT ;  /* 0x0000000212ff7812 */ /* 0x004fda000780c0ff */
[----:B------:R-:W-:Y:S05]  /*e0a0*/  @!P0 BRA `(.L_x_241) ;  /* 0x0000000000348947 */ /* 0x000fea0003800000 */
        /* <DEDUP_REMOVED lines=12> */
.L_x_242:
[----:B------:R-:W-:Y:S05]  /*e170*/  BRA `(.L_x_243) ;  /* 0x0000000c00b87947 */ /* 0x000fea0003800000 */
.L_x_241:
[----:B------:R-:W2:Y:S01]  /*e180*/  LD.E R2, desc[UR36][R2.64+0x18] ;  /* 0x0000182402027980 */ /* 0x000ea2000c101900 */
[----:B------:R-:W-:Y:S01]  /*e190*/  SHF.R.U32.HI R17, RZ, 0xc, R18 ;  /* 0x0000000cff117819 */ /* 0x000fe20000011612 */
[----:B------:R-:W-:Y:S03]  /*e1a0*/  BSSY.RECONVERGENT B7, `(.L_x_244) ;  /* 0x000000e000077945 */ /* 0x000fe60003800200 */
[----:B------:R-:W-:Y:S02]  /*e1b0*/  LOP3.LUT R17, R17, 0xffc00, RZ, 0xc0, !PT ;  /* 0x000ffc0011117812 */ /* 0x000fe400078ec0ff */
[C---:B--2---:R-:W-:Y:S02]  /*e1c0*/  LOP3.LUT P0, RZ, R2.reuse, 0x7e0, RZ, 0xc0, !PT ;  /* 0x000007e002ff7812 */ /* 0x044fe4000780c0ff */
[----:B------:R-:W-:-:S04]  /*e1d0*/  LOP3.LUT R19, R2, 0x7ff, RZ, 0xc0, !PT ;  /* 0x000007ff02137812 */ /* 0x000fc800078ec0ff */
[----:B------:R-:W-:-:S07]  /*e1e0*/  VIMNMX.U32 R16, PT, PT, R19, 0x20, PT ;  /* 0x0000002013107848 */ /* 0x000fce0003fe0000 */
        /* <DEDUP_REMOVED lines=9> */
.L_x_245:
[----:B------:R-:W-:Y:S05]  /*e280*/  BSYNC.RECONVERGENT B7 ;  /* 0x0000000000077941 */ /* 0x000fea0003800200 */
.L_x_244:
[----:B------:R-:W-:-:S13]  /*e290*/  ISETP.NE.AND P0, PT, R19, RZ, PT ;  /* 0x000000ff1300720c */ /* 0x000fda0003f05270 */
[----:B------:R-:W-:Y:S05]  /*e2a0*/  @!P0 BRA `(.L_x_243) ;  /* 0x0000000c006c8947 */ /* 0x000fea0003800000 */
[----:B------:R-:W-:Y:S01]  /*e2b0*/  ISETP.GE.U32.AND P1, PT, R19, 0x10, PT ;  /* 0x000000101300780c */ /* 0x000fe20003f26070 */
[----:B------:R-:W-:Y:S01]  /*e2c0*/  BSSY.RECONVERGENT B0, `(.L_x_246) ;  /* 0x000006a000007945 */ /* 0x000fe20003800200 */
[----:B------:R-:W-:Y:S01]  /*e2d0*/  LOP3.LUT R9, R16, 0xf, RZ, 0xc0, !PT ;  /* 0x0000000f10097812 */ /* 0x000fe200078ec0ff */
[----:B------:R-:W-:-:S03]  /*e2e0*/  IMAD.MOV.U32 R0, RZ, RZ, RZ ;  /* 0x000000ffff007224 */ /* 0x000fc600078e00ff */
[----:B------:R-:W-:-:S07]  /*e2f0*/  ISETP.NE.AND P0, PT, R9, RZ, PT ;  /* 0x000000ff0900720c */ /* 0x000fce0003f05270 */
[----:B------:R-:W-:Y:S06]  /*e300*/  @!P1 BRA `(.L_x_247) ;  /* 0x0000000400949947 */ /* 0x000fec0003800000 */
[----:B------:R-:W0:Y:S01]  /*e310*/  LDCU.64 UR4, c[0x0][0x388] ;  /* 0x00007100ff0477ac */ /* 0x000e220008000a00 */
[----:B------:R-:W1:Y:S01]  /*e320*/  LDC.64 R2, c[0x4][0x18] ;  /* 0x01000600ff027b82 */ /* 0x000e620000000a00 */
[----:B------:R-:W-:Y:S02]  /*e330*/  SHF.R.U64 R7, R18, 0xc, RZ ;  /* 0x0000000c12077819 */ /* 0x000fe400000012ff */
[----:B------:R-:W-:Y:S02]  /*e340*/  LOP3.LUT R0, R16, 0x30, RZ, 0xc0, !PT ;  /* 0x0000003010007812 */ /* 0x000fe400078ec0ff */
[----:B------:R-:W-:-:S03]  /*e350*/  LOP3.LUT R7, R7, 0xffc00, RZ, 0xc0, !PT ;  /* 0x000ffc0007077812 */ /* 0x000fc600078ec0ff */
[----:B------:R-:W-:Y:S01]  /*e360*/  IMAD.MOV R8, RZ, RZ, -R0 ;  /* 0x000000ffff087224 */ /* 0x000fe200078e0a00 */
[----:B------:R-:W-:-:S05]  /*e370*/  IADD3 R7, P1, PT, R7, 0x900f, RZ ;  /* 0x0000900f07077810 */ /* 0x000fca0007f3e0ff */
[----:B------:R-:W-:Y:S01]  /*e380*/  IMAD.X R6, RZ, RZ, RZ, P1 ;  /* 0x000000ffff067224 */ /* 0x000fe200008e06ff */
[----:B0-----:R-:W-:-:S04]  /*e390*/  UIADD3 UR4, UP0, UPT, UR4, 0x7, URZ ;  /* 0x0000000704047890 */ /* 0x001fc8000ff1e0ff */
[----:B------:R-:W-:Y:S02]  /*e3a0*/  UIADD3.X UR5, UPT, UPT, URZ, UR5, URZ, UP0, !UPT ;  /* 0x00000005ff057290 */ /* 0x000fe400087fe4ff */
[----:B------:R-:W-:-:S04]  /*e3b0*/  IMAD.U32 R12, RZ, RZ, UR4 ;  /* 0x00000004ff0c7e24 */ /* 0x000fc8000f8e00ff */
[----:B------:R-:W-:-:S07]  /*e3c0*/  IMAD.U32 R13, RZ, RZ, UR5 ;  /* 0x00000005ff0d7e24 */ /* 0x000fce000f8e00ff */
.L_x_248:
[----:B-12---:R-:W2:Y:S02]  /*e3d0*/  LDG.E.64 R4, desc[UR36][R2.64] ;  /* 0x0000002402047981 */ /* 0x006ea4000c1e1b00 */
[----:B--2---:R-:W-:-:S05]  /*e3e0*/  IADD3 R4, P1, PT, R4, R7, RZ ;  /* 0x0000000704047210 */ /* 0x004fca0007f3e0ff */
[----:B------:R-:W-:-:S05]  /*e3f0*/  IMAD.X R5, R5, 0x1, R6, P1 ;  /* 0x0000000105057824 */ /* 0x000fca00008e0606 */
[----:B------:R0:W2:Y:S02]  /*e400*/  LD.E.U8 R19, desc[UR36][R4.64+-0xf] ;  /* 0xfffff12404137980 */ /* 0x0000a4000c101100 */
[----:B0-----:R-:W-:Y:S02]  /*e410*/  IMAD.MOV.U32 R4, RZ, RZ, R12 ;  /* 0x000000ffff047224 */ /* 0x001fe400078e000c */
[----:B------:R-:W-:-:S05]  /*e420*/  IMAD.MOV.U32 R5, RZ, RZ, R13 ;  /* 0x000000ffff057224 */ /* 0x000fca00078e000d */
[----:B--2---:R-:W-:Y:S04]  /*e430*/  STG.E.U8 desc[UR36][R4.64+-0x7], R19 ;  /* 0xfffff91304007986 */ /* 0x004fe8000c101124 */
[----:B------:R-:W2:Y:S02]  /*e440*/  LDG.E.64 R10, desc[UR36][R2.64] ;  /* 0x00000024020a7981 */ /* 0x000ea4000c1e1b00 */
[----:B--2---:R-:W-:-:S05]  /*e450*/  IADD3 R12, P1, PT, R10, R7, RZ ;  /* 0x000000070a0c7210 */ /* 0x004fca0007f3e0ff */
[----:B------:R-:W-:-:S06]  /*e460*/  IMAD.X R13, R11, 0x1, R6, P1 ;  /* 0x000000010b0d7824 */ /* 0x000fcc00008e0606 */
[----:B------:R-:W2:Y:S04]  /*e470*/  LD.E.U8 R13, desc[UR36][R12.64+-0xe] ;  /* 0xfffff2240c0d7980 */ /* 0x000ea8000c101100 */
[----:B--2---:R0:W-:Y:S04]  /*e480*/  STG.E.U8 desc[UR36][R4.64+-0x6], R13 ;  /* 0xfffffa0d04007986 */ /* 0x0041e8000c101124 */
        /* <DEDUP_REMOVED lines=10> */
[----:B------:R-:W3:Y:S02]  /*e530*/  LDG.E.64 R10, desc[UR36][R2.64] ;  /* 0x00000024020a7981 */ /* 0x000ee4000c1e1b00 */
[----:B---3--:R-:W-:-:S05]  /*e540*/  IADD3 R12, P1, PT, R10, R7, RZ ;  /* 0x000000070a0c7210 */ /* 0x008fca0007f3e0ff */
[----:B0-----:R-:W-:-:S06]  /*e550*/  IMAD.X R13, R11, 0x1, R6, P1 ;  /* 0x000000010b0d7824 */ /* 0x001fcc00008e0606 */
[----:B------:R-:W3:Y:S04]  /*e560*/  LD.E.U8 R13, desc[UR36][R12.64+-0xb] ;  /* 0xfffff5240c0d7980 */ /* 0x000ee8000c101100 */
[----:B---3--:R0:W-:Y:S04]  /*e570*/  STG.E.U8 desc[UR36][R4.64+-0x3], R13 ;  /* 0xfffffd0d04007986 */ /* 0x0081e8000c101124 */
[----:B------:R-:W3:Y:S02]  /*e580*/  LDG.E.64 R10, desc[UR36][R2.64] ;  /* 0x00000024020a7981 */ /* 0x000ee4000c1e1b00 */
[----:B---3--:R-:W-:-:S05]  /*e590*/  IADD3 R14, P1, PT, R10, R7, RZ ;  /* 0x000000070a0e7210 */ /* 0x008fca0007f3e0ff */
[----:B-1----:R-:W-:-:S06]  /*e5a0*/  IMAD.X R15, R11, 0x1, R6, P1 ;  /* 0x000000010b0f7824 */ /* 0x002fcc00008e0606 */
[----:B------:R-:W3:Y:S04]  /*e5b0*/  LD.E.U8 R15, desc[UR36][R14.64+-0xa] ;  /* 0xfffff6240e0f7980 */ /* 0x000ee8000c101100 */
[----:B---3--:R1:W-:Y:S04]  /*e5c0*/  STG.E.U8 desc[UR36][R4.64+-0x2], R15 ;  /* 0xfffffe0f04007986 */ /* 0x0083e8000c101124 */
[----:B------:R-:W3:Y:S02]  /*e5d0*/  LDG.E.64 R10, desc[UR36][R2.64] ;  /* 0x00000024020a7981 */ /* 0x000ee4000c1e1b00 */
[----:B---3--:R-:W-:-:S05]  /*e5e0*/  IADD3 R20, P1, PT, R10, R7, RZ ;  /* 0x000000070a147210 */ /* 0x008fca0007f3e0ff */
[----:B--2---:R-:W-:-:S06]  /*e5f0*/  IMAD.X R21, R11, 0x1, R6, P1 ;  /* 0x000000010b157824 */ /* 0x004fcc00008e0606 */
        /* <DEDUP_REMOVED lines=31> */
[----:B--2---:R-:W-:Y:S04]  /*e7f0*/  STG.E.U8 desc[UR36][R4.64+0x5], R21 ;  /* 0x0000051504007986 */ /* 0x004fe8000c101124 */
[----:B------:R-:W2:Y:S02]  /*e800*/  LDG.E.64 R10, desc[UR36][R2.64] ;  /* 0x00000024020a7981 */ /* 0x000ea4000c1e1b00 */
[----:B--2---:R-:W-:-:S05]  /*e810*/  IADD3 R12, P1, PT, R10, R7, RZ ;  /* 0x000000070a0c7210 */ /* 0x004fca0007f3e0ff */
[----:B0-----:R-:W-:-:S06]  /*e820*/  IMAD.X R13, R11, 0x1, R6, P1 ;  /* 0x000000010b0d7824 */ /* 0x001fcc00008e0606 */
[----:B------:R-:W2:Y:S04]  /*e830*/  LD.E.U8 R13, desc[UR36][R12.64+-0x2] ;  /* 0xfffffe240c0d7980 */ /* 0x000ea8000c101100 */
[----:B--2---:R0:W-:Y:S04]  /*e840*/  STG.E.U8 desc[UR36][R4.64+0x6], R13 ;  /* 0x0000060d04007986 */ /* 0x0041e8000c101124 */
[----:B------:R-:W2:Y:S02]  /*e850*/  LDG.E.64 R10, desc[UR36][R2.64] ;  /* 0x00000024020a7981 */ /* 0x000ea4000c1e1b00 */
[----:B--2---:R-:W-:-:S05]  /*e860*/  IADD3 R14, P1, PT, R10, R7, RZ ;  /* 0x000000070a0e7210 */ /* 0x004fca0007f3e0ff */
[----:B-1----:R-:W-:-:S06]  /*e870*/  IMAD.X R15, R11, 0x1, R6, P1 ;  /* 0x000000010b0f7824 */ /* 0x002fcc00008e0606 */
[----:B------:R-:W2:Y:S04]  /*e880*/  LD.E.U8 R15, desc[UR36][R14.64+-0x1] ;  /* 0xffffff240e0f7980 */ /* 0x000ea8000c101100 */
[----:B--2---:R2:W-:Y:S04]  /*e890*/  STG.E.U8 desc[UR36][R4.64+0x7], R15 ;  /* 0x0000070f04007986 */ /* 0x0045e8000c101124 */
[----:B------:R-:W3:Y:S02]  /*e8a0*/  LDG.E.64 R10, desc[UR36][R2.64] ;  /* 0x00000024020a7981 */ /* 0x000ee4000c1e1b00 */
[----:B---3--:R-:W-:-:S05]  /*e8b0*/  IADD3 R10, P1, PT, R10, R7, RZ ;  /* 0x000000070a0a7210 */ /* 0x008fca0007f3e0ff */
[----:B------:R-:W-:-:S06]  /*e8c0*/  IMAD.X R11, R11, 0x1, R6, P1 ;  /* 0x000000010b0b7824 */ /* 0x000fcc00008e0606 */
[----:B------:R-:W3:Y:S01]  /*e8d0*/  LD.E.U8 R11, desc[UR36][R10.64] ;  /* 0x000000240a0b7980 */ /* 0x000ee2000c101100 */
[----:B------:R-:W-:Y:S01]  /*e8e0*/  VIADD R8, R8, 0x10 ;  /* 0x0000001008087836 */ /* 0x000fe20000000000 */
[----:B------:R-:W-:Y:S02]  /*e8f0*/  IADD3 R12, P3, PT, R4, 0x10, RZ ;  /* 0x00000010040c7810 */ /* 0x000fe40007f7e0ff */
[----:B------:R-:W-:Y:S02]  /*e900*/  IADD3 R7, P2, PT, R7, 0x10, RZ ;  /* 0x0000001007077810 */ /* 0x000fe40007f5e0ff */
[----:B------:R-:W-:Y:S01]  /*e910*/  ISETP.NE.AND P1, PT, R8, RZ, PT ;  /* 0x000000ff0800720c */ /* 0x000fe20003f25270 */
[----:B0-----:R-:W-:Y:S02]  /*e920*/  IMAD.X R13, RZ, RZ, R5, P3 ;  /* 0x000000ffff0d7224 */ /* 0x001fe400018e0605 */
[----:B------:R-:W-:Y:S01]  /*e930*/  IMAD.X R6, RZ, RZ, R6, P2 ;  /* 0x000000ffff067224 */ /* 0x000fe200010e0606 */
[----:B---3--:R2:W-:Y:S09]  /*e940*/  STG.E.U8 desc[UR36][R4.64+0x8], R11 ;  /* 0x0000080b04007986 */ /* 0x0085f2000c101124 */
[----:B------:R-:W-:Y:S05]  /*e950*/  @P1 BRA `(.L_x_248) ;  /* 0xfffffff8009c1947 */ /* 0x000fea000383ffff */
.L_x_247:
[----:B------:R-:W-:Y:S05]  /*e960*/  BSYNC.RECONVERGENT B0 ;  /* 0x0000000000007941 */ /* 0x000fea0003800200 */
.L_x_246:
[----:B------:R-:W-:Y:S05]  /*e970*/  @!P0 BRA `(.L_x_243) ;  /* 0x0000000400b88947 */ /* 0x000fea0003800000 */
[----:B------:R-:W-:Y:S01]  /*e980*/  ISETP.GE.U32.AND P1, PT, R9, 0x8, PT ;  /* 0x000000080900780c */ /* 0x000fe20003f26070 */
[----:B------:R-:W-:Y:S01]  /*e990*/  BSSY.RECONVERGENT B0, `(.L_x_249) ;  /* 0x0000032000007945 */ /* 0x000fe20003800200 */
[----:B------:R-:W-:-:S11]  /*e9a0*/  LOP3.LUT P0, R12, R16, 0x7, RZ, 0xc0, !PT ;  /* 0x00000007100c7812 */ /* 0x000fd6000780c0ff */
[----:B------:R-:W-:Y:S05]  /*e9b0*/  @!P1 BRA `(.L_x_250) ;  /* 0x0000000000bc9947 */ /* 0x000fea0003800000 */
[----:B------:R-:W2:Y:S01]  /*e9c0*/  LDC.64 R2, c[0x4][0x18] ;  /* 0x01000600ff027b82 */ /* 0x000ea20000000a00 */
[----:B------:R-:W-:Y:S01]  /*e9d0*/  IADD3 R7, P1, PT, R17, R0, RZ ;  /* 0x0000000011077210 */ /* 0x000fe20007f3e0ff */
[----:B------:R-:W0:Y:S01]  /*e9e0*/  LDCU.64 UR4, c[0x0][0x388] ;  /* 0x00007100ff0477ac */ /* 0x000e220008000a00 */
[----:B--2---:R-:W2:Y:S03]  /*e9f0*/  LDG.E.64 R4, desc[UR36][R2.64] ;  /* 0x0000002402047981 */ /* 0x004ea6000c1e1b00 */
[----:B------:R-:W-:Y:S01]  /*ea00*/  IMAD.X R6, RZ, RZ, RZ, P1 ;  /* 0x000000ffff067224 */ /* 0x000fe200008e06ff */
[----:B--2---:R-:W-:-:S05]  /*ea10*/  IADD3 R10, P1, PT, R4, R7, RZ ;  /* 0x00000007040a7210 */ /* 0x004fca0007f3e0ff */
[----:B------:R-:W-:-:S05]  /*ea20*/  IMAD.X R11, R5, 0x1, R6, P1 ;  /* 0x00000001050b7824 */ /* 0x000fca00008e0606 */
[----:B------:R-:W2:Y:S01]  /*ea30*/  LD.E.U8 R13, desc[UR36][R10.64+0x9000] ;  /* 0x009000240a0d7980 */ /* 0x000ea2000c101100 */
[----:B0-----:R-:W-:-:S05]  /*ea40*/  IADD3 R4, P1, PT, R0, UR4, RZ ;  /* 0x0000000400047c10 */ /* 0x001fca000ff3e0ff */
[----:B------:R-:W-:-:S05]  /*ea50*/  IMAD.X R5, RZ, RZ, UR5, P1 ;  /* 0x00000005ff057e24 */ /* 0x000fca00088e06ff */
        /* <DEDUP_REMOVED lines=31> */
[----:B------:R-:W2:Y:S02]  /*ec50*/  LDG.E.64 R8, desc[UR36][R2.64] ;  /* 0x0000002402087981 */ /* 0x000ea4000c1e1b00 */
[----:B--2---:R-:W-:-:S05]  /*ec60*/  IADD3 R8, P1, PT, R8, R7, RZ ;  /* 0x0000000708087210 */ /* 0x004fca0007f3e0ff */
[----:B------:R-:W-:-:S06]  /*ec70*/  IMAD.X R9, R9, 0x1, R6, P1 ;  /* 0x0000000109097824 */ /* 0x000fcc00008e0606 */
[----:B------:R-:W2:Y:S01]  /*ec80*/  LD.E.U8 R9, desc[UR36][R8.64+0x9007] ;  /* 0x0090072408097980 */ /* 0x000ea2000c101100 */
[----:B------:R-:W-:-:S03]  /*ec90*/  VIADD R0, R0, 0x8 ;  /* 0x0000000800007836 */ /* 0x000fc60000000000 */
[----:B--2---:R0:W-:Y:S04]  /*eca0*/  STG.E.U8 desc[UR36][R4.64+0x7], R9 ;  /* 0x0000070904007986 */ /* 0x0041e8000c101124 */
.L_x_250:
[----:B------:R-:W-:Y:S05]  /*ecb0*/  BSYNC.RECONVERGENT B0 ;  /* 0x0000000000007941 */ /* 0x000fea0003800200 */
.L_x_249:
[----:B------:R-:W-:Y:S05]  /*ecc0*/  @!P0 BRA `(.L_x_243) ;  /* 0x0000000000e48947 */ /* 0x000fea0003800000 */
[----:B------:R-:W-:Y:S01]  /*ecd0*/  ISETP.GE.U32.AND P1, PT, R12, 0x4, PT ;  /* 0x000000040c00780c */ /* 0x000fe20003f26070 */
[----:B------:R-:W-:Y:S01]  /*ece0*/  BSSY.RECONVERGENT B0, `(.L_x_251) ;  /* 0x000001f000007945 */ /* 0x000fe20003800200 */
[----:B------:R-:W-:-:S04]  /*ecf0*/  LOP3.LUT R16, R16, 0x3, RZ, 0xc0, !PT ;  /* 0x0000000310107812 */ /* 0x000fc800078ec0ff */
[----:B------:R-:W-:-:S07]  /*ed00*/  ISETP.NE.AND P0, PT, R16, RZ, PT ;  /* 0x000000ff1000720c */ /* 0x000fce0003f05270 */
[----:B------:R-:W-:Y:S06]  /*ed10*/  @!P1 BRA `(.L_x_252) ;  /* 0x00000000006c9947 */ /* 0x000fec0003800000 */
[----:B------:R-:W0:Y:S01]  /*ed20*/  LDC.64 R2, c[0x4][0x18] ;  /* 0x01000600ff027b82 */ /* 0x000e220000000a00 */
[----:B------:R-:W-:Y:S01]  /*ed30*/  IADD3 R17, P1, PT, R17, R0, RZ ;  /* 0x0000000011117210 */ /* 0x000fe20007f3e0ff */
[----:B------:R-:W1:Y:S01]  /*ed40*/  LDCU.64 UR4, c[0x0][0x388] ;  /* 0x00007100ff0477ac */ /* 0x000e620008000a00 */
[----:B0-2---:R-:W2:Y:S03]  /*ed50*/  LDG.E.64 R4, desc[UR36][R2.64] ;  /* 0x0000002402047981 */ /* 0x005ea6000c1e1b00 */
[----:B------:R-:W-:Y:S01]  /*ed60*/  IMAD.X R15, RZ, RZ, RZ, P1 ;  /* 0x000000ffff0f7224 */ /* 0x000fe200008e06ff */
[----:B--2---:R-:W-:-:S05]  /*ed70*/  IADD3 R8, P1, PT, R4, R17, RZ ;  /* 0x0000001104087210 */ /* 0x004fca0007f3e0ff */
[----:B------:R-:W-:-:S05]  /*ed80*/  IMAD.X R9, R5, 0x1, R15, P1 ;  /* 0x0000000105097824 */ /* 0x000fca00008e060f */
[----:B------:R-:W2:Y:S01]  /*ed90*/  LD.E.U8 R13, desc[UR36][R8.64+0x9000] ;  /* 0x00900024080d7980 */ /* 0x000ea2000c101100 */
[----:B-1----:R-:W-:-:S05]  /*eda0*/  IADD3 R4, P1, PT, R0, UR4, RZ ;  /* 0x0000000400047c10 */ /* 0x002fca000ff3e0ff */
[----:B------:R-:W-:-:S05]  /*edb0*/  IMAD.X R5, RZ, RZ, UR5, P1 ;  /* 0x00000005ff057e24 */ /* 0x000fca00088e06ff */
        /* <DEDUP_REMOVED lines=17> */
.L_x_252:
[----:B------:R-:W-:Y:S05]  /*eed0*/  BSYNC.RECONVERGENT B0 ;  /* 0x0000000000007941 */ /* 0x000fea0003800200 */
.L_x_251:
[----:B------:R-:W-:Y:S05]  /*eee0*/  @!P0 BRA `(.L_x_243) ;  /* 0x00000000005c8947 */ /* 0x000fea0003800000 */
[----:B------:R-:W3:Y:S01]  /*eef0*/  LDCU.64 UR4, c[0x0][0x388] ;  /* 0x00007100ff0477ac */ /* 0x000ee20008000a00 */
[----:B------:R-:W4:Y:S01]  /*ef00*/  LDC.64 R2, c[0x4][0x18] ;  /* 0x01000600ff027b82 */ /* 0x000f220000000a00 */
[----:B01----:R-:W-:Y:S01]  /*ef10*/  SHF.R.U64 R9, R18, 0xc, RZ ;  /* 0x0000000c12097819 */ /* 0x003fe200000012ff */
[----:B------:R-:W-:-:S03]  /*ef20*/  IMAD.MOV R16, RZ, RZ, -R16 ;  /* 0x000000ffff107224 */ /* 0x000fc600078e0a10 */
[----:B------:R-:W-:-:S04]  /*ef30*/  LOP3.LUT R9, R0, 0xffc00, R9, 0xf8, !PT ;  /* 0x000ffc0000097812 */ /* 0x000fc800078ef809 */
[----:B------:R-:W-:-:S05]  /*ef40*/  IADD3 R9, P1, PT, R9, 0x9000, RZ ;  /* 0x0000900009097810 */ /* 0x000fca0007f3e0ff */
[----:B--2---:R-:W-:Y:S01]  /*ef50*/  IMAD.X R11, RZ, RZ, RZ, P1 ;  /* 0x000000ffff0b7224 */ /* 0x004fe200008e06ff */
[----:B---3--:R-:W-:-:S05]  /*ef60*/  IADD3 R0, P0, PT, R0, UR4, RZ ;  /* 0x0000000400007c10 */ /* 0x008fca000ff1e0ff */
[----:B------:R-:W-:-:S08]  /*ef70*/  IMAD.X R13, RZ, RZ, UR5, P0 ;  /* 0x00000005ff0d7e24 */ /* 0x000fd000080e06ff */
.L_x_253:
[----:B---34-:R-:W2:Y:S02]  /*ef80*/  LDG.E.64 R4, desc[UR36][R2.64] ;  /* 0x0000002402047981 */ /* 0x018ea4000c1e1b00 */
[----:B--2---:R-:W-:-:S05]  /*ef90*/  IADD3 R4, P0, PT, R4, R9, RZ ;  /* 0x0000000904047210 */ /* 0x004fca0007f1e0ff */
[----:B------:R-:W-:-:S05]  /*efa0*/  IMAD.X R5, R5, 0x1, R11, P0 ;  /* 0x0000000105057824 */ /* 0x000fca00000e060b */
[----:B------:R0:W2:Y:S01]  /*efb0*/  LD.E.U8 R7, desc[UR36][R4.64] ;  /* 0x0000002404077980 */ /* 0x0000a2000c101100 */
[----:B------:R-:W-:Y:S01]  /*efc0*/  VIADD R16, R16, 0x1 ;  /* 0x0000000110107836 */ /* 0x000fe20000000000 */
[----:B------:R-:W-:-:S04]  /*efd0*/  IADD3 R9, P2, PT, R9, 0x1, RZ ;  /* 0x0000000109097810 */ /* 0x000fc80007f5e0ff */
[----:B------:R-:W-:Y:S01]  /*efe0*/  ISETP.NE.AND P0, PT, R16, RZ, PT ;  /* 0x000000ff1000720c */ /* 0x000fe20003f05270 */
[----:B------:R-:W-:Y:S02]  /*eff0*/  IMAD.X R11, RZ, RZ, R11, P2 ;  /* 0x000000ffff0b7224 */ /* 0x000fe400010e060b */
[----:B0-----:R-:W-:Y:S01]  /*f000*/  IMAD.MOV.U32 R4, RZ, RZ, R0 ;  /* 0x000000ffff047224 */ /* 0x001fe200078e0000 */
[----:B------:R-:W-:Y:S01]  /*f010*/  IADD3 R0, P1, PT, R0, 0x1, RZ ;  /* 0x0000000100007810 */ /* 0x000fe20007f3e0ff */
[----:B------:R-:W-:-:S04]  /*f020*/  IMAD.MOV.U32 R5, RZ, RZ, R13 ;  /* 0x000000ffff057224 */ /* 0x000fc800078e000d */
[----:B------:R-:W-:Y:S01]  /*f030*/  IMAD.X R13, RZ, RZ, R13, P1 ;  /* 0x000000ffff0d7224 */ /* 0x000fe200008e060d */
[----:B--2---:R3:W-:Y:S03]  /*f040*/  STG.E.U8 desc[UR36][R4.64], R7 ;  /* 0x0000000704007986 */ /* 0x0047e6000c101124 */
[----:B------:R-:W-:Y:S05]  /*f050*/  @P0 BRA `(.L_x_253) ;  /* 0xfffffffc00c80947 */ /* 0x000fea000383ffff */
.L_x_243:
[----:B------:R-:W-:Y:S05]  /*f060*/  BSYNC.RECONVERGENT B6 ;  /* 0x0000000000067941 */ /* 0x000fea0003800200 */
.L_x_240:
[----:B------:R-:W-:Y:S01]  /*f070*/  MOV R0, 0x0 ;  /* 0x0000000000007802 */ /* 0x000fe20000000f00 */
[----:B------:R-:W0:Y:S01]  /*f080*/  LDCU.64 UR4, c[0x4][0x58] ;  /* 0x01000b00ff0477ac */ /* 0x000e220008000a00 */
[----:B-1-3--:R-:W-:Y:S02]  /*f090*/  CS2R R6, SRZ ;  /* 0x0000000000067805 */ /* 0x00afe4000001ff00 */
[----:B------:R1:W3:Y:S01]  /*f0a0*/  LDC.64 R2, c[0x4][R0] ;  /* 0x0100000000027b82 */ /* 0x0002e20000000a00 */
[----:B0-2---:R-:W-:Y:S02]  /*f0b0*/  IMAD.U32 R4, RZ, RZ, UR4 ;  /* 0x00000004ff047e24 */ /* 0x005fe4000f8e00ff */
[----:B-1----:R-:W-:-:S07]  /*f0c0*/  IMAD.U32 R5, RZ, RZ, UR5 ;  /* 0x00000005ff057e24 */ /* 0x002fce000f8e00ff */
[----:B------:R-:W-:-:S07]  /*f0d0*/  LEPC R20, `(.L_x_254) ;  /* 0x000000001014794e */ /* 0x000fce0000000000 */
[----:B---3--:R-:W-:Y:S05]  /*f0e0*/  CALL.ABS.NOINC R2 ;  /* 0x0000000002007343 */ /* 0x008fea0003c00000 */
.L_x_254:
[----:B------:R-:W0:Y:S02]  /*f0f0*/  LDC.64 R2, c[0x4][0x10] ;  /* 0x01000400ff027b82 */ /* 0x000e240000000a00 */
[----:B0-----:R-:W2:Y:S04]  /*f100*/  LDG.E.64 R28, desc[UR36][R2.64] ;  /* 0x00000024021c7981 */ /* 0x001ea8000c1e1b00 */
[----:B--2---:R-:W2:Y:S01]  /*f110*/  LD.E R28, desc[UR36][R28.64+0x80] ;  /* 0x000080241c1c7980 */ /* 0x004ea2000c101900 */
[----:B------:R-:W-:Y:S01]  /*f120*/  BSSY.RECONVERGENT B6, `(.L_x_255) ;  /* 0x0000236000067945 */ /* 0x000fe20003800200 */
[----:B--2---:R-:W-:-:S13]  /*f130*/  LOP3.LUT P0, R27, R28, 0x7ff, RZ, 0xc0, !PT ;  /* 0x000007ff1c1b7812 */ /* 0x004fda000780c0ff */
[----:B------:R-:W-:Y:S05]  /*f140*/  @!P0 BRA `(.L_x_256) ;  /* 0x0000002000cc8947 */ /* 0x000fea0003800000 */
[----:B------:R-:W-:Y:S01]  /*f150*/  ISETP.GE.U32.AND P0, PT, R27, 0x10, PT ;  /* 0x000000101b00780c */ /* 0x000fe20003f06070 */
[----:B------:R-:W-:-:S12]  /*f160*/  BSSY.RECONVERGENT B7, `(.L_x_257) ;  /* 0x0000138000077945 */ /* 0x000fd80003800200 */
[----:B------:R-:W-:Y:S05]  /*f170*/  @!P0 BRA `(.L_x_258) ;  /* 0x0000001000d88947 */ /* 0x000fea0003800000 */
[----:B------:R-:W-:Y:S01]  /*f180*/  LOP3.LUT R0, R28, 0xffff, RZ, 0xc0, !PT ;  /* 0x0000ffff1c007812 */ /* 0x000fe200078ec0ff */
[----:B------:R-:W-:Y:S01]  /*f190*/  BSSY.RECONVERGENT B0, `(.L_x_259) ;  /* 0x0000133000007945 */ /* 0x000fe20003800200 */
[----:B------:R-:W-:Y:S01]  /*f1a0*/  IADD3 R19, P0, PT, R23, 0x8, RZ ;  /* 0x0000000817137810 */ /* 0x000fe20007f1e0ff */
[----:B------:R-:W-:Y:S01]  /*f1b0*/  VIADD R27, R27, 0xfffffff8 ;  /* 0xfffffff81b1b7836 */ /* 0x000fe20000000000 */
[----:B------:R-:W-:Y:S01]  /*f1c0*/  SHF.R.U32.HI R0, RZ, 0x4, R0 ;  /* 0x00000004ff007819 */ /* 0x000fe20000011600 */
[----:B------:R-:W0:Y:S05]  /*f1d0*/  BMOV.32.CLEAR R25, B0 ;  /* 0x0000000000197355 */ /* 0x000e2a0000100000 */
[----:B------:R-:W-:-:S02]  /*f1e0*/  IMAD.SHL.U32 R0, R0, 0x10, RZ ;  /* 0x0000001000007824 */ /* 0x000fc400078e00ff */
[----:B------:R-:W-:-:S03]  /*f1f0*/  IMAD.X R18, RZ, RZ, R22, P0 ;  /* 0x000000ffff127224 */ /* 0x000fc600000e0616 */
[----:B------:R-:W-:-:S05]  /*f200*/  LOP3.LUT R26, R0, 0x7f0, RZ, 0xe2, !PT ;  /* 0x000007f0001a7812 */ /* 0x000fca00078ee2ff */
[----:B0-----:R-:W-:-:S07]  /*f210*/  IMAD.MOV R26, RZ, RZ, -R26 ;  /* 0x000000ffff1a7224 */ /* 0x001fce00078e0a1a */
.L_x_276:
[----:B------:R-:W0:Y:S02]  /*f220*/  LDC.64 R2, c[0x4][0x10] ;  /* 0x01000400ff027b82 */ /* 0x000e240000000a00 */
[----:B0-----:R-:W2:Y:S06]  /*f230*/  LDG.E.64 R6, desc[UR36][R2.64] ;  /* 0x0000002402067981 */ /* 0x001eac000c1e1b00 */
[----:B------:R-:W0:Y:S01]  /*f240*/  LDC.64 R4, c[0x4][0x8] ;  /* 0x01000200ff047b82 */ /* 0x000e220000000a00 */
[----:B------:R-:W-:Y:S01]  /*f250*/  VIADD R9, R27, 0x7 ;  /* 0x000000071b097836 */ /* 0x000fe20000000000 */
[----:B------:R-:W1:Y:S03]  /*f260*/  LDCU UR4, c[0x0][0x2f8] ;  /* 0x00005f00ff0477ac */ /* 0x000e660008000800 */
[----:B--2---:R-:W-:-:S02]  /*f270*/  IMAD.WIDE.U32 R6, R9, 0x2, R6 ;  /* 0x0000000209067825 */ /* 0x004fc400078e0006 */
[----:B0-----:R-:W2:Y:S04]  /*f280*/  LDG.E.64 R8, desc[UR36][R4.64] ;  /* 0x0000002404087981 */ /* 0x001ea8000c1e1b00 */
[----:B------:R0:W2:Y:S01]  /*f290*/  LD.E.U16 R7, desc[UR36][R6.64+0x82] ;  /* 0x0000822406077980 */ /* 0x0000a2000c101500 */
[----:B-1----:R-:W-:Y:S01]  /*f2a0*/  VIADD R17, R19, -UR4 ;  /* 0x8000000413117c36 */ /* 0x002fe20008000000 */
[----:B------:R-:W-:Y:S01]  /*f2b0*/  MOV R16, 0x0 ;  /* 0x0000000000107802 */ /* 0x000fe20000000f00 */
[----:B------:R-:W1:Y:S01]  /*f2c0*/  LDCU.64 UR4, c[0x4][0x48] ;  /* 0x01000900ff0477ac */ /* 0x000e620008000a00 */
[----:B------:R-:W-:Y:S02]  /*f2d0*/  VIADD R26, R26, 0x10 ;  /* 0x000000101a1a7836 */ /* 0x000fe40000000000 */
[----:B------:R3:W4:Y:S03]  /*f2e0*/  LDC.64 R2, c[0x4][R16] ;  /* 0x0100000010027b82 */ /* 0x0007260000000a00 */
[----:B------:R-:W-:Y:S01]  /*f2f0*/  ISETP.NE.AND P0, PT, R26, RZ, PT ;  /* 0x000000ff1a00720c */ /* 0x000fe20003f05270 */
[----:B0-----:R-:W-:-:S03]  /*f300*/  IMAD.MOV.U32 R6, RZ, RZ, R19 ;  /* 0x000000ffff067224 */ /* 0x001fc600078e0013 */
[----:B------:R-:W-:Y:S01]  /*f310*/  P2R R29, PR, RZ, 0x1 ;  /* 0x00000001ff1d7803 */ /* 0x000fe20000000000 */
[----:B-1----:R-:W-:Y:S02]  /*f320*/  IMAD.U32 R4, RZ, RZ, UR4 ;  /* 0x00000004ff047e24 */ /* 0x002fe4000f8e00ff */
[----:B------:R-:W-:Y:S02]  /*f330*/  IMAD.U32 R5, RZ, RZ, UR5 ;  /* 0x00000005ff057e24 */ /* 0x000fe4000f8e00ff */
[----:B--2---:R-:W-:-:S04]  /*f340*/  IMAD.WIDE.U32 R8, R7, 0x1c, R8 ;  /* 0x0000001c07087825 */ /* 0x004fc800078e0008 */
[----:B------:R-:W-:Y:S01]  /*f350*/  IMAD.MOV.U32 R7, RZ, RZ, R18 ;  /* 0x000000ffff077224 */ /* 0x000fe200078e0012 */
[----:B------:R3:W-:Y:S01]  /*f360*/  STL.64 [R17], R8 ;  /* 0x0000000811007387 */ /* 0x0007e20000100a00 */
[----:B----4-:R-:W-:Y:S05]  /*f370*/  BMOV.32.CLEAR RZ, B0 ;  /* 0x0000000000ff7355 */ /* 0x010fea0000100000 */
[----:B------:R-:W-:-:S07]  /*f380*/  LEPC R20, `(.L_x_260) ;  /* 0x000000001014794e */ /* 0x000fce0000000000 */
[----:B---3--:R-:W-:Y:S05]  /*f390*/  CALL.ABS.NOINC R2 ;  /* 0x0000000002007343 */ /* 0x008fea0003c00000 */
.L_x_260:
[----:B------:R-:W0:Y:S08]  /*f3a0*/  LDC.64 R6, c[0x4][0x10] ;  /* 0x01000400ff067b82 */ /* 0x000e300000000a00 */
[----:B------:R-:W1:Y:S01]  /*f3b0*/  LDC.64 R8, c[0x4][0x8] ;  /* 0x01000200ff087b82 */ /* 0x000e620000000a00 */
[----:B------:R-:W-:Y:S01]  /*f3c0*/  VIADD R11, R27, 0x6 ;  /* 0x000000061b0b7836 */ /* 0x000fe20000000000 */
[----:B------:R-:W2:Y:S01]  /*f3d0*/  LDCU.64 UR4, c[0x4][0x48] ;  /* 0x01000900ff0477ac */ /* 0x000ea20008000a00 */
[----:B0-----:R-:W3:Y:S04]  /*f3e0*/  LDG.E.64 R6, desc[UR36][R6.64] ;  /* 0x0000002406067981 */ /* 0x001ee8000c1e1b00 */
[----:B-1----:R-:W4:Y:S01]  /*f3f0*/  LDG.E.64 R8, desc[UR36][R8.64] ;  /* 0x0000002408087981 */ /* 0x002f22000c1e1b00 */
[----:B---3--:R-:W-:-:S06]  /*f400*/  IMAD.WIDE.U32 R10, R11, 0x2, R6 ;  /* 0x000000020b0a7825 */ /* 0x008fcc00078e0006 */
[----:B------:R-:W4:Y:S01]  /*f410*/  LD.E.U16 R11, desc[UR36][R10.64+0x82] ;  /* 0x000082240a0b7980 */ /* 0x000f22000c101500 */
[----:B------:R0:W1:Y:S01]  /*f420*/  LDC.64 R2, c[0x4][R16] ;  /* 0x0100000010027b82 */ /* 0x0000620000000a00 */
[----:B--2---:R-:W-:Y:S02]  /*f430*/  IMAD.U32 R4, RZ, RZ, UR4 ;  /* 0x00000004ff047e24 */ /* 0x004fe4000f8e00ff */
[----:B------:R-:W-:Y:S02]  /*f440*/  IMAD.U32 R5, RZ, RZ, UR5 ;  /* 0x00000005ff057e24 */ /* 0x000fe4000f8e00ff */
[----:B------:R-:W-:Y:S02]  /*f450*/  IMAD.MOV.U32 R6, RZ, RZ, R19 ;  /* 0x000000ffff067224 */ /* 0x000fe400078e0013 */
[----:B------:R-:W-:Y:S02]  /*f460*/  IMAD.MOV.U32 R7, RZ, RZ, R18 ;  /* 0x000000ffff077224 */ /* 0x000fe400078e0012 */
[----:B----4-:R-:W-:-:S05]  /*f470*/  IMAD.WIDE.U32 R12, R11, 0x1c, R8 ;  /* 0x0000001c0b0c7825 */ /* 0x010fca00078e0008 */
[----:B------:R0:W-:Y:S01]  /*f480*/  STL.64 [R17], R12 ;  /* 0x0000000c11007387 */ /* 0x0001e20000100a00 */
[----:B-1----:R-:W-:Y:S05]  /*f490*/  BMOV.32.CLEAR RZ, B0 ;  /* 0x0000000000ff7355 */ /* 0x002fea0000100000 */
[----:B------:R-:W-:-:S07]  /*f4a0*/  LEPC R20, `(.L_x_261) ;  /* 0x000000001014794e */ /* 0x000fce0000000000 */
[----:B0-----:R-:W-:Y:S05]  /*f4b0*/  CALL.ABS.NOINC R2 ;  /* 0x0000000002007343 */ /* 0x001fea0003c00000 */
.L_x_261:
        /* <DEDUP_REMOVED lines=18> */
.L_x_262:
        /* <DEDUP_REMOVED lines=18> */
.L_x_263:
        /* <DEDUP_REMOVED lines=18> */
.L_x_264:
        /* <DEDUP_REMOVED lines=18> */
.L_x_265:
        /* <DEDUP_REMOVED lines=18> */
.L_x_266:
[----:B------:R-:W0:Y:S01]  /*fa60*/  LDC.64 R6, c[0x4][0x10] ;  /* 0x01000400ff067b82 */ /* 0x000e220000000a00 */
[----:B------:R-:W1:Y:S01]  /*fa70*/  LDCU.64 UR4, c[0x4][0x48] ;  /* 0x01000900ff0477ac */ /* 0x000e620008000a00 */
[----:B0-----:R-:W2:Y:S06]  /*fa80*/  LDG.E.64 R6, desc[UR36][R6.64] ;  /* 0x0000002406067981 */ /* 0x001eac000c1e1b00 */
[----:B------:R-:W0:Y:S02]  /*fa90*/  LDC.64 R12, c[0x4][0x8] ;  /* 0x01000200ff0c7b82 */ /* 0x000e240000000a00 */
[----:B0-----:R-:W3:Y:S01]  /*faa0*/  LDG.E.64 R10, desc[UR36][R12.64] ;  /* 0x000000240c0a7981 */ /* 0x001ee2000c1e1b00 */
[----:B--2---:R-:W-:-:S06]  /*fab0*/  IMAD.WIDE.U32 R8, R27, 0x2, R6 ;  /* 0x000000021b087825 */ /* 0x004fcc00078e0006 */
[----:B------:R-:W3:Y:S01]  /*fac0*/  LD.E.U16 R9, desc[UR36][R8.64+0x82] ;  /* 0x0000822408097980 */ /* 0x000ee2000c101500 */
[----:B------:R0:W2:Y:S01]  /*fad0*/  LDC.64 R2, c[0x4][R16] ;  /* 0x0100000010027b82 */ /* 0x0000a20000000a00 */
[----:B-1----:R-:W-:Y:S02]  /*fae0*/  IMAD.U32 R4, RZ, RZ, UR4 ;  /* 0x00000004ff047e24 */ /* 0x002fe4000f8e00ff */
[----:B------:R-:W-:Y:S02]  /*faf0*/  IMAD.U32 R5, RZ, RZ, UR5 ;  /* 0x00000005ff057e24 */ /* 0x000fe4000f8e00ff */
[----:B------:R-:W-:Y:S02]  /*fb00*/  VIADD R24, R27, 0xfffffff8 ;  /* 0xfffffff81b187836 */ /* 0x000fe40000000000 */
[----:B------:R-:W-:Y:S02]  /*fb10*/  IMAD.MOV.U32 R6, RZ, RZ, R19 ;  /* 0x000000ffff067224 */ /* 0x000fe400078e0013 */
[----:B------:R-:W-:-:S02]  /*fb20*/  IMAD.MOV.U32 R7, RZ, RZ, R18 ;  /* 0x000000ffff077224 */ /* 0x000fc400078e0012 */
[----:B---3--:R-:W-:-:S05]  /*fb30*/  IMAD.WIDE.U32 R10, R9, 0x1c, R10 ;  /* 0x0000001c090a7825 */ /* 0x008fca00078e000a */
[----:B------:R0:W-:Y:S01]  /*fb40*/  STL.64 [R17], R10 ;  /* 0x0000000a11007387 */ /* 0x0001e20000100a00 */
[----:B--2---:R-:W-:Y:S05]  /*fb50*/  BMOV.32.CLEAR RZ, B0 ;  /* 0x0000000000ff7355 */ /* 0x004fea0000100000 */
[----:B------:R-:W-:-:S07]  /*fb60*/  LEPC R20, `(.L_x_267) ;  /* 0x000000001014794e */ /* 0x000fce0000000000 */
[----:B0-----:R-:W-:Y:S05]  /*fb70*/  CALL.ABS.NOINC R2 ;  /* 0x0000000002007343 */ /* 0x001fea0003c00000 */
.L_x_267:
[----:B------:R-:W0:Y:S08]  /*fb80*/  LDC.64 R4, c[0x4][0x10] ;  /* 0x01000400ff047b82 */ /* 0x000e300000000a00 */
[----:B------:R-:W1:Y:S01]  /*fb90*/  LDC.64 R8, c[0x4][0x8] ;  /* 0x01000200ff087b82 */ /* 0x000e620000000a00 */
[----:B------:R-:W-:Y:S01]  /*fba0*/  VIADD R3, R27, 0xffffffff ;  /* 0xffffffff1b037836 */ /* 0x000fe20000000000 */
[----:B------:R-:W-:Y:S01]  /*fbb0*/  MOV R16, 0x0 ;  /* 0x0000000000107802 */ /* 0x000fe20000000f00 */
        /* <DEDUP_REMOVED lines=15> */
.L_x_268:
        /* <DEDUP_REMOVED lines=18> */
.L_x_269:
        /* <DEDUP_REMOVED lines=18> */
.L_x_270:
        /* <DEDUP_REMOVED lines=18> */
.L_x_271:
        /* <DEDUP_REMOVED lines=18> */
.L_x_272:
        /* <DEDUP_REMOVED lines=18> */
.L_x_273:
        /* <DEDUP_REMOVED lines=18> */
.L_x_274:
        /* <DEDUP_REMOVED lines=10> */
[----:B------:R-:W-:Y:S02]  /*10410*/  IMAD.MOV.U32 R6, RZ, RZ, R19 ;  /* 0x000000ffff067224 */ /* 0x000fe400078e0013 */
[----:B------:R-:W-:Y:S02]  /*10420*/  IMAD.MOV.U32 R7, RZ, RZ, R18 ;  /* 0x000000ffff077224 */ /* 0x000fe400078e0012 */
[----:B---3--:R-:W-:-:S05]  /*10430*/  IMAD.WIDE.U32 R12, R11, 0x1c, R8 ;  /* 0x0000001c0b0c7825 */ /* 0x008fca00078e0008 */
[----:B------:R0:W-:Y:S01]  /*10440*/  STL.64 [R17], R12 ;  /* 0x0000000c11007387 */ /* 0x0001e20000100a00 */
[----:B--2---:R-:W-:Y:S05]  /*10450*/  BMOV.32.CLEAR RZ, B0 ;  /* 0x0000000000ff7355 */ /* 0x004fea0000100000 */
[----:B------:R-:W-:-:S07]  /*10460*/  LEPC R20, `(.L_x_275) ;  /* 0x000000001014794e */ /* 0x000fce0000000000 */
[----:B0-----:R-:W-:Y:S05]  /*10470*/  CALL.ABS.NOINC R2 ;  /* 0x0000000002007343 */ /* 0x001fea0003c00000 */
.L_x_275:
[----:B------:R-:W-:Y:S01]  /*10480*/  ISETP.NE.AND P6, PT, R29, RZ, PT ;  /* 0x000000ff1d00720c */ /* 0x000fe20003fc5270 */
[----:B------:R-:W-:-:S12]  /*10490*/  VIADD R27, R27, 0xfffffff0 ;  /* 0xfffffff01b1b7836 */ /* 0x000fd80000000000 */
[----:B------:R-:W-:Y:S05]  /*104a0*/  @P6 BRA `(.L_x_276) ;  /* 0xffffffec005c6947 */ /* 0x000fea000383ffff */
[----:B------:R0:W-:Y:S05]  /*104b0*/  BMOV.32 B0, R25 ;  /* 0x0000001900007356 */ /* 0x0001ea0000000000 */
[----:B------:R-:W-:Y:S05]  /*104c0*/  BSYNC.RECONVERGENT B0 ;  /* 0x0000000000007941 */ /* 0x000fea0003800200 */
.L_x_259:
[----:B------:R-:W-:-:S07]  /*104d0*/  VIADD R27, R27, 0x8 ;  /* 0x000000081b1b7836 */ /* 0x000fce0000000000 */
.L_x_258:
[----:B------:R-:W-:Y:S05]  /*104e0*/  BSYNC.RECONVERGENT B7 ;  /* 0x0000000000077941 */ /* 0x000fea0003800200 */
.L_x_257:
[----:B------:R-:W-:-:S13]  /*104f0*/  LOP3.LUT P0, R0, R28, 0xf, RZ, 0xc0, !PT ;  /* 0x0000000f1c007812 */ /* 0x000fda000780c0ff */
[----:B------:R-:W-:Y:S05]  /*10500*/  @!P0 BRA `(.L_x_256) ;  /* 0x0000000c00dc8947 */ /* 0x000fea0003800000 */
[----:B------:R-:W-:Y:S01]  /*10510*/  ISETP.GE.U32.AND P0, PT, R0, 0x8, PT ;  /* 0x000000080000780c */ /* 0x000fe20003f06070 */
[----:B------:R-:W-:-:S12]  /*10520*/  BSSY.RECONVERGENT B7, `(.L_x_277) ;  /* 0x000008d000077945 */ /* 0x000fd80003800200 */
[----:B------:R-:W-:Y:S05]  /*10530*/  @!P0 BRA `(.L_x_278) ;  /* 0x00000008002c8947 */ /* 0x000fea0003800000 */
[----:B------:R-:W1:Y:S08]  /*10540*/  LDC.64 R4, c[0x4][0x10] ;  /* 0x01000400ff047b82 */ /* 0x000e700000000a00 */
[----:B------:R-:W2:Y:S01]  /*10550*/  LDC.64 R6, c[0x4][0x8] ;  /* 0x01000200ff067b82 */ /* 0x000ea20000000a00 */
[----:B------:R-:W-:Y:S01]  /*10560*/  VIADD R3, R27, 0xffffffff ;  /* 0xffffffff1b037836 */ /* 0x000fe20000000000 */
[----:B------:R-:W-:Y:S01]  /*10570*/  MOV R18, 0x0 ;  /* 0x0000000000127802 */ /* 0x000fe20000000f00 */
[----:B------:R-:W3:Y:S01]  /*10580*/  LDCU.64 UR4, c[0x4][0x48] ;  /* 0x01000900ff0477ac */ /* 0x000ee20008000a00 */
[----:B-1----:R-:W4:Y:S04]  /*10590*/  LDG.E.64 R8, desc[UR36][R4.64] ;  /* 0x0000002404087981 */ /* 0x002f28000c1e1b00 */
[----:B--2---:R-:W2:Y:S01]  /*105a0*/  LDG.E.64 R6, desc[UR36][R6.64] ;  /* 0x0000002406067981 */ /* 0x004ea2000c1e1b00 */
[----:B----4-:R-:W-:-:S06]  /*105b0*/  IMAD.WIDE.U32 R8, R3, 0x2, R8 ;  /* 0x0000000203087825 */ /* 0x010fcc00078e0008 */
[----:B------:R-:W2:Y:S01]  /*105c0*/  LD.E.U16 R9, desc[UR36][R8.64+0x82] ;  /* 0x0000822408097980 */ /* 0x000ea2000c101500 */
[----:B------:R1:W4:Y:S01]  /*105d0*/  LDC.64 R2, c[0x4][R18] ;  /* 0x0100000012027b82 */ /* 0x0003220000000a00 */
[----:B------:R-:W-:Y:S01]  /*105e0*/  IADD3 R17, P0, PT, R23, 0x8, RZ ;  /* 0x0000000817117810 */ /* 0x000fe20007f1e0ff */
[----:B---3--:R-:W-:-:S04]  /*105f0*/  IMAD.U32 R4, RZ, RZ, UR4 ;  /* 0x00000004ff047e24 */ /* 0x008fc8000f8e00ff */
[----:B------:R-:W-:Y:S02]  /*10600*/  IMAD.X R16, RZ, RZ, R22, P0 ;  /* 0x000000ffff107224 */ /* 0x000fe400000e0616 */
[----:B------:R-:W-:Y:S02]  /*10610*/  IMAD.U32 R5, RZ, RZ, UR5 ;  /* 0x00000005ff057e24 */ /* 0x000fe4000f8e00ff */
[----:B--2---:R-:W-:-:S05]  /*10620*/  IMAD.WIDE.U32 R10, R9, 0x1c, R6 ;  /* 0x0000001c090a7825 */ /* 0x004fca00078e0006 */
[----:B------:R1:W-:Y:S01]  /*10630*/  STL.64 [R1+0x8], R10 ;  /* 0x0000080a01007387 */ /* 0x0003e20000100a00 */
[----:B------:R-:W-:Y:S02]  /*10640*/  IMAD.MOV.U32 R6, RZ, RZ, R17 ;  /* 0x000000ffff067224 */ /* 0x000fe400078e0011 */
[----:B----4-:R-:W-:-:S07]  /*10650*/  IMAD.MOV.U32 R7, RZ, RZ, R16 ;  /* 0x000000ffff077224 */ /* 0x010fce00078e0010 */
[----:B------:R-:W-:-:S07]  /*10660*/  LEPC R20, `(.L_x_279) ;  /* 0x000000001014794e */ /* 0x000fce0000000000 */
[----:B01----:R-:W-:Y:S05]  /*10670*/  CALL.ABS.NOINC R2 ;  /* 0x0000000002007343 */ /* 0x003fea0003c00000 */
.L_x_279:
        /* <DEDUP_REMOVED lines=14> */
[----:B-1----:R0:W-:Y:S02]  /*10760*/  STL.64 [R1+0x8], R10 ;  /* 0x0000080a01007387 */ /* 0x0021e40000100a00 */
[----:B------:R-:W-:-:S07]  /*10770*/  LEPC R20, `(.L_x_280) ;  /* 0x000000001014794e */ /* 0x000fce0000000000 */
[----:B0-----:R-:W-:Y:S05]  /*10780*/  CALL.ABS.NOINC R2 ;  /* 0x0000000002007343 */ /* 0x001fea0003c00000 */
.L_x_280:
        /* <DEDUP_REMOVED lines=17> */
.L_x_281:
        /* <DEDUP_REMOVED lines=17> */
.L_x_282:
        /* <DEDUP_REMOVED lines=17> */
.L_x_283:
        /* <DEDUP_REMOVED lines=17> */
.L_x_284:
        /* <DEDUP_REMOVED lines=17> */
.L_x_285:
        /* <DEDUP_REMOVED lines=8> */
[----:B------:R-:W0:Y:S01]  /*10d60*/  LDC.64 R18, c[0x4][R18] ;  /* 0x0100000012127b82 */ /* 0x000e220000000a00 */
[----:B--2---:R-:W-:Y:S02]  /*10d70*/  IMAD.U32 R4, RZ, RZ, UR4 ;  /* 0x00000004ff047e24 */ /* 0x004fe4000f8e00ff */
[----:B------:R-:W-:Y:S02]  /*10d80*/  IMAD.U32 R5, RZ, RZ, UR5 ;  /* 0x00000005ff057e24 */ /* 0x000fe4000f8e00ff */
[----:B------:R-:W-:Y:S02]  /*10d90*/  IMAD.MOV.U32 R6, RZ, RZ, R17 ;  /* 0x000000ffff067224 */ /* 0x000fe400078e0011 */
[----:B------:R-:W-:Y:S02]  /*10da0*/  IMAD.MOV.U32 R7, RZ, RZ, R16 ;  /* 0x000000ffff077224 */ /* 0x000fe400078e0010 */
[----:B----4-:R-:W-:-:S05]  /*10db0*/  IMAD.WIDE.U32 R8, R3, 0x1c, R8 ;  /* 0x0000001c03087825 */ /* 0x010fca00078e0008 */
[----:B0-----:R1:W-:Y:S02]  /*10dc0*/  STL.64 [R1+0x8], R8 ;  /* 0x0000080801007387 */ /* 0x0013e40000100a00 */
[----:B------:R-:W-:-:S07]  /*10dd0*/  LEPC R20, `(.L_x_278) ;  /* 0x000000001014794e */ /* 0x000fce0000000000 */
[----:B-1----:R-:W-:Y:S05]  /*10de0*/  CALL.ABS.NOINC R18 ;  /* 0x0000000012007343 */ /* 0x002fea0003c00000 */
.L_x_278:
[----:B------:R-:W-:Y:S05]  /*10df0*/  BSYNC.RECONVERGENT B7 ;  /* 0x0000000000077941 */ /* 0x000fea0003800200 */
.L_x_277:
[----:B------:R-:W-:-:S13]  /*10e00*/  LOP3.LUT P0, R0, R28, 0x7, RZ, 0xc0, !PT ;  /* 0x000000071c007812 */ /* 0x000fda000780c0ff */
[----:B------:R-:W-:Y:S05]  /*10e10*/  @!P0 BRA `(.L_x_256) ;  /* 0x0000000400988947 */ /* 0x000fea0003800000 */
[----:B------:R-:W-:Y:S01]  /*10e20*/  ISETP.GE.U32.AND P0, PT, R0, 0x4, PT ;  /* 0x000000040000780c */ /* 0x000fe20003f06070 */
[----:B------:R-:W-:Y:S01]  /*10e30*/  BSSY.RECONVERGENT B7, `(.L_x_286) ;  /* 0x000004a000077945 */ /* 0x000fe20003800200 */
[----:B------:R-:W-:Y:S02]  /*10e40*/  IADD3 R16, P1, PT, R23, 0x8, RZ ;  /* 0x0000000817107810 */ /* 0x000fe40007f3e0ff */
[----:B------:R-:W-:-:S03]  /*10e50*/  LOP3.LUT R28, R28, 0x3, RZ, 0xc0, !PT ;  /* 0x000000031c1c7812 */ /* 0x000fc600078ec0ff */
[----:B------:R-:W-:-:S06]  /*10e60*/  IMAD.X R2, RZ, RZ, R22, P1 ;  /* 0x000000ffff027224 */ /* 0x000fcc00008e0616 */
        /* <DEDUP_REMOVED lines=11> */
[----:B---3--:R-:W-:Y:S02]  /*10f20*/  IMAD.U32 R4, RZ, RZ, UR4 ;  /* 0x00000004ff047e24 */ /* 0x008fe4000f8e00ff */
[----:B------:R-:W-:Y:S02]  /*10f30*/  IMAD.U32 R5, RZ, RZ, UR5 ;  /* 0x00000005ff057e24 */ /* 0x000fe4000f8e00ff */
[----:B------:R-:W-:Y:S02]  /*10f40*/  IMAD.MOV.U32 R6, RZ, RZ, R16 ;  /* 0x000000ffff067224 */ /* 0x000fe400078e0010 */
[----:B------:R-:W-:Y:S02]  /*10f50*/  IMAD.MOV.U32 R7, RZ, RZ, R2 ;  /* 0x000000ffff077224 */ /* 0x000fe400078e0002 */
[----:B--2---:R-:W-:-:S05]  /*10f60*/  IMAD.WIDE.U32 R12, R11, 0x1c, R12 ;  /* 0x0000001c0b0c7825 */ /* 0x004fca00078e000c */
[----:B----4-:R1:W-:Y:S02]  /*10f70*/  STL.64 [R1+0x8], R12 ;  /* 0x0000080c01007387 */ /* 0x0103e40000100a00 */
[----:B------:R-:W-:-:S07]  /*10f80*/  LEPC R20, `(.L_x_288) ;  /* 0x000000001014794e */ /* 0x000fce0000000000 */
[----:B01----:R-:W-:Y:S05]  /*10f90*/  CALL.ABS.NOINC R8 ;  /* 0x0000000008007343 */ /* 0x003fea0003c00000 */
.L_x_288:
        /* <DEDUP_REMOVED lines=17> */
.L_x_289:
        /* <DEDUP_REMOVED lines=17> */
.L_x_290:
        /* <DEDUP_REMOVED lines=17> */
.L_x_287:
[----:B------:R-:W-:Y:S05]  /*112d0*/  BSYNC.RECONVERGENT B7 ;  /* 0x0000000000077941 */ /* 0x000fea0003800200 */
.L_x_286:
[----:B------:R-:W-:-:S13]  /*112e0*/  ISETP.NE.AND P0, PT, R28, RZ, PT ;  /* 0x000000ff1c00720c */ /* 0x000fda0003f05270 */
[----:B------:R-:W-:Y:S05]  /*112f0*/  @!P0 BRA `(.L_x_256) ;  /* 0x0000000000608947 */ /* 0x000fea0003800000 */
[----:B------:R-:W-:-:S07]  /*11300*/  IMAD.MOV R17, RZ, RZ, -R28 ;  /* 0x000000ffff117224 */ /* 0x000fce00078e0a1c */
.L_x_292:
        /* <DEDUP_REMOVED lines=9> */
[----:B------:R-:W1:Y:S01]  /*113a0*/  LDC.64 R8, c[0x4][R8] ;  /* 0x0100000008087b82 */ /* 0x000e620000000a00 */
[----:B------:R-:W-:-:S05]  /*113b0*/  VIADD R17, R17, 0x1 ;  /* 0x0000000111117836 */ /* 0x000fca0000000000 */
[----:B------:R-:W-:Y:S01]  /*113c0*/  ISETP.NE.AND P0, PT, R17, RZ, PT ;  /* 0x000000ff1100720c */ /* 0x000fe20003f05270 */
[----:B---3--:R-:W-:Y:S02]  /*113d0*/  IMAD.U32 R4, RZ, RZ, UR4 ;  /* 0x00000004ff047e24 */ /* 0x008fe4000f8e00ff */
[----:B------:R-:W-:Y:S01]  /*113e0*/  IMAD.U32 R5, RZ, RZ, UR5 ;  /* 0x00000005ff057e24 */ /* 0x000fe2000f8e00ff */
[----:B------:R-:W-:Y:S01]  /*113f0*/  P2R R0, PR, RZ, 0x1 ;  /* 0x00000001ff007803 */ /* 0x000fe20000000000 */
[----:B--2---:R-:W-:-:S05]  /*11400*/  IMAD.WIDE.U32 R12, R11, 0x1c, R6 ;  /* 0x0000001c0b0c7825 */ /* 0x004fca00078e0006 */
[----:B------:R2:W-:Y:S01]  /*11410*/  STL.64 [R1+0x8], R12 ;  /* 0x0000080c01007387 */ /* 0x0005e20000100a00 */
[----:B------:R-:W-:Y:S02]  /*11420*/  IMAD.MOV.U32 R6, RZ, RZ, R16 ;  /* 0x000000ffff067224 */ /* 0x000fe400078e0010 */
[----:B-1----:R-:W-:-:S07]  /*11430*/  IMAD.MOV.U32 R7, RZ, RZ, R2 ;  /* 0x000000ffff077224 */ /* 0x002fce00078e0002 */
[----:B------:R-:W-:-:S07]  /*11440*/  LEPC R20, `(.L_x_291) ;  /* 0x000000001014794e */ /* 0x000fce0000000000 */
[----:B0-2---:R-:W-:Y:S05]  /*11450*/  CALL.ABS.NOINC R8 ;  /* 0x0000000008007343 */ /* 0x005fea0003c00000 */
.L_x_291:
[----:B------:R-:W-:-:S13]  /*11460*/  ISETP.NE.AND P6, PT, R17, RZ, PT ;  /* 0x000000ff1100720c */ /* 0x000fda0003fc5270 */
[----:B------:R-:W-:Y:S05]  /*11470*/  @P6 BRA `(.L_x_292) ;  /* 0xfffffffc00a46947 */ /* 0x000fea000383ffff */
.L_x_256:
[----:B------:R-:W-:Y:S05]  /*11480*/  BSYNC.RECONVERGENT B6 ;  /* 0x0000000000067941 */ /* 0x000fea0003800200 */
.L_x_255:
[----:B------:R-:W-:Y:S01]  /*11490*/  MOV R0, 0x0 ;  /* 0x0000000000007802 */ /* 0x000fe20000000f00 */
[----:B------:R-:W1:Y:S01]  /*114a0*/  LDCU.64 UR4, c[0x4][0x60] ;  /* 0x01000c00ff0477ac */ /* 0x000e620008000a00 */
[----:B------:R-:W-:Y:S02]  /*114b0*/  CS2R R6, SRZ ;  /* 0x0000000000067805 */ /* 0x000fe4000001ff00 */
[----:B------:R2:W3:Y:S01]  /*114c0*/  LDC.64 R2, c[0x4][R0] ;  /* 0x0100000000027b82 */ /* 0x0004e20000000a00 */
[----:B-1----:R-:W-:Y:S02]  /*114d0*/  IMAD.U32 R4, RZ, RZ, UR4 ;  /* 0x00000004ff047e24 */ /* 0x002fe4000f8e00ff */
[----:B--2---:R-:W-:-:S07]  /*114e0*/  IMAD.U32 R5, RZ, RZ, UR5 ;  /* 0x00000005ff057e24 */ /* 0x004fce000f8e00ff */
[----:B------:R-:W-:-:S07]  /*114f0*/  LEPC R20, `(.L_x_293) ;  /* 0x000000001014794e */ /* 0x000fce0000000000 */
[----:B0--3--:R-:W-:Y:S05]  /*11500*/  CALL.ABS.NOINC R2 ;  /* 0x0000000002007343 */ /* 0x009fea0003c00000 */
.L_x_293:
[----:B------:R-:W0:Y:S02]  /*11510*/  LDC.64 R6, c[0x4][0x10] ;  /* 0x01000400ff067b82 */ /* 0x000e240000000a00 */
[----:B0-----:R-:W2:Y:S04]  /*11520*/  LDG.E.64 R6, desc[UR36][R6.64] ;  /* 0x0000002406067981 */ /* 0x001ea8000c1e1b00 */
[----:B--2---:R-:W2:Y:S01]  /*11530*/  LD.E R0, desc[UR36][R6.64+0x80] ;  /* 0x0000802406007980 */ /* 0x004ea2000c101900 */
[----:B------:R-:W-:Y:S01]  /*11540*/  BSSY.RECONVERGENT B6, `(.L_x_294) ;  /* 0x000001f000067945 */ /* 0x000fe20003800200 */
[----:B--2---:R-:W-:-:S13]  /*11550*/  LOP3.LUT P0, RZ, R0, 0x7ff, RZ, 0xc0, !PT ;  /* 0x000007ff00ff7812 */ /* 0x004fda000780c0ff */
[----:B------:R-:W-:Y:S05]  /*11560*/  @!P0 BRA `(.L_x_295) ;  /* 0x0000000000708947 */ /* 0x000fea0003800000 */
[----:B------:R-:W-:Y:S01]  /*11570*/  IADD3 R2, P0, PT, R23, 0x8, RZ ;  /* 0x0000000817027810 */ /* 0x000fe20007f1e0ff */
[----:B------:R-:W-:-:S04]  /*11580*/  IMAD.MOV.U32 R17, RZ, RZ, RZ ;  /* 0x000000ffff117224 */ /* 0x000fc800078e00ff */
[----:B------:R-:W-:-:S08]  /*11590*/  IMAD.X R16, RZ, RZ, R22, P0 ;  /* 0x000000ffff107224 */ /* 0x000fd000000e0616 */
.L_x_297:
[----:B------:R-:W0:Y:S01]  /*115a0*/  LDC.64 R10, c[0x4][0x8] ;  /* 0x01000200ff0a7b82 */ /* 0x000e220000000a00 */
[----:B------:R-:W-:Y:S01]  /*115b0*/  IMAD.WIDE.U32 R6, R17, 0x2, R6 ;  /* 0x0000000211067825 */ /* 0x000fe200078e0006 */
[----:B------:R-:W-:Y:S01]  /*115c0*/  MOV R3, 0x0 ;  /* 0x0000000000037802 */ /* 0x000fe20000000f00 */
[----:B------:R-:W1:Y:S04]  /*115d0*/  LDCU.64 UR4, c[0x4][0x50] ;  /* 0x01000a00ff0477ac */ /* 0x000e680008000a00 */
[----:B------:R-:W2:Y:S04]  /*115e0*/  LD.E.U16 R7, desc[UR36][R6.64+0x882] ;  /* 0x0008822406077980 */ /* 0x000ea8000c101500 */
[----:B0-----:R-:W2:Y:S02]  /*115f0*/  LDG.E.64 R8, desc[UR36][R10.64] ;  /* 0x000000240a087981 */ /* 0x001ea4000c1e1b00 */
[----:B--2---:R-:W-:-:S05]  /*11600*/  IMAD.WIDE.U32 R8, R7, 0x1c, R8 ;  /* 0x0000001c07087825 */ /* 0x004fca00078e0008 */
[----:B------:R-:W2:Y:S01]  /*11610*/  LD.E R0, desc[UR36][R8.64+0x18] ;  /* 0x0000182408007980 */ /* 0x000ea2000c101900 */
[----:B------:R0:W3:Y:S01]  /*11620*/  LDC.64 R12, c[0x4][R3] ;  /* 0x01000000030c7b82 */ /* 0x0000e20000000a00 */
[----:B-1----:R-:W-:Y:S02]  /*11630*/  IMAD.U32 R4, RZ, RZ, UR4 ;  /* 0x00000004ff047e24 */ /* 0x002fe4000f8e00ff */
[----:B------:R0:W-:Y:S01]  /*11640*/  STL.64 [R1+0x8], R8 ;  /* 0x0000080801007387 */ /* 0x0001e20000100a00 */
[----:B------:R-:W-:Y:S02]  /*11650*/  IMAD.U32 R5, RZ, RZ, UR5 ;  /* 0x00000005ff057e24 */ /* 0x000fe4000f8e00ff */
[----:B------:R-:W-:Y:S02]  /*11660*/  IMAD.MOV.U32 R6, RZ, RZ, R2 ;  /* 0x000000ffff067224 */ /* 0x000fe400078e0002 */
[----:B------:R-:W-:Y:S01]  /*11670*/  IMAD.MOV.U32 R7, RZ, RZ, R16 ;  /* 0x000000ffff077224 */ /* 0x000fe200078e0010 */
[----:B--2---:R-:W-:-:S05]  /*11680*/  LOP3.LUT R0, R0, 0x7ff, RZ, 0xc0, !PT ;  /* 0x000007ff00007812 */ /* 0x004fca00078ec0ff */
[----:B---3--:R0:W-:Y:S02]  /*11690*/  STL [R1+0x10], R0 ;  /* 0x0000100001007387 */ /* 0x0081e40000100800 */
[----:B------:R-:W-:-:S07]  /*116a0*/  LEPC R20, `(.L_x_296) ;  /* 0x000000001014794e */ /* 0x000fce0000000000 */
[----:B0-----:R-:W-:Y:S05]  /*116b0*/  CALL.ABS.NOINC R12 ;  /* 0x000000000c007343 */ /* 0x001fea0003c00000 */
.L_x_296:
[----:B------:R-:W0:Y:S02]  /*116c0*/  LDC.64 R6, c[0x4][0x10] ;  /* 0x01000400ff067b82 */ /* 0x000e240000000a00 */
[----:B0-----:R-:W2:Y:S01]  /*116d0*/  LDG.E.64 R6, desc[UR36][R6.64] ;  /* 0x0000002406067981 */ /* 0x001ea2000c1e1b00 */
[----:B------:R-:W-:-:S03]  /*116e0*/  VIADD R17, R17, 0x1 ;  /* 0x0000000111117836 */ /* 0x000fc60000000000 */
[----:B--2---:R-:W2:Y:S02]  /*116f0*/  LD.E R0, desc[UR36][R6.64+0x80] ;  /* 0x0000802406007980 */ /* 0x004ea4000c101900 */
[----:B--2---:R-:W-:-:S04]  /*11700*/  LOP3.LUT R0, R0, 0x7ff, RZ, 0xc0, !PT ;  /* 0x000007ff00007812 */ /* 0x004fc800078ec0ff */
[----:B------:R-:W-:-:S13]  /*11710*/  ISETP.GE.U32.AND P0, PT, R17, R0, PT ;  /* 0x000000001100720c */ /* 0x000fda0003f06070 */
[----:B------:R-:W-:Y:S05]  /*11720*/  @!P0 BRA `(.L_x_297) ;  /* 0xfffffffc009c8947 */ /* 0x000fea000383ffff */
.L_x_295:
[----:B------:R-:W-:Y:S05]  /*11730*/  BSYNC.RECONVERGENT B6 ;  /* 0x0000000000067941 */ /* 0x000fea0003800200 */
.L_x_294:
[----:B------:R-:W0:Y:S08]  /*11740*/  LDC.64 R4, c[0x4][0x70] ;  /* 0x01001c00ff047b82 */ /* 0x000e300000000a00 */
[----:B------:R-:W1:Y:S01]  /*11750*/  LDC.64 R2, c[0x4][0x8] ;  /* 0x01000200ff027b82 */ /* 0x000e620000000a00 */
[----:B0-----:R0:W5:Y:S04]  /*11760*/  LDG.E.U8.CONSTANT R17, desc[UR36][R4.64] ;  /* 0x0000002404117981 */ /* 0x001168000c1e9100 */
[----:B-1----:R-:W5:Y:S01]  /*11770*/  LDG.E.64 R2, desc[UR36][R2.64] ;  /* 0x0000002402027981 */ /* 0x002f62000c1e1b00 */
[----:B------:R-:W-:Y:S04]  /*11780*/  BSSY.RECONVERGENT B6, `(.L_x_298) ;  /* 0x0000170000067945 */ /* 0x000fe80003800200 */
[----:B------:R-:W-:Y:S01]  /*11790*/  BSSY.RELIABLE B7, `(.L_x_299) ;  /* 0x0000027000077945 */ /* 0x000fe20003800100 */
[----:B------:R-:W-:-:S02]  /*117a0*/  IMAD.MOV.U32 R11, RZ, RZ, RZ ;  /* 0x000000ffff0b7224 */ /* 0x000fc400078e00ff */
[----:B0-----:R-:W-:-:S07]  /*117b0*/  IMAD.MOV.U32 R0, RZ, RZ, -0x1 ;  /* 0xffffffffff007424 */ /* 0x001fce00078e00ff */
.L_x_305:
[----:B0----5:R-:W-:-:S05]  /*117c0*/  IMAD.WIDE.U32 R4, R11, 0x1c, R2 ;  /* 0x0000001c0b047825 */ /* 0x021fca00078e0002 */
[----:B------:R-:W2:Y:S02]  /*117d0*/  LD.E.U8 R8, desc[UR36][R4.64] ;  /* 0x0000002404087980 */ /* 0x000ea4000c101100 */
[----:B--2---:R-:W-:-:S13]  /*117e0*/  ISETP.NE.AND P0, PT, R17, R8, PT ;  /* 0x000000081100720c */ /* 0x004fda0003f05270 */
[----:B------:R-:W-:Y:S05]  /*117f0*/  @P0 BRA `(.L_x_300) ;  /* 0x0000000000640947 */ /* 0x000fea0003800000 */
[----:B------:R-:W-:Y:S01]  /*11800*/  IMAD.MOV.U32 R15, RZ, RZ, RZ ;  /* 0x000000ffff0f7224 */ /* 0x000fe200078e00ff */
[----:B------:R-:W-:-:S07]  /*11810*/  PRMT R8, R17, 0x7610, R8 ;  /* 0x0000761011087816 */ /* 0x000fce0000000008 */
.L_x_302:
        /* <DEDUP_REMOVED lines=15> */
.L_x_301:
        /* <DEDUP_REMOVED lines=8> */
.L_x_300:
[----:B------:R0:W5:Y:S02]  /*11990*/  LD.E R8, desc[UR36][R4.64+0x14] ;  /* 0x0000142404087980 */ /* 0x000164000c101900 */
.L_x_303:
[----:B-----5:R-:W-:-:S04]  /*119a0*/  LOP3.LUT R8, R8, 0x1, RZ, 0xc0, !PT ;  /* 0x0000000108087812 */ /* 0x020fc800078ec0ff */
[----:B------:R-:W-:-:S04]  /*119b0*/  ISETP.NE.U32.AND P0, PT, R8, 0x1, PT ;  /* 0x000000010800780c */ /* 0x000fc80003f05070 */
[----:B------:R-:W-:Y:S01]  /*119c0*/  SEL R0, R0, R11, !P0 ;  /* 0x0000000b00007207 */ /* 0x000fe20004000000 */
[----:B------:R-:W-:-:S05]  /*119d0*/  VIADD R11, R11, 0x1 ;  /* 0x000000010b0b7836 */ /* 0x000fca0000000000 */
[----:B------:R-:W-:-:S13]  /*119e0*/  ISETP.NE.AND P0, PT, R11, 0x400, PT ;  /* 0x000004000b00780c */ /* 0x000fda0003f05270 */
[----:B------:R-:W-:Y:S05]  /*119f0*/  @P0 BRA `(.L_x_305) ;  /* 0xfffffffc00700947 */ /* 0x000fea000383ffff */
[----:B------:R-:W-:Y:S05]  /*11a00*/  BSYNC.RELIABLE B7 ;  /* 0x0000000000077941 */ /* 0x000fea0003800100 */
.L_x_299:
[----:B0-----:R-:W-:-:S07]  /*11a10*/  IMAD.MOV.U32 R5, RZ, RZ, RZ ;  /* 0x000000ffff057224 */ /* 0x001fce00078e00ff */
.L_x_321:
[----:B------:R-:W-:-:S05]  /*11a20*/  LEA.HI R2, P0, R5, R6, RZ, 0x1d ;  /* 0x0000000605027211 */ /* 0x000fca000781e8ff */
        /* <DEDUP_REMOVED lines=50> */
.L_x_322:
[----:B------:R-:W-:Y:S01]  /*11d50*/  IMAD.MOV.U32 R11, RZ, RZ, -0x1 ;  /* 0xffffffffff0b7424 */ /* 0x000fe200078e00ff */
[----:B------:R-:W-:Y:S06]  /*11d60*/  BRA `(.L_x_304) ;  /* 0x0000001000447947 */ /* 0x000fec0003800000 */
.L_x_320:
[----:B------:R-:W-:Y:S01]  /*11d70*/  VIADD R4, R5, 0xf ;  /* 0x0000000f05047836 */ /* 0x000fe20000000000 */
[----:B------:R-:W-:Y:S06]  /*11d80*/  BRA `(.L_x_306) ;  /* 0x0000000000647947 */ /* 0x000fec0003800000 */
.L_x_319:
[----:B------:R-:W-:Y:S01]  /*11d90*/  VIADD R4, R5, 0xe ;  /* 0x0000000e05047836 */ /* 0x000fe20000000000 */
[----:B------:R-:W-:Y:S06]  /*11da0*/  BRA `(.L_x_306) ;  /* 0x00000000005c7947 */ /* 0x000fec0003800000 */
.L_x_318:
[----:B------:R-:W-:Y:S01]  /*11db0*/  VIADD R4, R5, 0xd ;  /* 0x0000000d05047836 */ /* 0x000fe20000000000 */
[----:B------:R-:W-:Y:S06]  /*11dc0*/  BRA `(.L_x_306) ;  /* 0x0000000000547947 */ /* 0x000fec0003800000 */
.L_x_317:
[----:B------:R-:W-:Y:S01]  /*11dd0*/  VIADD R4, R5, 0xc ;  /* 0x0000000c05047836 */ /* 0x000fe20000000000 */
[----:B------:R-:W-:Y:S06]  /*11de0*/  BRA `(.L_x_306) ;  /* 0x00000000004c7947 */ /* 0x000fec0003800000 */
.L_x_316:
[----:B------:R-:W-:Y:S01]  /*11df0*/  VIADD R4, R5, 0xb ;  /* 0x0000000b05047836 */ /* 0x000fe20000000000 */
[----:B------:R-:W-:Y:S06]  /*11e00*/  BRA `(.L_x_306) ;  /* 0x0000000000447947 */ /* 0x000fec0003800000 */
.L_x_315:
[----:B------:R-:W-:Y:S01]  /*11e10*/  VIADD R4, R5, 0xa ;  /* 0x0000000a05047836 */ /* 0x000fe20000000000 */
[----:B------:R-:W-:Y:S06]  /*11e20*/  BRA `(.L_x_306) ;  /* 0x00000000003c7947 */ /* 0x000fec0003800000 */
.L_x_314:
[----:B------:R-:W-:Y:S01]  /*11e30*/  VIADD R4, R5, 0x9 ;  /* 0x0000000905047836 */ /* 0x000fe20000000000 */
[----:B------:R-:W-:Y:S06]  /*11e40*/  BRA `(.L_x_306) ;  /* 0x0000000000347947 */ /* 0x000fec0003800000 */
.L_x_313:
[----:B------:R-:W-:Y:S01]  /*11e50*/  VIADD R4, R5, 0x7 ;  /* 0x0000000705047836 */ /* 0x000fe20000000000 */
[----:B------:R-:W-:Y:S06]  /*11e60*/  BRA `(.L_x_306) ;  /* 0x00000000002c7947 */ /* 0x000fec0003800000 */
.L_x_312:
[----:B------:R-:W-:Y:S01]  /*11e70*/  VIADD R4, R5, 0x6 ;  /* 0x0000000605047836 */ /* 0x000fe20000000000 */
[----:B------:R-:W-:Y:S06]  /*11e80*/  BRA `(.L_x_306) ;  /* 0x0000000000247947 */ /* 0x000fec0003800000 */
.L_x_311:
[----:B------:R-:W-:Y:S01]  /*11e90*/  VIADD R4, R5, 0x5 ;  /* 0x0000000505047836 */ /* 0x000fe20000000000 */
[----:B------:R-:W-:Y:S06]  /*11ea0*/  BRA `(.L_x_306) ;  /* 0x00000000001c7947 */ /* 0x000fec0003800000 */
.L_x_310:
[----:B------:R-:W-:Y:S01]  /*11eb0*/  VIADD R4, R5, 0x4 ;  /* 0x0000000405047836 */ /* 0x000fe20000000000 */
[----:B------:R-:W-:Y:S06]  /*11ec0*/  BRA `(.L_x_306) ;  /* 0x0000000000147947 */ /* 0x000fec0003800000 */
.L_x_309:
[----:B------:R-:W-:Y:S01]  /*11ed0*/  VIADD R4, R5, 0x3 ;  /* 0x0000000305047836 */ /* 0x000fe20000000000 */
[----:B------:R-:W-:Y:S06]  /*11ee0*/  BRA `(.L_x_306) ;  /* 0x00000000000c7947 */ /* 0x000fec0003800000 */
.L_x_308:
[----:B------:R-:W-:Y:S01]  /*11ef0*/  VIADD R4, R5, 0x2 ;  /* 0x0000000205047836 */ /* 0x000fe20000000000 */
[----:B------:R-:W-:Y:S06]  /*11f00*/  BRA `(.L_x_306) ;  /* 0x0000000000047947 */ /* 0x000fec0003800000 */
.L_x_307:
[----:B------:R-:W-:-:S07]  /*11f10*/  VIADD R4, R5, 0x1 ;  /* 0x0000000105047836 */ /* 0x000fce0000000000 */
.L_x_306:
[----:B------:R-:W0:Y:S01]  /*11f20*/  LDC.64 R2, c[0x4][0x8] ;  /* 0x01000200ff027b82 */ /* 0x000e220000000a00 */
[----:B------:R-:W-:Y:S01]  /*11f30*/  BSSY.RECONVERGENT B0, `(.L_x_323) ;  /* 0x00000a9000007945 */ /* 0x000fe20003800200 */
[----:B------:R-:W-:Y:S01]  /*11f40*/  CS2R R6, SRZ ;  /* 0x0000000000067805 */ /* 0x000fe2000001ff00 */
[----:B------:R-:W-:-:S07]  /*11f50*/  IMAD.MOV.U32 R5, RZ, RZ, RZ ;  /* 0x000000ffff057224 */ /* 0x000fce00078e00ff */
.L_x_324:
[----:B0-----:R-:W2:Y:S02]  /*11f60*/  LDG.E.64 R8, desc[UR36][R2.64] ;  /* 0x0000002402087981 */ /* 0x001ea4000c1e1b00 */
[----:B-12---:R-:W-:-:S05]  /*11f70*/  IADD3 R10, P0, PT, R8, R5, RZ ;  /* 0x00000005080a7210 */ /* 0x006fca0007f1e0ff */
        /* <DEDUP_REMOVED lines=13> */
[----:B------:R-:W-:-:S05]  /*12050*/  IADD3 R8, P0, PT, R5, R8, RZ ;  /* 0x0000000805087210 */ /* 0x000fca0007f1e0ff */
[----:B------:R-:W-:Y:S02]  /*12060*/  IMAD.X R9, R6, 0x1, R9, P0 ;  /* 0x0000000106097824 */ /* 0x000fe400000e0609 */
[----:B--2---:R-:W-:-:S05]  /*12070*/  VIADD R18, R16, 0x4 ;  /* 0x0000000410127836 */ /* 0x004fca0000000000 */
[----:B------:R-:W-:-:S04]  /*12080*/  LOP3.LUT R19, R18, 0xffc, RZ, 0xc0, !PT ;  /* 0x00000ffc12137812 */ /* 0x000fc800078ec0ff */
[----:B------:R-:W-:-:S05]  /*12090*/  LOP3.LUT R19, R19, 0xfffff003, R16, 0xf8, !PT ;  /* 0xfffff00313137812 */ /* 0x000fca00078ef810 */
[----:B------:R0:W-:Y:S04]  /*120a0*/  ST.E desc[UR36][R8.64+0x14], R19 ;  /* 0x0000141308007985 */ /* 0x0001e8000c101924 */
[----:B-1----:R-:W2:Y:S02]  /*120b0*/  LDG.E.64 R10, desc[UR36][R2.64] ;  /* 0x00000024020a7981 */ /* 0x002ea4000c1e1b00 */
[----:B--2---:R-:W-:-:S05]  /*120c0*/  IADD3 R12, P0, PT, R10, R5, RZ ;  /* 0x000000050a0c7210 */ /* 0x004fca0007f1e0ff */
        /* <DEDUP_REMOVED lines=12> */
[----:B------:R-:W-:-:S05]  /*12190*/  IADD3 R10, P0, PT, R5, R10, RZ ;  /* 0x0000000a050a7210 */ /* 0x000fca0007f1e0ff */
[----:B------:R-:W-:Y:S02]  /*121a0*/  IMAD.X R11, R6, 0x1, R11, P0 ;  /* 0x00000001060b7824 */ /* 0x000fe400000e060b */
[----:B0-----:R-:W-:-:S05]  /*121b0*/  VIADD R8, R16, 0x4 ;  /* 0x0000000410087836 */ /* 0x001fca0000000000 */
[----:B------:R-:W-:-:S04]  /*121c0*/  LOP3.LUT R9, R8, 0xffc, RZ, 0xc0, !PT ;  /* 0x00000ffc08097812 */ /* 0x000fc800078ec0ff */
        /* <DEDUP_REMOVED lines=112> */
[----:B------:R-:W0:Y:S02]  /*128d0*/  @!P0 LDG.E.64 R10, desc[UR36][R2.64] ;  /* 0x00000024020a8981 */ /* 0x000e24000c1e1b00 */
[----:B0-----:R-:W-:-:S05]  /*128e0*/  @!P0 IADD3 R8, P1, PT, R10, R5, RZ ;  /* 0x000000050a088210 */ /* 0x001fca0007f3e0ff */
[----:B------:R-:W-:-:S05]  /*128f0*/  @!P0 IMAD.X R9, R11, 0x1, R6, P1 ;  /* 0x000000010b098824 */ /* 0x000fca00008e0606 */
[----:B------:R-:W2:Y:S01]  /*12900*/  @!P0 LD.E R16, desc[UR36][R8.64+0xd8] ;  /* 0x0000d82408108980 */ /* 0x000ea2000c101900 */
[----:B------:R-:W-:Y:S01]  /*12910*/  IADD3 R10, P0, PT, R5, R10, RZ ;  /* 0x0000000a050a7210 */ /* 0x000fe20007f1e0ff */
[----:B------:R-:W-:Y:S01]  /*12920*/  VIADD R7, R7, 0x8 ;  /* 0x0000000807077836 */ /* 0x000fe20000000000 */
[----:B------:R-:W-:-:S03]  /*12930*/  IADD3 R5, P1, PT, R5, 0xe0, RZ ;  /* 0x000000e005057810 */ /* 0x000fc60007f3e0ff */
[----:B------:R-:W-:Y:S01]  /*12940*/  IMAD.X R11, R6, 0x1, R11, P0 ;  /* 0x00000001060b7824 */ /* 0x000fe200000e060b */
[----:B------:R-:W-:Y:S01]  /*12950*/  ISETP.NE.AND P0, PT, R7, 0x400, PT ;  /* 0x000004000700780c */ /* 0x000fe20003f05270 */
[----:B------:R-:W-:Y:S02]  /*12960*/  IMAD.X R6, RZ, RZ, R6, P1 ;  /* 0x000000ffff067224 */ /* 0x000fe400008e0606 */
[----:B--2---:R-:W-:-:S05]  /*12970*/  VIADD R14, R16, 0x4 ;  /* 0x00000004100e7836 */ /* 0x004fca0000000000 */
[----:B------:R-:W-:-:S04]  /*12980*/  LOP3.LUT R17, R14, 0xffc, RZ, 0xc0, !PT ;  /* 0x00000ffc0e117812 */ /* 0x000fc800078ec0ff */
[----:B------:R-:W-:-:S05]  /*12990*/  LOP3.LUT R17, R17, 0xfffff003, R16, 0xf8, !PT ;  /* 0xfffff00311117812 */ /* 0x000fca00078ef810 */
[----:B------:R1:W-:Y:S01]  /*129a0*/  ST.E desc[UR36][R10.64+0xd8], R17 ;  /* 0x0000d8110a007985 */ /* 0x0003e2000c101924 */
[----:B------:R-:W-:Y:S05]  /*129b0*/  @P0 BRA `(.L_x_324) ;  /* 0xfffffff400680947 */ /* 0x000fea000383ffff */
[----:B------:R-:W-:Y:S05]  /*129c0*/  BSYNC.RECONVERGENT B0 ;  /* 0x0000000000007941 */ /* 0x000fea0003800200 */
.L_x_323:
[----:B------:R-:W2:Y:S02]  /*129d0*/  LDG.E.64 R6, desc[UR36][R2.64] ;  /* 0x0000002402067981 */ /* 0x000ea4000c1e1b00 */
[----:B--2---:R-:W-:-:S05]  /*129e0*/  IMAD.WIDE.U32 R6, R0, 0x1c, R6 ;  /* 0x0000001c00067825 */ /* 0x004fca00078e0006 */
[----:B------:R-:W2:Y:S02]  /*129f0*/  LD.E R5, desc[UR36][R6.64+0x14] ;  /* 0x0000142406057980 */ /* 0x000ea4000c101900 */
[----:B--2---:R-:W-:-:S05]  /*12a00*/  LOP3.LUT R5, R5, 0xffc00fff, RZ, 0xc0, !PT ;  /* 0xffc00fff05057812 */ /* 0x004fca00078ec0ff */
[----:B------:R0:W-:Y:S04]  /*12a10*/  ST.E desc[UR36][R6.64+0x14], R5 ;  /* 0x0000140506007985 */ /* 0x0001e8000c101924 */
[----:B------:R-:W2:Y:S02]  /*12a20*/  LDG.E.64 R8, desc[UR36][R2.64] ;  /* 0x0000002402087981 */ /* 0x000ea4000c1e1b00 */
[----:B--2---:R-:W-:-:S05]  /*12a30*/  IMAD.WIDE.U32 R8, R0, 0x1c, R8 ;  /* 0x0000001c00087825 */ /* 0x004fca00078e0008 */
[----:B-1----:R-:W2:Y:S02]  /*12a40*/  LD.E R10, desc[UR36][R8.64+0x14] ;  /* 0x00001424080a7980 */ /* 0x002ea4000c101900 */
        /* <DEDUP_REMOVED lines=22> */
[----:B------:R-:W-:-:S02]  /*12bb0*/  IMAD.MOV.U32 R13, RZ, RZ, 0x78 ;  /* 0x00000078ff0d7424 */ /* 0x000fc400078e00ff */
[----:B------:R-:W-:Y:S01]  /*12bc0*/  IMAD.MOV.U32 R12, RZ, RZ, 0x74 ;  /* 0x00000074ff0c7424 */ /* 0x000fe200078e00ff */
[----:B-1----:R-:W-:Y:S02]  /*12bd0*/  PRMT R9, R5, 0x7610, R9 ;  /* 0x0000761005097816 */ /* 0x002fe40000000009 */
[----:B--2---:R-:W-:Y:S02]  /*12be0*/  PRMT R3, R14, 0x7610, R3 ;  /* 0x000076100e037816 */ /* 0x004fe40000000003 */
[----:B------:R-:W-:Y:S01]  /*12bf0*/  PRMT R8, R13, 0x7610, R8 ;  /* 0x000076100d087816 */ /* 0x000fe20000000008 */
[----:B---3--:R-:W-:-:S05]  /*12c00*/  IMAD.WIDE.U32 R10, R0, 0x1c, R10 ;  /* 0x0000001c000a7825 */ /* 0x008fca00078e000a */
[----:B------:R4:W-:Y:S04]  /*12c10*/  ST.E.U8 desc[UR36][R10.64], R3 ;  /* 0x000000030a007985 */ /* 0x0009e8000c101124 */
[----:B------:R0:W-:Y:S04]  /*12c20*/  ST.E.U8 desc[UR36][R10.64+0x1], R9 ;  /* 0x000001090a007985 */ /* 0x0001e8000c101124 */
[----:B------:R-:W-:Y:S04]  /*12c30*/  ST.E.U8 desc[UR36][R10.64+0x2], R12 ;  /* 0x0000020c0a007985 */ /* 0x000fe8000c101124 */
[----:B------:R-:W-:Y:S04]  /*12c40*/  ST.E.U8 desc[UR36][R10.64+0x4], R12 ;  /* 0x0000040c0a007985 */ /* 0x000fe8000c101124 */
[----:B------:R-:W-:Y:S04]  /*12c50*/  ST.E.U8 desc[UR36][R10.64+0x3], R8 ;  /* 0x000003080a007985 */ /* 0x000fe8000c101124 */
[----:B------:R1:W-:Y:S04]  /*12c60*/  ST.E.U8 desc[UR36][R10.64+0x5], RZ ;  /* 0x000005ff0a007985 */ /* 0x0003e8000c101124 */
[----:B----4-:R-:W2:Y:S02]  /*12c70*/  LDG.E.64 R2, desc[UR36][R6.64] ;  /* 0x0000002406027981 */ /* 0x010ea4000c1e1b00 */
[----:B--2---:R-:W-:-:S05]  /*12c80*/  LEA.HI R2, P0, R4, R2, RZ, 0x1d ;  /* 0x0000000204027211 */ /* 0x004fca000781e8ff */
[----:B------:R-:W-:-:S05]  /*12c90*/  IMAD.X R3, RZ, RZ, R3, P0 ;  /* 0x000000ffff037224 */ /* 0x000fca00000e0603 */
[----:B------:R-:W1:Y:S01]  /*12ca0*/  LD.E.U8 R5, desc[UR36][R2.64] ;  /* 0x0000002402057980 */ /* 0x000e62000c101100 */
[----:B------:R-:W-:Y:S01]  /*12cb0*/  LOP3.LUT R4, R4, 0x7, RZ, 0xc0, !PT ;  /* 0x0000000704047812 */ /* 0x000fe200078ec0ff */
[----:B0-----:R-:W-:-:S03]  /*12cc0*/  IMAD.MOV.U32 R9, RZ, RZ, 0x1 ;  /* 0x00000001ff097424 */ /* 0x001fc600078e00ff */
[----:B------:R-:W-:-:S04]  /*12cd0*/  ISETP.GT.U32.AND P0, PT, R4, 0xffff, PT ;  /* 0x0000ffff0400780c */ /* 0x000fc80003f04070 */
[----:B------:R-:W-:-:S04]  /*12ce0*/  SEL R4, R4, 0xffff, !P0 ;  /* 0x0000ffff04047807 */ /* 0x000fc80004000000 */
[----:B------:R-:W-:-:S04]  /*12cf0*/  LOP3.LUT R4, R4, 0xffff, RZ, 0xc0, !PT ;  /* 0x0000ffff04047812 */ /* 0x000fc800078ec0ff */
[----:B------:R-:W-:-:S04]  /*12d00*/  SHF.L.U32 R4, R9, R4, RZ ;  /* 0x0000000409047219 */ /* 0x000fc800000006ff */
[----:B-1----:R-:W-:-:S05]  /*12d10*/  LOP3.LUT R11, R5, R4, RZ, 0xfc, !PT ;  /* 0x00000004050b7212 */ /* 0x002fca00078efcff */
        /* <DEDUP_REMOVED lines=12> */
[----:B------:R-:W-:-:S05]  /*12de0*/  IMAD.X R13, RZ, RZ, R9, P0 ;  /* 0x000000ffff0d7224 */ /* 0x000fca00000e0609 */
[----:B------:R2:W-:Y:S04]  /*12df0*/  ST.E.U16 desc[UR36][R12.64+0x80], R0 ;  /* 0x000080000c007985 */ /* 0x0005e8000c101524 */
[----:B0-----:R-:W3:Y:S04]  /*12e00*/  LDG.E.64 R2, desc[UR36][R6.64] ;  /* 0x0000002406027981 */ /* 0x001ee8000c1e1b00 */
[----:B---3--:R-:W3:Y:S01]  /*12e10*/  LD.E R10, desc[UR36][R2.64+0x80] ;  /* 0x00008024020a7980 */ /* 0x008ee2000c101900 */
[----:B------:R-:W-:Y:S02]  /*12e20*/  IMAD.MOV.U32 R11, RZ, RZ, R0 ;  /* 0x000000ffff0b7224 */ /* 0x000fe400078e0000 */
[----:B---3--:R-:W-:-:S05]  /*12e30*/  IMAD.SHL.U32 R10, R10, 0x2, RZ ;  /* 0x000000020a0a7824 */ /* 0x008fca00078e00ff */
[----:B-1----:R-:W-:-:S04]  /*12e40*/  LOP3.LUT R5, R10, 0xffe, RZ, 0xc0, !PT ;  /* 0x00000ffe0a057812 */ /* 0x002fc800078ec0ff */
[----:B------:R-:W-:-:S05]  /*12e50*/  IADD3 R4, P0, PT, R2, R5, RZ ;  /* 0x0000000502047210 */ /* 0x000fca0007f1e0ff */
[----:B------:R-:W-:-:S05]  /*12e60*/  IMAD.X R5, RZ, RZ, R3, P0 ;  /* 0x000000ffff057224 */ /* 0x000fca00000e0603 */
[----:B------:R2:W-:Y:S03]  /*12e70*/  ST.E.U16 desc[UR36][R4.64+0x880], R0 ;  /* 0x0008800004007985 */ /* 0x0005e6000c101524 */
.L_x_304:
[----:B------:R-:W-:Y:S05]  /*12e80*/  BSYNC.RECONVERGENT B6 ;  /* 0x0000000000067941 */ /* 0x000fea0003800200 */
.L_x_298:
[----:B------:R-:W0:Y:S02]  /*12e90*/  LDC.64 R8, c[0x4][0x8] ;  /* 0x01000200ff087b82 */ /* 0x000e240000000a00 */
[----:B0-----:R-:W3:Y:S02]  /*12ea0*/  LDG.E.64 R2, desc[UR36][R8.64] ;  /* 0x0000002408027981 */ /* 0x001ee4000c1e1b00 */
[----:B---3--:R-:W-:-:S05]  /*12eb0*/  IMAD.WIDE.U32 R2, R11, 0x1c, R2 ;  /* 0x0000001c0b027825 */ /* 0x008fca00078e0002 */
[----:B--2---:R-:W2:Y:S01]  /*12ec0*/  LD.E R0, desc[UR36][R2.64+0x14] ;  /* 0x0000142402007980 */ /* 0x004ea2000c101900 */
        /* <DEDUP_REMOVED lines=15> */
.L_x_327:
[----:B------:R-:W-:Y:S05]  /*12fc0*/  BRA `(.L_x_328) ;  /* 0x0000002000287947 */ /* 0x000fea0003800000 */
.L_x_326:
        /* <DEDUP_REMOVED lines=64> */
[----:B0-----:R-:W2:Y:S02]  /*133d0*/  LDG.E.64 R6, desc[UR36][R8.64] ;  /* 0x0000002408067981 */ /* 0x001ea4000c1e1b00 */
[----:B--2---:R-:W-:-:S05]  /*133e0*/  IMAD.WIDE.U32 R12, R11, 0x1c, R6 ;  /* 0x0000001c0b0c7825 */ /* 0x004fca00078e0006 */
[----:B------:R-:W2:Y:S02]  /*133f0*/  LD.E R6, desc[UR36][R12.64+0x18] ;  /* 0x000018240c067980 */ /* 0x000ea4000c101900 */
[----:B--2---:R-:W-:-:S04]  /*13400*/  LOP3.LUT R6, R6, 0xfffff800, RZ, 0xc0, !PT ;  /* 0xfffff80006067812 */ /* 0x004fc800078ec0ff */
[----:B------:R-:W-:-:S05]  /*13410*/  LOP3.LUT R15, R6, 0xc, RZ, 0xfc, !PT ;  /* 0x0000000c060f7812 */ /* 0x000fca00078efcff */
[----:B------:R1:W-:Y:S04]  /*13420*/  ST.E desc[UR36][R12.64+0x18], R15 ;  /* 0x0000180f0c007985 */ /* 0x0003e8000c101924 */
[----:B------:R1:W5:Y:S01]  /*13430*/  LDG.E.64 R2, desc[UR36][R8.64] ;  /* 0x0000002408027981 */ /* 0x000362000c1e1b00 */
[----:B------:R-:W-:Y:S01]  /*13440*/  BSSY.RECONVERGENT B0, `(.L_x_329) ;  /* 0x0000079000007945 */ /* 0x000fe20003800200 */
[----:B------:R-:W-:Y:S01]  /*13450*/  CS2R R4, SRZ ;  /* 0x0000000000047805 */ /* 0x000fe2000001ff00 */
[----:B------:R-:W-:Y:S01]  /*13460*/  IMAD.MOV.U32 R7, RZ, RZ, RZ ;  /* 0x000000ffff077224 */ /* 0x000fe200078e00ff */
[----:B------:R-:W-:-:S07]  /*13470*/  LOP3.LUT R0, R0, 0x3ff, RZ, 0xc0, !PT ;  /* 0x000003ff00007812 */ /* 0x000fce00078ec0ff */
.L_x_330:
[----:B-1---5:R-:W-:-:S05]  /*13480*/  IADD3 R8, P0, PT, R2, R5, RZ ;  /* 0x0000000502087210 */ /* 0x022fca0007f1e0ff */
[----:B--2---:R-:W-:-:S05]  /*13490*/  IMAD.X R9, R3, 0x1, R7, P0 ;  /* 0x0000000103097824 */ /* 0x004fca00000e0607 */
        /* <DEDUP_REMOVED lines=23> */
[----:B-1----:R-:W-:-:S05]  /*13610*/  @!P0 LOP3.LUT R19, R6, 0xffc00fff, R21, 0xf8, !PT ;  /* 0xffc00fff06138812 */ /* 0x002fca00078ef815 */
        /* <DEDUP_REMOVED lines=87> */
[----:B0-----:R2:W5:Y:S01]  /*13b90*/  @!P0 LDG.E.64 R2, desc[UR36][R16.64] ;  /* 0x0000002410028981 */ /* 0x001562000c1e1b00 */
[----:B------:R-:W-:-:S05]  /*13ba0*/  IADD3 R5, P0, PT, R5, 0xe0, RZ ;  /* 0x000000e005057810 */ /* 0x000fca0007f1e0ff */
[----:B------:R-:W-:Y:S01]  /*13bb0*/  IMAD.X R7, RZ, RZ, R7, P0 ;  /* 0x000000ffff077224 */ /* 0x000fe200000e0607 */
[----:B------:R-:W-:Y:S07]  /*13bc0*/  @P1 BRA `(.L_x_330) ;  /* 0xfffffff8002c1947 */ /* 0x000fee000383ffff */
[----:B------:R-:W-:Y:S05]  /*13bd0*/  BSYNC.RECONVERGENT B0 ;  /* 0x0000000000007941 */ /* 0x000fea0003800200 */
.L_x_329:
[----:B-----5:R-:W-:-:S05]  /*13be0*/  IMAD.WIDE.U32 R4, R11, 0x1c, R2 ;  /* 0x0000001c0b047825 */ /* 0x020fca00078e0002 */
[----:B------:R-:W3:Y:S01]  /*13bf0*/  LD.E R6, desc[UR36][R4.64+0x14] ;  /* 0x0000142404067980 */ /* 0x000ee2000c101900 */
[----:B------:R-:W0:Y:S01]  /*13c00*/  LDC.64 R2, c[0x4][0x10] ;  /* 0x01000400ff027b82 */ /* 0x000e220000000a00 */
[----:B---3--:R-:W-:-:S05]  /*13c10*/  LOP3.LUT R7, R6, 0xffc00fff, RZ, 0xc0, !PT ;  /* 0xffc00fff06077812 */ /* 0x008fca00078ec0ff */
[----:B------:R1:W-:Y:S04]  /*13c20*/  ST.E desc[UR36][R4.64+0x14], R7 ;  /* 0x0000140704007985 */ /* 0x0003e8000c101924 */
[----:B0-----:R-:W3:Y:S04]  /*13c30*/  LDG.E.64 R2, desc[UR36][R2.64] ;  /* 0x0000002402027981 */ /* 0x001ee8000c1e1b00 */
[----:B---3--:R-:W3:Y:S01]  /*13c40*/  LD.E R8, desc[UR36][R2.64+0x80] ;  /* 0x0000802402087980 */ /* 0x008ee2000c101900 */
[----:B------:R-:W-:Y:S01]  /*13c50*/  BSSY.RECONVERGENT B0, `(.L_x_331) ;  /* 0x000001b000007945 */ /* 0x000fe20003800200 */
[----:B---3--:R-:W-:-:S13]  /*13c60*/  LOP3.LUT P0, RZ, R8, 0x7fe, RZ, 0xc0, !PT ;  /* 0x000007fe08ff7812 */ /* 0x008fda000780c0ff */
[----:B-1----:R-:W-:Y:S05]  /*13c70*/  @!P0 BRA `(.L_x_332) ;  /* 0x0000000000608947 */ /* 0x002fea0003800000 */
[----:B------:R-:W0:Y:S02]  /*13c80*/  LDC.64 R4, c[0x4][0x8] ;  /* 0x01000200ff047b82 */ /* 0x000e240000000a00 */
[----:B0-----:R-:W5:Y:S01]  /*13c90*/  LDG.E.64 R4, desc[UR36][R4.64] ;  /* 0x0000002404047981 */ /* 0x001f62000c1e1b00 */
[----:B------:R-:W-:Y:S01]  /*13ca0*/  BSSY.RECONVERGENT B1, `(.L_x_332) ;  /* 0x0000015000017945 */ /* 0x000fe20003800200 */
[----:B--2---:R-:W-:-:S07]  /*13cb0*/  IMAD.MOV.U32 R17, RZ, RZ, RZ ;  /* 0x000000ffff117224 */ /* 0x004fce00078e00ff */
.L_x_333:
        /* <DEDUP_REMOVED lines=20> */
.L_x_332:
[----:B------:R-:W-:Y:S05]  /*13e00*/  BSYNC.RECONVERGENT B0 ;  /* 0x0000000000007941 */ /* 0x000fea0003800200 */
.L_x_331:
[----:B------:R-:W0:Y:S01]  /*13e10*/  LDC.64 R6, c[0x4][0x10] ;  /* 0x01000400ff067b82 */ /* 0x000e220000000a00 */
[----:B------:R-:W-:-:S05]  /*13e20*/  IMAD.SHL.U32 R8, R8, 0x2, RZ ;  /* 0x0000000208087824 */ /* 0x000fca00078e00ff */
[----:B-----5:R-:W-:-:S04]  /*13e30*/  LOP3.LUT R5, R8, 0xffe, RZ, 0xc0, !PT ;  /* 0x00000ffe08057812 */ /* 0x020fc800078ec0ff */
[----:B------:R-:W-:-:S05]  /*13e40*/  IADD3 R4, P0, PT, R2, R5, RZ ;  /* 0x0000000502047210 */ /* 0x000fca0007f1e0ff */
[----:B------:R-:W-:-:S05]  /*13e50*/  IMAD.X R5, RZ, RZ, R3, P0 ;  /* 0x000000ffff057224 */ /* 0x000fca00000e0603 */
[----:B------:R1:W-:Y:S04]  /*13e60*/  ST.E.U16 desc[UR36][R4.64+0x80], R11 ;  /* 0x0000800b04007985 */ /* 0x0003e8000c101524 */
[----:B0-----:R-:W3:Y:S04]  /*13e70*/  LDG.E.64 R2, desc[UR36][R6.64] ;  /* 0x0000002406027981 */ /* 0x001ee8000c1e1b00 */
[----:B---3--:R-:W3:Y:S01]  /*13e80*/  LD.E R8, desc[UR36][R2.64+0x80] ;  /* 0x0000802402087980 */ /* 0x008ee2000c101900 */
[----:B------:R-:W-:Y:S01]  /*13e90*/  BSSY.RECONVERGENT B1, `(.L_x_334) ;  /* 0x00000af000017945 */ /* 0x000fe20003800200 */
[----:B--2---:R-:W-:-:S02]  /*13ea0*/  IMAD.MOV.U32 R17, RZ, RZ, -0x1 ;  /* 0xffffffffff117424 */ /* 0x004fc400078e00ff */
[----:B------:R-:W-:Y:S01]  /*13eb0*/  IMAD.MOV.U32 R0, RZ, RZ, RZ ;  /* 0x000000ffff007224 */ /* 0x000fe200078e00ff */
[----:B---3--:R-:W-:-:S13]  /*13ec0*/  LOP3.LUT P0, R9, R8, 0x7ff, RZ, 0xc0, !PT ;  /* 0x000007ff08097812 */ /* 0x008fda000780c0ff */
[----:B-1----:R-:W-:Y:S05]  /*13ed0*/  @!P0 BRA `(.L_x_335) ;  /* 0x0000000800a88947 */ /* 0x002fea0003800000 */
[----:B------:R-:W0:Y:S02]  /*13ee0*/  LDC.64 R4, c[0x4][0x8] ;  /* 0x01000200ff047b82 */ /* 0x000e240000000a00 */
[----:B0-----:R-:W2:Y:S01]  /*13ef0*/  LDG.E.64 R4, desc[UR36][R4.64] ;  /* 0x0000002404047981 */ /* 0x001ea2000c1e1b00 */
[----:B------:R-:W-:Y:S01]  /*13f00*/  ISETP.GE.U32.AND P0, PT, R9, 0x4, PT ;  /* 0x000000040900780c */ /* 0x000fe20003f06070 */
[----:B------:R-:W-:Y:S01]  /*13f10*/  BSSY.RECONVERGENT B0, `(.L_x_336) ;  /* 0x0000080000007945 */ /* 0x000fe20003800200 */
[----:B------:R-:W-:Y:S01]  /*13f20*/  LOP3.LUT R10, R8, 0x3, RZ, 0xc0, !PT ;  /* 0x00000003080a7812 */ /* 0x000fe200078ec0ff */
[----:B------:R-:W-:Y:S01]  /*13f30*/  IMAD.MOV.U32 R17, RZ, RZ, -0x1 ;  /* 0xffffffffff117424 */ /* 0x000fe200078e00ff */
[----:B------:R-:W-:Y:S01]  /*13f40*/  PRMT R16, RZ, 0x7610, R16 ;  /* 0x00007610ff107816 */ /* 0x000fe20000000010 */
[----:B------:R-:W-:Y:S02]  /*13f50*/  IMAD.MOV.U32 R15, RZ, RZ, RZ ;  /* 0x000000ffff0f7224 */ /* 0x000fe400078e00ff */
[----:B------:R-:W-:-:S02]  /*13f60*/  IMAD.MOV.U32 R0, RZ, RZ, R9 ;  /* 0x000000ffff007224 */ /* 0x000fc400078e0009 */
[----:B--2---:R-:W-:-:S04]  /*13f70*/  IMAD.WIDE.U32 R6, R11, 0x1c, R4 ;  /* 0x0000001c0b067825 */ /* 0x004fc800078e0004 */
        /* <DEDUP_REMOVED lines=8> */
.L_x_350:
[----:B------:R-:W-:-:S05]  /*14000*/  IMAD.MOV.U32 R8, RZ, RZ, R12 ;  /* 0x000000ffff087224 */ /* 0x000fca00078e000c */
[----:B------:R-:W2:Y:S02]  /*14010*/  LD.E.U16 R18, desc[UR36][R8.64+-0x6] ;  /* 0xfffffa2408127980 */ /* 0x000ea4000c101500 */
[----:B--2---:R-:W-:-:S05]  /*14020*/  IMAD.WIDE.U32 R12, R18, 0x1c, R4 ;  /* 0x0000001c120c7825 */ /* 0x004fca00078e0004 */
[----:B------:R-:W2:Y:S01]  /*14030*/  LD.E R20, desc[UR36][R12.64+0x18] ;  /* 0x000018240c147980 */ /* 0x000ea2000c101900 */
[----:B------:R-:W-:Y:S01]  /*14040*/  ISETP.NE.AND P0, PT, R11, R18, PT ;  /* 0x000000120b00720c */ /* 0x000fe20003f05270 */
[----:B------:R-:W-:Y:S03]  /*14050*/  BSSY.RECONVERGENT B2, `(.L_x_338) ;  /* 0x0000013000027945 */ /* 0x000fe60003800200 */
[----:B------:R-:W-:Y:S02]  /*14060*/  SEL R17, R14, R17, !P0 ;  /* 0x000000110e117207 */ /* 0x000fe40004000000 */
[----:B--2---:R-:W-:-:S04]  /*14070*/  LOP3.LUT R19, R20, 0x7fc, RZ, 0xc0, !PT ;  /* 0x000007fc14137812 */ /* 0x004fc800078ec0ff */
[----:B------:R-:W-:-:S13]  /*14080*/  ISETP.GE.U32.AND P1, PT, R19, 0xc, PT ;  /* 0x0000000c1300780c */ /* 0x000fda0003f26070 */
        /* <DEDUP_REMOVED lines=13> */
.L_x_339:
[----:B------:R-:W-:-:S04]  /*14160*/  PRMT R12, R16, 0x9910, RZ ;  /* 0x00009910100c7816 */ /* 0x000fc800000000ff */
[----:B------:R-:W-:-:S13]  /*14170*/  ISETP.EQ.AND P0, PT, R12, RZ, PT ;  /* 0x000000ff0c00720c */ /* 0x000fda0003f02270 */
.L_x_340:
[----:B------:R-:W-:Y:S05]  /*14180*/  BSYNC.RECONVERGENT B2 ;  /* 0x0000000000027941 */ /* 0x000fea0003800200 */
.L_x_338:
[----:B------:R-:W2:Y:S02]  /*14190*/  LD.E.U16 R18, desc[UR36][R8.64+-0x4] ;  /* 0xfffffc2408127980 */ /* 0x000ea4000c101500 */
[----:B--2---:R-:W-:-:S05]  /*141a0*/  IMAD.WIDE.U32 R12, R18, 0x1c, R4 ;  /* 0x0000001c120c7825 */ /* 0x004fca00078e0004 */
[----:B------:R-:W2:Y:S01]  /*141b0*/  LD.E R20, desc[UR36][R12.64+0x18] ;  /* 0x000018240c147980 */ /* 0x000ea2000c101900 */
[----:B------:R-:W-:Y:S01]  /*141c0*/  ISETP.NE.AND P1, PT, R11, R18, PT ;  /* 0x000000120b00720c */ /* 0x000fe20003f25270 */
[----:B------:R-:W-:Y:S01]  /*141d0*/  VIADD R18, R14, 0x1 ;  /* 0x000000010e127836 */ /* 0x000fe20000000000 */
[----:B------:R-:W-:Y:S01]  /*141e0*/  BSSY.RECONVERGENT B2, `(.L_x_341) ;  /* 0x0000015000027945 */ /* 0x000fe20003800200 */
[----:B------:R-:W-:-:S03]  /*141f0*/  SEL R16, R16, 0x1, !P0 ;  /* 0x0000000110107807 */ /* 0x000fc60004000000 */
[----:B------:R-:W-:Y:S02]  /*14200*/  SEL R17, R18, R17, !P1 ;  /* 0x0000001112117207 */ /* 0x000fe40004800000 */
[----:B--2---:R-:W-:-:S04]  /*14210*/  LOP3.LUT R19, R20, 0x7fc, RZ, 0xc0, !PT ;  /* 0x000007fc14137812 */ /* 0x004fc800078ec0ff */
[----:B------:R-:W-:Y:S02]  /*14220*/  ISETP.GE.U32.AND P2, PT, R19, 0xc, PT ;  /* 0x0000000c1300780c */ /* 0x000fe40003f46070 */
[----:B------:R-:W-:-:S11]  /*14230*/  SEL R19, R14, R0, P0 ;  /* 0x000000000e137207 */ /* 0x000fd60000000000 */
        /* <DEDUP_REMOVED lines=13> */
.L_x_342:
[----:B------:R-:W-:-:S04]  /*14310*/  PRMT R0, R16, 0x9910, RZ ;  /* 0x0000991010007816 */ /* 0x000fc800000000ff */
[----:B------:R-:W-:-:S13]  /*14320*/  ISETP.EQ.AND P0, PT, R0, RZ, PT ;  /* 0x000000ff0000720c */ /* 0x000fda0003f02270 */
.L_x_343:
[----:B------:R-:W-:Y:S05]  /*14330*/  BSYNC.RECONVERGENT B2 ;  /* 0x0000000000027941 */ /* 0x000fea0003800200 */
.L_x_341:
        /* <DEDUP_REMOVED lines=24> */
.L_x_345:
[----:B------:R-:W-:-:S04]  /*144c0*/  PRMT R12, R16, 0x9910, RZ ;  /* 0x00009910100c7816 */ /* 0x000fc800000000ff */
[----:B------:R-:W-:-:S13]  /*144d0*/  ISETP.EQ.AND P0, PT, R12, RZ, PT ;  /* 0x000000ff0c00720c */ /* 0x000fda0003f02270 */
.L_x_346:
[----:B------:R-:W-:Y:S05]  /*144e0*/  BSYNC.RECONVERGENT B2 ;  /* 0x0000000000027941 */ /* 0x000fea0003800200 */
.L_x_344:
        /* <DEDUP_REMOVED lines=24> */
.L_x_348:
[----:B------:R-:W-:-:S04]  /*14670*/  PRMT R0, R16, 0x9910, RZ ;  /* 0x0000991010007816 */ /* 0x000fc800000000ff */
[----:B------:R-:W-:-:S13]  /*14680*/  ISETP.EQ.AND P0, PT, R0, RZ, PT ;  /* 0x000000ff0000720c */ /* 0x000fda0003f02270 */
.L_x_349:
[----:B------:R-:W-:Y:S05]  /*14690*/  BSYNC.RECONVERGENT B2 ;  /* 0x0000000000027941 */ /* 0x000fea0003800200 */
.L_x_347:
[----:B------:R-:W-:Y:S01]  /*146a0*/  VIADD R14, R14, 0x4 ;  /* 0x000000040e0e7836 */ /* 0x000fe20000000000 */
[----:B------:R-:W-:Y:S02]  /*146b0*/  IADD3 R12, P2, PT, R8, 0x8, RZ ;  /* 0x00000008080c7810 */ /* 0x000fe40007f5e0ff */
[----:B------:R-:W-:Y:S02]  /*146c0*/  SEL R16, R16, 0x1, !P0 ;  /* 0x0000000110107807 */ /* 0x000fe40004000000 */
[----:B------:R-:W-:Y:S01]  /*146d0*/  ISETP.NE.AND P1, PT, R14, R15, PT ;  /* 0x0000000f0e00720c */ /* 0x000fe20003f25270 */
[----:B------:R-:W-:Y:S01]  /*146e0*/  IMAD.X R9, RZ, RZ, R9, P2 ;  /* 0x000000ffff097224 */ /* 0x000fe200010e0609 */
[----:B------:R-:W-:-:S11]  /*146f0*/  SEL R0, R18, R19, P0 ;  /* 0x0000001312007207 */ /* 0x000fd60000000000 */
[----:B------:R-:W-:Y:S05]  /*14700*/  @P1 BRA `(.L_x_350) ;  /* 0xfffffff8003c1947 */ /* 0x000fea000383ffff */
.L_x_337:
[----:B------:R-:W-:Y:S05]  /*14710*/  BSYNC.RECONVERGENT B0 ;  /* 0x0000000000007941 */ /* 0x000fea0003800200 */
.L_x_336:
[----:B------:R-:W-:-:S13]  /*14720*/  ISETP.NE.AND P0, PT, R10, RZ, PT ;  /* 0x000000ff0a00720c */ /* 0x000fda0003f05270 */
[----:B------:R-:W-:Y:S05]  /*14730*/  @!P0 BRA `(.L_x_335) ;  /* 0x0000000000908947 */ /* 0x000fea0003800000 */
[----:B------:R-:W-:-:S04]  /*14740*/  IMAD.WIDE.U32 R8, R15, 0x2, R2 ;  /* 0x000000020f087825 */ /* 0x000fc800078e0002 */
[----:B------:R-:W-:Y:S01]  /*14750*/  IMAD.MOV R10, RZ, RZ, -R10 ;  /* 0x000000ffff0a7224 */ /* 0x000fe200078e0a0a */
[----:B------:R-:W-:-:S05]  /*14760*/  IADD3 R12, P0, PT, R8, 0x882, RZ ;  /* 0x00000882080c7810 */ /* 0x000fca0007f1e0ff */
[----:B------:R-:W-:-:S08]  /*14770*/  IMAD.X R13, RZ, RZ, R9, P0 ;  /* 0x000000ffff0d7224 */ /* 0x000fd000000e0609 */
.L_x_354:
        /* <DEDUP_REMOVED lines=23> */
.L_x_352:
[----:B------:R-:W-:-:S04]  /*148f0*/  PRMT R8, R16, 0x9910, RZ ;  /* 0x0000991010087816 */ /* 0x000fc800000000ff */
[----:B------:R-:W-:-:S13]  /*14900*/  ISETP.EQ.AND P1, PT, R8, RZ, PT ;  /* 0x000000ff0800720c */ /* 0x000fda0003f22270 */
.L_x_353:
[----:B------:R-:W-:Y:S05]  /*14910*/  BSYNC.RECONVERGENT B0 ;  /* 0x0000000000007941 */ /* 0x000fea0003800200 */
.L_x_351:
[----:B------:R-:W-:Y:S02]  /*14920*/  IADD3 R12, P2, PT, R12, 0x2, RZ ;  /* 0x000000020c0c7810 */ /* 0x000fe40007f5e0ff */
[C---:B------:R-:W-:Y:S01]  /*14930*/  SEL R0, R15.reuse, R0, P1 ;  /* 0x000000000f007207 */ /* 0x040fe20000800000 */
[----:B------:R-:W-:Y:S01]  /*14940*/  VIADD R15, R15, 0x1 ;  /* 0x000000010f0f7836 */ /* 0x000fe20000000000 */
[----:B------:R-:W-:Y:S01]  /*14950*/  SEL R16, R16, 0x1, !P1 ;  /* 0x0000000110107807 */ /* 0x000fe20004800000 */
[----:B------:R-:W-:Y:S01]  /*14960*/  IMAD.X R13, RZ, RZ, R13, P2 ;  /* 0x000000ffff0d7224 */ /* 0x000fe200010e060d */
[----:B------:R-:W-:Y:S07]  /*14970*/  @P0 BRA `(.L_x_354) ;  /* 0xfffffffc00800947 */ /* 0x000fee000383ffff */
.L_x_335:
[----:B------:R-:W-:Y:S05]  /*14980*/  BSYNC.RECONVERGENT B1 ;  /* 0x0000000000017941 */ /* 0x000fea0003800200 */
.L_x_334:
[----:B------:R-:W-:-:S13]  /*14990*/  ISETP.GT.U32.AND P0, PT, R0, R17, PT ;  /* 0x000000110000720c */ /* 0x000fda0003f04070 */
[----:B------:R-:W-:Y:S05]  /*149a0*/  @!P0 BRA `(.L_x_355) ;  /* 0x0000000000f08947 */ /* 0x000fea0003800000 */
[----:B------:R-:W-:-:S06]  /*149b0*/  IMAD.WIDE.U32 R6, R17, 0x2, R2 ;  /* 0x0000000211067825 */ /* 0x000fcc00078e0002 */
        /* <DEDUP_REMOVED lines=14> */
.L_x_360:
        /* <DEDUP_REMOVED lines=8> */
.L_x_359:
[----:B------:R-:W-:Y:S05]  /*14b20*/  BSYNC.RECONVERGENT B1 ;  /* 0x0000000000017941 */ /* 0x000fea0003800200 */
.L_x_358:
[----:B------:R-:W-:Y:S05]  /*14b30*/  @!P1 BRA `(.L_x_357) ;  /* 0x0000000000749947 */ /* 0x000fea0003800000 */
[----:B-1----:R-:W0:Y:S01]  /*14b40*/  LDC.64 R2, c[0x4][0x10] ;  /* 0x01000400ff027b82 */ /* 0x002e220000000a00 */
[----:B------:R-:W-:-:S07]  /*14b50*/  IMAD.IADD R0, R17, 0x1, -R0 ;  /* 0x0000000111007824 */ /* 0x000fce00078e0a00 */
.L_x_361:
        /* <DEDUP_REMOVED lines=27> */
.L_x_357:
[----:B------:R-:W-:Y:S05]  /*14d10*/  BSYNC.RECONVERGENT B0 ;  /* 0x0000000000007941 */ /* 0x000fea0003800200 */
.L_x_356:
[----:B--2---:R-:W1:Y:S02]  /*14d20*/  LDC.64 R4, c[0x4][0x10] ;  /* 0x01000400ff047b82 */ /* 0x004e640000000a00 */
[----:B-1----:R-:W2:Y:S02]  /*14d30*/  LDG.E.64 R2, desc[UR36][R4.64] ;  /* 0x0000002404027981 */ /* 0x002ea4000c1e1b00 */
[----:B--2---:R-:W-:-:S05]  /*14d40*/  IMAD.WIDE.U32 R2, R8, 0x2, R2 ;  /* 0x0000000208027825 */ /* 0x004fca00078e0002 */
[----:B-----5:R0:W-:Y:S01]  /*14d50*/  ST.E.U16 desc[UR36][R2.64+0x882], R6 ;  /* 0x0008820602007985 */ /* 0x0201e2000c101524 */
[----:B------:R-:W-:Y:S05]  /*14d60*/  BRA `(.L_x_328) ;  /* 0x0000000000c07947 */ /* 0x000fea0003800000 */
.L_x_355:
[----:B------:R-:W-:-:S13]  /*14d70*/  ISETP.GE.U32.AND P0, PT, R0, R17, PT ;  /* 0x000000110000720c */ /* 0x000fda0003f06070 */
[----:B------:R-:W-:Y:S05]  /*14d80*/  @P0 BRA `(.L_x_328) ;  /* 0x0000000000b80947 */ /* 0x000fea0003800000 */
[----:B------:R-:W-:Y:S01]  /*14d90*/  IMAD.IADD R6, R17, 0x1, -R0 ;  /* 0x0000000111067824 */ /* 0x000fe200078e0a00 */
[----:B------:R-:W0:Y:S01]  /*14da0*/  LDC.64 R4, c[0x4][0x10] ;  /* 0x01000400ff047b82 */ /* 0x000e220000000a00 */
[----:B------:R-:W-:-:S03]  /*14db0*/  IMAD.IADD R7, R0, 0x1, -R17 ;  /* 0x0000000100077824 */ /* 0x000fc600078e0a11 */
[----:B------:R-:W-:Y:S02]  /*14dc0*/  LOP3.LUT P0, R10, R6, 0x3, RZ, 0xc0, !PT ;  /* 0x00000003060a7812 */ /* 0x000fe4000780c0ff */
[----:B------:R-:W-:Y:S01]  /*14dd0*/  ISETP.GT.U32.AND P1, PT, R7, -0x4, PT ;  /* 0xfffffffc0700780c */ /* 0x000fe20003f24070 */
[----:B------:R-:W-:-:S06]  /*14de0*/  IMAD.WIDE.U32 R6, R17, 0x2, R2 ;  /* 0x0000000211067825 */ /* 0x000fcc00078e0002 */
[----:B------:R1:W5:Y:S01]  /*14df0*/  LD.E.U16 R6, desc[UR36][R6.64+0x882] ;  /* 0x0008822406067980 */ /* 0x000362000c101500 */
[----:B------:R-:W-:Y:S04]  /*14e00*/  BSSY.RECONVERGENT B0, `(.L_x_362) ;  /* 0x000000c000007945 */ /* 0x000fe80003800200 */
[----:B------:R-:W-:Y:S05]  /*14e10*/  @!P0 BRA `(.L_x_363) ;  /* 0x0000000000288947 */ /* 0x000fea0003800000 */
[----:B------:R-:W2:Y:S01]  /*14e20*/  LDC.64 R8, c[0x4][0x10] ;  /* 0x01000400ff087b82 */ /* 0x000ea20000000a00 */
[----:B-1----:R-:W-:-:S07]  /*14e30*/  IMAD.MOV R7, RZ, RZ, -R10 ;  /* 0x000000ffff077224 */ /* 0x002fce00078e0a0a */
.L_x_364:
[----:B--23--:R-:W2:Y:S02]  /*14e40*/  LDG.E.64 R2, desc[UR36][R8.64] ;  /* 0x0000002408027981 */ /* 0x00cea4000c1e1b00 */
[----:B--2---:R-:W-:-:S05]  /*14e50*/  IMAD.WIDE R2, R17, 0x2, R2 ;  /* 0x0000000211027825 */ /* 0x004fca00078e0202 */
[----:B------:R-:W2:Y:S01]  /*14e60*/  LD.E.U16 R11, desc[UR36][R2.64+0x880] ;  /* 0x00088024020b7980 */ /* 0x000ea2000c101500 */
[----:B------:R-:W-:Y:S02]  /*14e70*/  VIADD R7, R7, 0x1 ;  /* 0x0000000107077836 */ /* 0x000fe40000000000 */
[----:B------:R-:W-:-:S03]  /*14e80*/  VIADD R17, R17, 0xffffffff ;  /* 0xffffffff11117836 */ /* 0x000fc60000000000 */
[----:B------:R-:W-:Y:S01]  /*14e90*/  ISETP.NE.AND P0, PT, R7, RZ, PT ;  /* 0x000000ff0700720c */ /* 0x000fe20003f05270 */
[----:B--2---:R3:W-:-:S12]  /*14ea0*/  ST.E.U16 desc[UR36][R2.64+0x882], R11 ;  /* 0x0008820b02007985 */ /* 0x0047d8000c101524 */
[----:B------:R-:W-:Y:S05]  /*14eb0*/  @P0 BRA `(.L_x_364) ;  /* 0xfffffffc00e00947 */ /* 0x000fea000383ffff */
.L_x_363:
[----:B------:R-:W-:Y:S05]  /*14ec0*/  BSYNC.RECONVERGENT B0 ;  /* 0x0000000000007941 */ /* 0x000fea0003800200 */
.L_x_362:
[----:B------:R-:W-:Y:S04]  /*14ed0*/  BSSY.RECONVERGENT B0, `(.L_x_365) ;  /* 0x0000016000007945 */ /* 0x000fe80003800200 */
[----:B------:R-:W-:Y:S05]  /*14ee0*/  @P1 BRA `(.L_x_366) ;  /* 0x0000000000501947 */ /* 0x000fea0003800000 */
[----:B---3--:R-:W2:Y:S02]  /*14ef0*/  LDC.64 R2, c[0x4][0x10] ;  /* 0x01000400ff027b82 */ /* 0x008ea40000000a00 */
.L_x_367:
[----:B--2---:R-:W2:Y:S02]  /*14f00*/  LDG.E.64 R8, desc[UR36][R2.64] ;  /* 0x0000002402087981 */ /* 0x004ea4000c1e1b00 */
[----:B--2---:R-:W-:-:S05]  /*14f10*/  IMAD.WIDE R8, R17, 0x2, R8 ;  /* 0x0000000211087825 */ /* 0x004fca00078e0208 */
[----:B-1--4-:R-:W2:Y:S04]  /*14f20*/  LD.E.U16 R7, desc[UR36][R8.64+0x880] ;  /* 0x0008802408077980 */ /* 0x012ea8000c101500 */
        /* <DEDUP_REMOVED lines=16> */
.L_x_366:
[----:B------:R-:W-:Y:S05]  /*15030*/  BSYNC.RECONVERGENT B0 ;  /* 0x0000000000007941 */ /* 0x000fea0003800200 */
.L_x_365:
[----:B0-----:R-:W3:Y:S02]  /*15040*/  LDG.E.64 R4, desc[UR36][R4.64] ;  /* 0x0000002404047981 */ /* 0x001ee4000c1e1b00 */
[----:B---3--:R-:W-:-:S05]  /*15050*/  IMAD.WIDE.U32 R2, R0, 0x2, R4 ;  /* 0x0000000200027825 */ /* 0x008fca00078e0004 */
[----:B-----5:R2:W-:Y:S02]  /*15060*/  ST.E.U16 desc[UR36][R2.64+0x882], R6 ;  /* 0x0008820602007985 */ /* 0x0205e4000c101524 */
.L_x_328:
[----:B------:R-:W-:Y:S05]  /*15070*/  BSYNC.RECONVERGENT B6 ;  /* 0x0000000000067941 */ /* 0x000fea0003800200 */
.L_x_325:
[----:B------:R-:W-:Y:S01]  /*15080*/  MOV R0, 0x0 ;  /* 0x0000000000007802 */ /* 0x000fe20000000f00 */
[----:B------:R-:W3:Y:S01]  /*15090*/  LDCU.64 UR4, c[0x4][0x60] ;  /* 0x01000c00ff0477ac */ /* 0x000ee20008000a00 */
[----:B012-4-:R-:W-:Y:S02]  /*150a0*/  CS2R R6, SRZ ;  /* 0x0000000000067805 */ /* 0x017fe4000001ff00 */
[----:B------:R0:W1:Y:S01]  /*150b0*/  LDC.64 R2, c[0x4][R0] ;  /* 0x0100000000027b82 */ /* 0x0000620000000a00 */
[----:B---3--:R-:W-:Y:S02]  /*150c0*/  IMAD.U32 R4, RZ, RZ, UR4 ;  /* 0x00000004ff047e24 */ /* 0x008fe4000f8e00ff */
[----:B0-----:R-:W-:-:S07]  /*150d0*/  IMAD.U32 R5, RZ, RZ, UR5 ;  /* 0x00000005ff057e24 */ /* 0x001fce000f8e00ff */
[----:B------:R-:W-:-:S07]  /*150e0*/  LEPC R20, `(.L_x_368) ;  /* 0x000000001014794e */ /* 0x000fce0000000000 */
[----:B-1----:R-:W-:Y:S05]  /*150f0*/  CALL.ABS.NOINC R2 ;  /* 0x0000000002007343 */ /* 0x002fea0003c00000 */
.L_x_368:
[----:B------:R-:W0:Y:S02]  /*15100*/  LDC.64 R2, c[0x4][0x10] ;  /* 0x01000400ff027b82 */ /* 0x000e240000000a00 */
[----:B0-----:R-:W2:Y:S04]  /*15110*/  LDG.E.64 R2, desc[UR36][R2.64] ;  /* 0x0000002402027981 */ /* 0x001ea8000c1e1b00 */
[----:B--2---:R-:W2:Y:S01]  /*15120*/  LD.E R0, desc[UR36][R2.64+0x80] ;  /* 0x0000802402007980 */ /* 0x004ea2000c101900 */
[----:B------:R-:W-:Y:S01]  /*15130*/  BSSY.RECONVERGENT B6, `(.L_x_369) ;  /* 0x0000021000067945 */ /* 0x000fe20003800200 */
[----:B--2---:R-:W-:-:S13]  /*15140*/  LOP3.LUT P0, RZ, R0, 0x7ff, RZ, 0xc0, !PT ;  /* 0x000007ff00ff7812 */ /* 0x004fda000780c0ff */
[----:B------:R-:W-:Y:S05]  /*15150*/  @!P0 BRA `(.L_x_370) ;  /* 0x0000000000788947 */ /* 0x000fea0003800000 */
[----:B------:R-:W-:Y:S01]  /*15160*/  IADD3 R16, P0, PT, R23, 0x8, RZ ;  /* 0x0000000817107810 */ /* 0x000fe20007f1e0ff */
[----:B------:R-:W-:Y:S02]  /*15170*/  IMAD.MOV.U32 R6, RZ, RZ, R2 ;  /* 0x000000ffff067224 */ /* 0x000fe400078e0002 */
[----:B------:R-:W-:Y:S02]  /*15180*/  IMAD.MOV.U32 R7, RZ, RZ, R3 ;  /* 0x000000ffff077224 */ /* 0x000fe400078e0003 */
[----:B------:R-:W-:Y:S02]  /*15190*/  IMAD.MOV.U32 R17, RZ, RZ, RZ ;  /* 0x000000ffff117224 */ /* 0x000fe400078e00ff */
[----:B------:R-:W-:-:S07]  /*151a0*/  IMAD.X R2, RZ, RZ, R22, P0 ;  /* 0x000000ffff027224 */ /* 0x000fce00000e0616 */
.L_x_372:
        /* <DEDUP_REMOVED lines=18> */
.L_x_371:
[----:B------:R-:W0:Y:S02]  /*152d0*/  LDC.64 R6, c[0x4][0x10] ;  /* 0x01000400ff067b82 */ /* 0x000e240000000a00 */
[----:B0-----:R-:W2:Y:S01]  /*152e0*/  LDG.E.64 R6, desc[UR36][R6.64] ;  /* 0x0000002406067981 */ /* 0x001ea2000c1e1b00 */
[----:B------:R-:W-:-:S03]  /*152f0*/  VIADD R17, R17, 0x1 ;  /* 0x0000000111117836 */ /* 0x000fc60000000000 */
[----:B--2---:R-:W2:Y:S02]  /*15300*/  LD.E R0, desc[UR36][R6.64+0x80] ;  /* 0x0000802406007980 */ /* 0x004ea4000c101900 */
[----:B--2---:R-:W-:-:S04]  /*15310*/  LOP3.LUT R0, R0, 0x7ff, RZ, 0xc0, !PT ;  /* 0x000007ff00007812 */ /* 0x004fc800078ec0ff */
[----:B------:R-:W-:-:S13]  /*15320*/  ISETP.GE.U32.AND P0, PT, R17, R0, PT ;  /* 0x000000001100720c */ /* 0x000fda0003f06070 */
[----:B------:R-:W-:Y:S05]  /*15330*/  @!P0 BRA `(.L_x_372) ;  /* 0xfffffffc009c8947 */ /* 0x000fea000383ffff */
.L_x_370:
[----:B------:R-:W-:Y:S05]  /*15340*/  BSYNC.RECONVERGENT B6 ;  /* 0x0000000000067941 */ /* 0x000fea0003800200 */
.L_x_369:
        /* <DEDUP_REMOVED lines=8> */
.L_x_373:
[----:B------:R-:W0:Y:S02]  /*153d0*/  LDC.64 R2, c[0x4][0x10] ;  /* 0x01000400ff027b82 */ /* 0x000e240000000a00 */
[----:B0-----:R-:W2:Y:S04]  /*153e0*/  LDG.E.64 R28, desc[UR36][R2.64] ;  /* 0x00000024021c7981 */ /* 0x001ea8000c1e1b00 */
[----:B--2---:R-:W2:Y:S01]  /*153f0*/  LD.E R28, desc[UR36][R28.64+0x80] ;  /* 0x000080241c1c7980 */ /* 0x004ea2000c101900 */
[----:B------:R-:W-:Y:S01]  /*15400*/  BSSY.RECONVERGENT B6, `(.L_x_374) ;  /* 0x0000248000067945 */ /* 0x000fe20003800200 */
[----:B--2---:R-:W-:-:S13]  /*15410*/  LOP3.LUT P0, R26, R28, 0x7ff, RZ, 0xc0, !PT ;  /* 0x000007ff1c1a7812 */ /* 0x004fda000780c0ff */
[----:B------:R-:W-:Y:S05]  /*15420*/  @!P0 BRA `(.L_x_375) ;  /* 0x0000002400148947 */ /* 0x000fea0003800000 */
[----:B------:R-:W-:Y:S01]  /*15430*/  ISETP.GE.U32.AND P0, PT, R26, 0x10, PT ;  /* 0x000000101a00780c */ /* 0x000fe20003f06070 */
[----:B------:R-:W-:Y:S04]  /*15440*/  BSSY.RECONVERGENT B0, `(.L_x_376) ;  /* 0x000013b000007945 */ /* 0x000fe80003800200 */
[----:B------:R-:W0:Y:S08]  /*15450*/  BMOV.32.CLEAR R27, B0 ;  /* 0x00000000001b7355 */ /* 0x000e300000100000 */
[----:B0-----:R-:W-:Y:S05]  /*15460*/  @!P0 BRA `(.L_x_377) ;  /* 0x0000001000dc8947 */ /* 0x001fea0003800000 */
[----:B------:R-:W-:Y:S01]  /*15470*/  LOP3.LUT R0, R28, 0xffff, RZ, 0xc0, !PT ;  /* 0x0000ffff1c007812 */ /* 0x000fe200078ec0ff */
[----:B------:R-:W-:Y:S05]  /*15480*/  BMOV.32.CLEAR RZ, B0 ;  /* 0x0000000000ff7355 */ /* 0x000fea0000100000 */
[----:B------:R-:W-:Y:S01]  /*15490*/  SHF.R.U32.HI R0, RZ, 0x4, R0 ;  /* 0x00000004ff007819 */ /* 0x000fe20000011600 */
[----:B------:R-:W-:Y:S01]  /*154a0*/  BSSY.RECONVERGENT B0, `(.L_x_378) ;  /* 0x0000132000007945 */ /* 0x000fe20003800200 */
[----:B------:R-:W-:Y:S01]  /*154b0*/  IADD3 R18, P0, PT, R23, 0x8, RZ ;  /* 0x0000000817127810 */ /* 0x000fe20007f1e0ff */
[----:B------:R-:W-:Y:S02]  /*154c0*/  VIADD R26, R26, 0xfffffff8 ;  /* 0xfffffff81a1a7836 */ /* 0x000fe40000000000 */
[----:B------:R-:W-:Y:S01]  /*154d0*/  IMAD.SHL.U32 R0, R0, 0x10, RZ ;  /* 0x0000001000007824 */ /* 0x000fe200078e00ff */
[----:B------:R-:W0:Y:S05]  /*154e0*/  BMOV.32.CLEAR R24, B0 ;  /* 0x0000000000187355 */ /* 0x000e2a0000100000 */
[----:B------:R-:W-:Y:S01]  /*154f0*/  LOP3.LUT R25, R0, 0x7f0, RZ, 0xe2, !PT ;  /* 0x000007f000197812 */ /* 0x000fe200078ee2ff */
[----:B------:R-:W-:-:S04]  /*15500*/  IMAD.X R17, RZ, RZ, R22, P0 ;  /* 0x000000ffff117224 */ /* 0x000fc800000e0616 */
[----:B0-----:R-:W-:-:S07]  /*15510*/  IMAD.MOV R25, RZ, RZ, -R25 ;  /* 0x000000ffff197224 */ /* 0x001fce00078e0a19 */
.L_x_395:
        /* <DEDUP_REMOVED lines=24> */
.L_x_379:
        /* <DEDUP_REMOVED lines=18> */
.L_x_380:
        /* <DEDUP_REMOVED lines=18> */
.L_x_381:
        /* <DEDUP_REMOVED lines=18> */
.L_x_382:
        /* <DEDUP_REMOVED lines=18> */
.L_x_383:
        /* <DEDUP_REMOVED lines=18> */
.L_x_384:
        /* <DEDUP_REMOVED lines=18> */
.L_x_385:
        /* <DEDUP_REMOVED lines=18> */
.L_x_386:
        /* <DEDUP_REMOVED lines=19> */
.L_x_387:
        /* <DEDUP_REMOVED lines=18> */
.L_x_388:
        /* <DEDUP_REMOVED lines=18> */
.L_x_389:
        /* <DEDUP_REMOVED lines=18> */
.L_x_390:
        /* <DEDUP_REMOVED lines=18> */
.L_x_391:
        /* <DEDUP_REMOVED lines=18> */
.L_x_392:
        /* <DEDUP_REMOVED lines=18> */
.L_x_393:
[----:B------:R-:W0:Y:S01]  /*16670*/  LDC.64 R6, c[0x4][0x10] ;  /* 0x01000400ff067b82 */ /* 0x000e220000000a00 */
[----:B------:R-:W1:Y:S01]  /*16680*/  LDCU.64 UR4, c[0x4][0x48] ;  /* 0x01000900ff0477ac */ /* 0x000e620008000a00 */
[----:B0-----:R-:W2:Y:S06]  /*16690*/  LDG.E.64 R4, desc[UR36][R6.64] ;  /* 0x0000002406047981 */ /* 0x001eac000c1e1b00 */
[----:B------:R-:W0:Y:S02]  /*166a0*/  LDC.64 R8, c[0x4][0x8] ;  /* 0x01000200ff087b82 */ /* 0x000e240000000a00 */
[----:B0-----:R-:W3:Y:S01]  /*166b0*/  LDG.E.64 R8, desc[UR36][R8.64] ;  /* 0x0000002408087981 */ /* 0x001ee2000c1e1b00 */
[----:B--2---:R-:W-:-:S05]  /*166c0*/  IMAD.WIDE.U32 R12, R19, 0x2, R4 ;  /* 0x00000002130c7825 */ /* 0x004fca00078e0004 */
[----:B------:R-:W3:Y:S01]  /*166d0*/  LD.E.U16 R11, desc[UR36][R12.64+0x82] ;  /* 0x000082240c0b7980 */ /* 0x000ee2000c101500 */
[----:B------:R-:W0:Y:S01]  /*166e0*/  LDC.64 R2, c[0x4][R2] ;  /* 0x0100000002027b82 */ /* 0x000e220000000a00 */
[----:B-1----:R-:W-:Y:S02]  /*166f0*/  IMAD.U32 R4, RZ, RZ, UR4 ;  /* 0x00000004ff047e24 */ /* 0x002fe4000f8e00ff */
[----:B------:R-:W-:Y:S02]  /*16700*/  IMAD.U32 R5, RZ, RZ, UR5 ;  /* 0x00000005ff057e24 */ /* 0x000fe4000f8e00ff */
[----:B------:R-:W-:Y:S02]  /*16710*/  IMAD.MOV.U32 R6, RZ, RZ, R18 ;  /* 0x000000ffff067224 */ /* 0x000fe400078e0012 */
[----:B------:R-:W-:Y:S02]  /*16720*/  IMAD.MOV.U32 R7, RZ, RZ, R17 ;  /* 0x000000ffff077224 */ /* 0x000fe400078e0011 */
[----:B---3--:R-:W-:-:S05]  /*16730*/  IMAD.WIDE.U32 R10, R11, 0x1c, R8 ;  /* 0x0000001c0b0a7825 */ /* 0x008fca00078e0008 */
[----:B------:R1:W-:Y:S01]  /*16740*/  STL.64 [R16], R10 ;  /* 0x0000000a10007387 */ /* 0x0003e20000100a00 */
[----:B0-----:R-:W-:Y:S05]  /*16750*/  BMOV.32.CLEAR RZ, B0 ;  /* 0x0000000000ff7355 */ /* 0x001fea0000100000 */
[----:B------:R-:W-:-:S07]  /*16760*/  LEPC R20, `(.L_x_394) ;  /* 0x000000001014794e */ /* 0x000fce0000000000 */
[----:B-1----:R-:W-:Y:S05]  /*16770*/  CALL.ABS.NOINC R2 ;  /* 0x0000000002007343 */ /* 0x002fea0003c00000 */
.L_x_394:
[----:B------:R-:W-:Y:S01]  /*16780*/  ISETP.NE.AND P6, PT, R29, RZ, PT ;  /* 0x000000ff1d00720c */ /* 0x000fe20003fc5270 */
[----:B------:R-:W-:-:S12]  /*16790*/  VIADD R26, R26, 0xfffffff0 ;  /* 0xfffffff01a1a7836 */ /* 0x000fd80000000000 */
[----:B------:R-:W-:Y:S05]  /*167a0*/  @P6 BRA `(.L_x_395) ;  /* 0xffffffec005c6947 */ /* 0x000fea000383ffff */
[----:B------:R0:W-:Y:S05]  /*167b0*/  BMOV.32 B0, R24 ;  /* 0x0000001800007356 */ /* 0x0001ea0000000000 */
[----:B------:R-:W-:Y:S05]  /*167c0*/  BSYNC.RECONVERGENT B0 ;  /* 0x0000000000007941 */ /* 0x000fea0003800200 */
.L_x_378:
[----:B------:R-:W-:-:S07]  /*167d0*/  VIADD R26, R26, 0x8 ;  /* 0x000000081a1a7836 */ /* 0x000fce0000000000 */
.L_x_377:
[----:B------:R1:W-:Y:S05]  /*167e0*/  BMOV.32 B0, R27 ;  /* 0x0000001b00007356 */ /* 0x0003ea0000000000 */
[----:B------:R-:W-:Y:S05]  /*167f0*/  BSYNC.RECONVERGENT B0 ;  /* 0x0000000000007941 */ /* 0x000fea0003800200 */
.L_x_376:
[----:B------:R-:W-:-:S13]  /*16800*/  LOP3.LUT P0, R0, R28, 0xf, RZ, 0xc0, !PT ;  /* 0x0000000f1c007812 */ /* 0x000fda000780c0ff */
[----:B------:R-:W-:Y:S05]  /*16810*/  @!P0 BRA `(.L_x_375) ;  /* 0x0000001000188947 */ /* 0x000fea0003800000 */
[----:B------:R-:W-:Y:S01]  /*16820*/  ISETP.GE.U32.AND P0, PT, R0, 0x8, PT ;  /* 0x000000080000780c */ /* 0x000fe20003f06070 */
[----:B------:R-:W-:Y:S01]  /*16830*/  BSSY.RECONVERGENT B0, `(.L_x_396) ;  /* 0x0000098000007945 */ /* 0x000fe20003800200 */
[----:B------:R-:W-:Y:S02]  /*16840*/  IADD3 R18, P1, PT, R23, 0x8, RZ ;  /* 0x0000000817127810 */ /* 0x000fe40007f3e0ff */
[----:B0-----:R-:W-:Y:S01]  /*16850*/  LOP3.LUT R24, R28, 0x7, RZ, 0xc0, !PT ;  /* 0x000000071c187812 */ /* 0x001fe200078ec0ff */
[----:B------:R-:W0:Y:S05]  /*16860*/  BMOV.32.CLEAR R19, B0 ;  /* 0x0000000000137355 */ /* 0x000e2a0000100000 */
[----:B------:R-:W-:-:S03]  /*16870*/  IMAD.X R17, RZ, RZ, R22, P1 ;  /* 0x000000ffff117224 */ /* 0x000fc600008e0616 */
[----:B0-----:R-:W-:Y:S05]  /*16880*/  @!P0 BRA `(.L_x_397) ;  /* 0x0000000800448947 */ /* 0x001fea0003800000 */
[----:B------:R-:W0:Y:S08]  /*16890*/  LDC.64 R4, c[0x4][0x10] ;  /* 0x01000400ff047b82 */ /* 0x000e300000000a00 */
[----:B------:R-:W2:Y:S01]  /*168a0*/  LDC.64 R12, c[0x4][0x8] ;  /* 0x01000200ff0c7b82 */ /* 0x000ea20000000a00 */
[----:B------:R-:W-:Y:S01]  /*168b0*/  VIADD R3, R26, 0xffffffff ;  /* 0xffffffff1a037836 */ /* 0x000fe20000000000 */
[----:B------:R-:W-:Y:S01]  /*168c0*/  MOV R16, 0x0 ;  /* 0x0000000000107802 */ /* 0x000fe20000000f00 */
[----:B------:R-:W3:Y:S01]  /*168d0*/  LDCU.64 UR4, c[0x4][0x48] ;  /* 0x01000900ff0477ac */ /* 0x000ee20008000a00 */
[----:B0-----:R-:W4:Y:S04]  /*168e0*/  LDG.E.64 R8, desc[UR36][R4.64] ;  /* 0x0000002404087981 */ /* 0x001f28000c1e1b00 */
        /* <DEDUP_REMOVED lines=9> */
[----:B------:R0:W-:Y:S01]  /*16980*/  STL.64 [R1+0x8], R10 ;  /* 0x0000080a01007387 */ /* 0x0001e20000100a00 */
[----:B----4-:R-:W-:Y:S05]  /*16990*/  BMOV.32.CLEAR RZ, B0 ;  /* 0x0000000000ff7355 */ /* 0x010fea0000100000 */
[----:B------:R-:W-:-:S07]  /*169a0*/  LEPC R20, `(.L_x_398) ;  /* 0x000000001014794e */ /* 0x000fce0000000000 */
[----:B01----:R-:W-:Y:S05]  /*169b0*/  CALL.ABS.NOINC R2 ;  /* 0x0000000002007343 */ /* 0x003fea0003c00000 */
.L_x_398:
        /* <DEDUP_REMOVED lines=14> */
[----:B------:R0:W-:Y:S01]  /*16aa0*/  STL.64 [R1+0x8], R10 ;  /* 0x0000080a01007387 */ /* 0x0001e20000100a00 */
[----:B-1----:R-:W-:Y:S05]  /*16ab0*/  BMOV.32.CLEAR RZ, B0 ;  /* 0x0000000000ff7355 */ /* 0x002fea0000100000 */
[----:B------:R-:W-:-:S07]  /*16ac0*/  LEPC R20, `(.L_x_399) ;  /* 0x000000001014794e */ /* 0x000fce0000000000 */
[----:B0-----:R-:W-:Y:S05]  /*16ad0*/  CALL.ABS.NOINC R2 ;  /* 0x0000000002007343 */ /* 0x001fea0003c00000 */
.L_x_399:
        /* <DEDUP_REMOVED lines=18> */
.L_x_400:
        /* <DEDUP_REMOVED lines=18> */
.L_x_401:
        /* <DEDUP_REMOVED lines=18> */
.L_x_402:
        /* <DEDUP_REMOVED lines=18> */
.L_x_403:
        /* <DEDUP_REMOVED lines=18> */
.L_x_404:
        /* <DEDUP_REMOVED lines=18> */
.L_x_397:
[----:B------:R0:W-:Y:S05]  /*171a0*/  BMOV.32 B0, R19 ;  /* 0x0000001300007356 */ /* 0x0001ea0000000000 */
[----:B------:R-:W-:Y:S05]  /*171b0*/  BSYNC.RECONVERGENT B0 ;  /* 0x0000000000007941 */ /* 0x000fea0003800200 */
.L_x_396:
[----:B------:R-:W-:-:S13]  /*171c0*/  ISETP.NE.AND P0, PT, R24, RZ, PT ;  /* 0x000000ff1800720c */ /* 0x000fda0003f05270 */
[----:B------:R-:W-:Y:S05]  /*171d0*/  @!P0 BRA `(.L_x_375) ;  /* 0x0000000400a88947 */ /* 0x000fea0003800000 */
[----:B------:R-:W-:Y:S01]  /*171e0*/  ISETP.GE.U32.AND P0, PT, R24, 0x4, PT ;  /* 0x000000041800780c */ /* 0x000fe20003f06070 */
[----:B------:R-:W-:Y:S01]  /*171f0*/  BSSY.RECONVERGENT B0, `(.L_x_405) ;  /* 0x000004e000007945 */ /* 0x000fe20003800200 */
[----:B------:R-:W-:-:S03]  /*17200*/  LOP3.LUT R28, R28, 0x3, RZ, 0xc0, !PT ;  /* 0x000000031c1c7812 */ /* 0x000fc600078ec0ff */
[----:B------:R-:W2:Y:S08]  /*17210*/  BMOV.32.CLEAR R16, B0 ;  /* 0x0000000000107355 */ /* 0x000eb00000100000 */
[----:B--2---:R-:W-:Y:S05]  /*17220*/  @!P0 BRA `(.L_x_406) ;  /* 0x0000000400248947 */ /* 0x004fea0003800000 */
[----:B------:R-:W2:Y:S08]  /*17230*/  LDC.64 R4, c[0x4][0x10] ;  /* 0x01000400ff047b82 */ /* 0x000eb00000000a00 */
[----:B------:R-:W3:Y:S01]  /*17240*/  LDC.64 R12, c[0x4][0x8] ;  /* 0x01000200ff0c7b82 */ /* 0x000ee20000000a00 */
[----:B------:R-:W-:Y:S01]  /*17250*/  VIADD R3, R26, 0xffffffff ;  /* 0xffffffff1a037836 */ /* 0x000fe20000000000 */
[----:B0-----:R-:W-:Y:S01]  /*17260*/  MOV R19, 0x0 ;  /* 0x0000000000137802 */ /* 0x001fe20000000f00 */
[----:B------:R-:W0:Y:S01]  /*17270*/  LDCU.64 UR4, c[0x4][0x48] ;  /* 0x01000900ff0477ac */ /* 0x000e220008000a00 */
[----:B--2---:R-:W2:Y:S04]  /*17280*/  LDG.E.64 R8, desc[UR36][R4.64] ;  /* 0x0000002404087981 */ /* 0x004ea8000c1e1b00 */
[----:B---3--:R-:W3:Y:S01]  /*17290*/  LDG.E.64 R10, desc[UR36][R12.64] ;  /* 0x000000240c0a7981 */ /* 0x008ee2000c1e1b00 */
[----:B--2---:R-:W-:-:S06]  /*172a0*/  IMAD.WIDE.U32 R8, R3, 0x2, R8 ;  /* 0x0000000203087825 */ /* 0x004fcc00078e0008 */
[----:B------:R-:W3:Y:S01]  /*172b0*/  LD.E.U16 R9, desc[UR36][R8.64+0x82] ;  /* 0x0000822408097980 */ /* 0x000ee2000c101500 */
[----:B------:R2:W4:Y:S01]  /*172c0*/  LDC.64 R2, c[0x4][R19] ;  /* 0x0100000013027b82 */ /* 0x0005220000000a00 */
[----:B0-----:R-:W-:Y:S02]  /*172d0*/  IMAD.U32 R4, RZ, RZ, UR4 ;  /* 0x00000004ff047e24 */ /* 0x001fe4000f8e00ff */
[----:B------:R-:W-:Y:S02]  /*172e0*/  IMAD.U32 R5, RZ, RZ, UR5 ;  /* 0x00000005ff057e24 */ /* 0x000fe4000f8e00ff */
[----:B------:R-:W-:Y:S02]  /*172f0*/  IMAD.MOV.U32 R6, RZ, RZ, R18 ;  /* 0x000000ffff067224 */ /* 0x000fe400078e0012 */
[----:B------:R-:W-:Y:S02]  /*17300*/  IMAD.MOV.U32 R7, RZ, RZ, R17 ;  /* 0x000000ffff077224 */ /* 0x000fe400078e0011 */
[----:B---3--:R-:W-:-:S05]  /*17310*/  IMAD.WIDE.U32 R10, R9, 0x1c, R10 ;  /* 0x0000001c090a7825 */ /* 0x008fca00078e000a */
[----:B------:R2:W-:Y:S01]  /*17320*/  STL.64 [R1+0x8], R10 ;  /* 0x0000080a01007387 */ /* 0x0005e20000100a00 */
[----:B----4-:R-:W-:Y:S05]  /*17330*/  BMOV.32.CLEAR RZ, B0 ;  /* 0x0000000000ff7355 */ /* 0x010fea0000100000 */
[----:B------:R-:W-:-:S07]  /*17340*/  LEPC R20, `(.L_x_407) ;  /* 0x000000001014794e */ /* 0x000fce0000000000 */
[----:B-12---:R-:W-:Y:S05]  /*17350*/  CALL.ABS.NOINC R2 ;  /* 0x0000000002007343 */ /* 0x006fea0003c00000 */
.L_x_407:
        /* <DEDUP_REMOVED lines=18> */
.L_x_408:
        /* <DEDUP_REMOVED lines=18> */
.L_x_409:
        /* <DEDUP_REMOVED lines=18> */
.L_x_406:
[----:B------:R2:W-:Y:S05]  /*176c0*/  BMOV.32 B0, R16 ;  /* 0x0000001000007356 */ /* 0x0005ea0000000000 */
[----:B------:R-:W-:Y:S05]  /*176d0*/  BSYNC.RECONVERGENT B0 ;  /* 0x0000000000007941 */ /* 0x000fea0003800200 */
.L_x_405:
[----:B------:R-:W-:-:S13]  /*176e0*/  ISETP.NE.AND P0, PT, R28, RZ, PT ;  /* 0x000000ff1c00720c */ /* 0x000fda0003f05270 */
[----:B------:R-:W-:Y:S05]  /*176f0*/  @!P0 BRA `(.L_x_375) ;  /* 0x0000000000608947 */ /* 0x000fea0003800000 */
[----:B------:R-:W-:-:S07]  /*17700*/  IMAD.MOV R28, RZ, RZ, -R28 ;  /* 0x000000ffff1c7224 */ /* 0x000fce00078e0a1c */
.L_x_411:
[----:B------:R-:W3:Y:S08]  /*17710*/  LDC.64 R4, c[0x4][0x10] ;  /* 0x01000400ff047b82 */ /* 0x000ef00000000a00 */
[----:B------:R-:W4:Y:S01]  /*17720*/  LDC.64 R6, c[0x4][0x8] ;  /* 0x01000200ff067b82 */ /* 0x000f220000000a00 */
[----:B------:R-:W-:Y:S01]  /*17730*/  VIADD R26, R26, 0xffffffff ;  /* 0xffffffff1a1a7836 */ /* 0x000fe20000000000 */
[----:B------:R-:W-:Y:S01]  /*17740*/  MOV R2, 0x0 ;  /* 0x0000000000027802 */ /* 0x000fe20000000f00 */
[----:B------:R-:W5:Y:S01]  /*17750*/  LDCU.64 UR4, c[0x4][0x48] ;  /* 0x01000900ff0477ac */ /* 0x000f620008000a00 */
[----:B---3--:R-:W3:Y:S04]  /*17760*/  LDG.E.64 R8, desc[UR36][R4.64] ;  /* 0x0000002404087981 */ /* 0x008ee8000c1e1b00 */
[----:B----4-:R-:W4:Y:S01]  /*17770*/  LDG.E.64 R6, desc[UR36][R6.64] ;  /* 0x0000002406067981 */ /* 0x010f22000c1e1b00 */
[----:B---3--:R-:W-:-:S06]  /*17780*/  IMAD.WIDE.U32 R8, R26, 0x2, R8 ;  /* 0x000000021a087825 */ /* 0x008fcc00078e0008 */
[----:B------:R-:W4:Y:S01]  /*17790*/  LD.E.U16 R9, desc[UR36][R8.64+0x82] ;  /* 0x0000822408097980 */ /* 0x000f22000c101500 */
[----:B------:R-:W3:Y:S01]  /*177a0*/  LDC.64 R2, c[0x4][R2] ;  /* 0x0100000002027b82 */ /* 0x000ee20000000a00 */
[----:B------:R-:W-:-:S05]  /*177b0*/  VIADD R28, R28, 0x1 ;  /* 0x000000011c1c7836 */ /* 0x000fca0000000000 */
[----:B------:R-:W-:Y:S01]  /*177c0*/  ISETP.NE.AND P0, PT, R28, RZ, PT ;  /* 0x000000ff1c00720c */ /* 0x000fe20003f05270 */
[----:B-----5:R-:W-:Y:S02]  /*177d0*/  IMAD.U32 R4, RZ, RZ, UR4 ;  /* 0x00000004ff047e24 */ /* 0x020fe4000f8e00ff */
[----:B------:R-:W-:Y:S01]  /*177e0*/  IMAD.U32 R5, RZ, RZ, UR5 ;  /* 0x00000005ff057e24 */ /* 0x000fe2000f8e00ff */
[----:B------:R-:W-:Y:S01]  /*177f0*/  P2R R0, PR, RZ, 0x1 ;  /* 0x00000001ff007803 */ /* 0x000fe20000000000 */
[----:B----4-:R-:W-:-:S05]  /*17800*/  IMAD.WIDE.U32 R10, R9, 0x1c, R6 ;  /* 0x0000001c090a7825 */ /* 0x010fca00078e0006 */
[----:B------:R4:W-:Y:S01]  /*17810*/  STL.64 [R1+0x8], R10 ;  /* 0x0000080a01007387 */ /* 0x0009e20000100a00 */
[----:B------:R-:W-:Y:S02]  /*17820*/  IMAD.MOV.U32 R6, RZ, RZ, R18 ;  /* 0x000000ffff067224 */ /* 0x000fe400078e0012 */
[----:B---3--:R-:W-:-:S07]  /*17830*/  IMAD.MOV.U32 R7, RZ, RZ, R17 ;  /* 0x000000ffff077224 */ /* 0x008fce00078e0011 */
[----:B------:R-:W-:-:S07]  /*17840*/  LEPC R20, `(.L_x_410) ;  /* 0x000000001014794e */ /* 0x000fce0000000000 */
[----:B012-4-:R-:W-:Y:S05]  /*17850*/  CALL.ABS.NOINC R2 ;  /* 0x0000000002007343 */ /* 0x017fea0003c00000 */
.L_x_410:
[----:B------:R-:W-:-:S13]  /*17860*/  ISETP.NE.AND P6, PT, R28, RZ, PT ;  /* 0x000000ff1c00720c */ /* 0x000fda0003fc5270 */
[----:B------:R-:W-:Y:S05]  /*17870*/  @P6 BRA `(.L_x_411) ;  /* 0xfffffffc00a46947 */ /* 0x000fea000383ffff */
.L_x_375:
[----:B------:R-:W-:Y:S05]  /*17880*/  BSYNC.RECONVERGENT B6 ;  /* 0x0000000000067941 */ /* 0x000fea0003800200 */
.L_x_374:
[----:B------:R-:W3:Y:S08]  /*17890*/  LDC.64 R4, c[0x4][0x68] ;  /* 0x01001a00ff047b82 */ /* 0x000ef00000000a00 */
[----:B------:R-:W4:Y:S01]  /*178a0*/  LDC.64 R2, c[0x4][0x8] ;  /* 0x01000200ff027b82 */ /* 0x000f220000000a00 */
[----:B---3--:R3:W5:Y:S04]  /*178b0*/  LDG.E.U8.CONSTANT R13, desc[UR36][R4.64] ;  /* 0x00000024040d7981 */ /* 0x008768000c1e9100 */
[----:B----4-:R-:W5:Y:S01]  /*178c0*/  LDG.E.64 R2, desc[UR36][R2.64] ;  /* 0x0000002402027981 */ /* 0x010f62000c1e1b00 */
[----:B------:R-:W-:Y:S01]  /*178d0*/  BSSY.RECONVERGENT B0, `(.L_x_412) ;  /* 0x0000202000007945 */ /* 0x000fe20003800200 */
[----:B------:R-:W-:-:S03]  /*178e0*/  IMAD.MOV.U32 R0, RZ, RZ, RZ ;  /* 0x000000ffff007224 */ /* 0x000fc600078e00ff */
[----:B--23--:R-:W2:Y:S05]  /*178f0*/  BMOV.32.CLEAR R16, B0 ;  /* 0x0000000000107355 */ /* 0x00ceaa0000100000 */
.L_x_451:
[----:B-----5:R-:W-:-:S05]  /*17900*/  IMAD.WIDE.U32 R6, R0, 0x1c, R2 ;  /* 0x0000001c00067825 */ /* 0x020fca00078e0002 */
[----:B------:R-:W3:Y:S01]  /*17910*/  LD.E.U8 R4, desc[UR36][R6.64] ;  /* 0x0000002406047980 */ /* 0x000ee2000c101100 */
[----:B------:R-:W-:Y:S01]  /*17920*/  BSSY.RELIABLE B6, `(.L_x_413) ;  /* 0x00001ed000067945 */ /* 0x000fe20003800100 */
[----:B---3--:R-:W-:-:S13]  /*17930*/  ISETP.NE.AND P0, PT, R13, R4, PT ;  /* 0x000000040d00720c */ /* 0x008fda0003f05270 */
[----:B------:R-:W-:Y:S05]  /*17940*/  @P0 BRA `(.L_x_414) ;  /* 0x0000001c00a80947 */ /* 0x000fea0003800000 */
[----:B------:R-:W-:Y:S01]  /*17950*/  BSSY.RELIABLE B0, `(.L_x_415) ;  /* 0x0000013000007945 */ /* 0x000fe20003800100 */
[----:B------:R-:W-:Y:S01]  /*17960*/  IMAD.MOV.U32 R11, RZ, RZ, RZ ;  /* 0x000000ffff0b7224 */ /* 0x000fe200078e00ff */
[----:B------:R-:W-:-:S07]  /*17970*/  PRMT R4, R13, 0x7610, R4 ;  /* 0x000076100d047816 */ /* 0x000fce0000000004 */
.L_x_417:
[----:B------:R-:W-:Y:S02]  /*17980*/  PRMT R4, R4, 0x9910, RZ ;  /* 0x0000991004047816 */ /* 0x000fe400000000ff */
[----:B------:R-:W-:-:S04]  /*17990*/  ISETP.GT.U32.AND P0, PT, R11, 0x12, PT ;  /* 0x000000120b00780c */ /* 0x000fc80003f04070 */
[----:B------:R-:W-:-:S13]  /*179a0*/  ISETP.EQ.OR P0, PT, R4, RZ, P0 ;  /* 0x000000ff0400720c */ /* 0x000fda0000702670 */
[----:B------:R-:W-:Y:S05]  /*179b0*/  @P0 BREAK.RELIABLE B0 ;  /* 0x0000000000000942 */ /* 0x000fea0003800100 */
[----:B------:R-:W-:Y:S05]  /*179c0*/  @P0 BREAK.RELIABLE B6 ;  /* 0x0000000000060942 */ /* 0x000fea0003800100 */
[----:B------:R-:W-:Y:S05]  /*179d0*/  @P0 BRA `(.L_x_416) ;  /* 0x0000000000300947 */ /* 0x000fea0003800000 */
[----:B------:R-:W3:Y:S01]  /*179e0*/  LDCU.64 UR4, c[0x4][0x68] ;  /* 0x01000d00ff0477ac */ /* 0x000ee20008000a00 */
[----:B------:R-:W-:-:S05]  /*179f0*/  VIADD R11, R11, 0x1 ;  /* 0x000000010b0b7836 */ /* 0x000fca0000000000 */
[----:B------:R-:W-:-:S05]  /*17a00*/  IADD3 R8, P1, PT, R6, R11, RZ ;  /* 0x0000000b06087210 */ /* 0x000fca0007f3e0ff */
[----:B------:R-:W-:-:S06]  /*17a10*/  IMAD.X R9, RZ, RZ, R7, P1 ;  /* 0x000000ffff097224 */ /* 0x000fcc00008e0607 */
[----:B------:R-:W4:Y:S01]  /*17a20*/  LD.E.U8 R9, desc[UR36][R8.64] ;  /* 0x0000002408097980 */ /* 0x000f22000c101100 */
[----:B---3--:R-:W-:-:S05]  /*17a30*/  IADD3 R4, P0, PT, R11, UR4, RZ ;  /* 0x000000040b047c10 */ /* 0x008fca000ff1e0ff */
[----:B------:R-:W-:-:S05]  /*17a40*/  IMAD.X R5, RZ, RZ, UR5, P0 ;  /* 0x00000005ff057e24 */ /* 0x000fca00080e06ff */
[----:B------:R-:W4:Y:S02]  /*17a50*/  LDG.E.U8.CONSTANT R4, desc[UR36][R4.64] ;  /* 0x0000002404047981 */ /* 0x000f24000c1e9100 */
[----:B----4-:R-:W-:-:S13]  /*17a60*/  ISETP.NE.AND P0, PT, R4, R9, PT ;  /* 0x000000090400720c */ /* 0x010fda0003f05270 */
[----:B------:R-:W-:Y:S05]  /*17a70*/  @!P0 BRA `(.L_x_417) ;  /* 0xfffffffc00c08947 */ /* 0x000fea000383ffff */
[----:B------:R-:W-:Y:S05]  /*17a80*/  BSYNC.RELIABLE B0 ;  /* 0x0000000000007941 */ /* 0x000fea0003800100 */
.L_x_415:
[----:B------:R-:W-:Y:S05]  /*17a90*/  BRA `(.L_x_414) ;  /* 0x0000001c00547947 */ /* 0x000fea0003800000 */
.L_x_416:
[----:B------:R-:W3:Y:S01]  /*17aa0*/  LDC.64 R10, c[0x4][0x10] ;  /* 0x01000400ff0a7b82 */ /* 0x000ee20000000a00 */
[----:B------:R-:W4:Y:S04]  /*17ab0*/  LD.E R2, desc[UR36][R6.64+0x14] ;  /* 0x0000142406027980 */ /* 0x000f28000c101900 */
[----:B---3--:R-:W3:Y:S04]  /*17ac0*/  LDG.E.64 R8, desc[UR36][R10.64] ;  /* 0x000000240a087981 */ /* 0x008ee8000c1e1b00 */
[----:B---3--:R-:W3:Y:S01]  /*17ad0*/  LD.E R5, desc[UR36][R8.64+0x80] ;  /* 0x0000802408057980 */ /* 0x008ee2000c101900 */
[--C-:B----4-:R-:W-:Y:S01]  /*17ae0*/  SHF.R.U32.HI R3, RZ, 0x2, R2.reuse ;  /* 0x00000002ff037819 */ /* 0x110fe20000011602 */
[----:B------:R-:W-:Y:S01]  /*17af0*/  BSSY.RECONVERGENT B1, `(.L_x_418) ;  /* 0x000001f000017945 */ /* 0x000fe20003800200 */
[----:B------:R-:W-:-:S02]  /*17b00*/  SHF.R.U32.HI R2, RZ, 0xc, R2 ;  /* 0x0000000cff027819 */ /* 0x000fc40000011602 */
[----:B------:R-:W-:Y:S02]  /*17b10*/  LOP3.LUT R3, R3, 0x3ff, RZ, 0xc0, !PT ;  /* 0x000003ff03037812 */ /* 0x000fe400078ec0ff */
[----:B------:R-:W-:Y:S02]  /*17b20*/  LOP3.LUT R4, R2, 0x3ff, RZ, 0xc0, !PT ;  /* 0x000003ff02047812 */ /* 0x000fe400078ec0ff */
[----:B---3--:R-:W-:-:S13]  /*17b30*/  LOP3.LUT P0, RZ, R5, 0x7ff, RZ, 0xc0, !PT ;  /* 0x000007ff05ff7812 */ /* 0x008fda000780c0ff */
[----:B------:R-:W-:Y:S05]  /*17b40*/  @!P0 BRA `(.L_x_419) ;  /* 0x0000000000648947 */ /* 0x000fea0003800000 */
[----:B------:R-:W-:Y:S01]  /*17b50*/  PRMT R6, RZ, 0x7610, R6 ;  /* 0x00007610ff067816 */ /* 0x000fe20000000006 */
[----:B------:R-:W-:-:S07]  /*17b60*/  IMAD.MOV.U32 R7, RZ, RZ, RZ ;  /* 0x000000ffff077224 */ /* 0x000fce00078e00ff */
.L_x_423:
[----:B------:R-:W-:-:S05]  /*17b70*/  IMAD.WIDE.U32 R8, R7, 0x2, R8 ;  /* 0x0000000207087825 */ /* 0x000fca00078e0008 */
[----:B------:R-:W3:Y:S01]  /*17b80*/  LD.E.U16 R13, desc[UR36][R8.64+0x82] ;  /* 0x00008224080d7980 */ /* 0x000ee2000c101500 */
[----:B------:R-:W-:Y:S01]  /*17b90*/  BSSY.RECONVERGENT B2, `(.L_x_420) ;  /* 0x000000e000027945 */ /* 0x000fe20003800200 */
[----:B---3--:R-:W-:-:S04]  /*17ba0*/  ISETP.NE.AND P0, PT, R0, R13, PT ;  /* 0x0000000d0000720c */ /* 0x008fc80003f05270 */
[----:B------:R-:W-:-:S04]  /*17bb0*/  SEL R6, R6, 0x1, P0 ;  /* 0x0000000106067807 */ /* 0x000fc80000000000 */
[----:B------:R-:W-:-:S04]  /*17bc0*/  PRMT R12, R6, 0x9910, RZ ;  /* 0x00009910060c7816 */ /* 0x000fc800000000ff */
[----:B------:R-:W-:-:S13]  /*17bd0*/  ISETP.NE.AND P0, PT, R12, RZ, PT ;  /* 0x000000ff0c00720c */ /* 0x000fda0003f05270 */
[----:B------:R-:W-:Y:S05]  /*17be0*/  @!P0 BRA `(.L_x_421) ;  /* 0x0000000000208947 */ /* 0x000fea0003800000 */
[----:B------:R-:W-:-:S05]  /*17bf0*/  LOP3.LUT R5, R5, 0x7ff, RZ, 0xc0, !PT ;  /* 0x000007ff05057812 */ /* 0x000fca00078ec0ff */
[----:B------:R-:W-:-:S05]  /*17c00*/  VIADD R12, R5, 0xffffffff ;  /* 0xffffffff050c7836 */ /* 0x000fca0000000000 */
[----:B------:R-:W-:-:S13]  /*17c10*/  ISETP.NE.AND P0, PT, R7, R12, PT ;  /* 0x0000000c0700720c */ /* 0x000fda0003f05270 */
[----:B------:R-:W-:Y:S05]  /*17c20*/  @!P0 BRA `(.L_x_422) ;  /* 0x00000000000c8947 */ /* 0x000fea0003800000 */
[----:B------:R-:W3:Y:S04]  /*17c30*/  LD.E.U16 R5, desc[UR36][R8.64+0x84] ;  /* 0x0000842408057980 */ /* 0x000ee8000c101500 */
[----:B---3--:R4:W-:Y:S01]  /*17c40*/  ST.E.U16 desc[UR36][R8.64+0x82], R5 ;  /* 0x0000820508007985 */ /* 0x0089e2000c101524 */
[----:B------:R-:W-:Y:S05]  /*17c50*/  BRA `(.L_x_421) ;  /* 0x0000000000047947 */ /* 0x000fea0003800000 */
.L_x_422:
[----:B------:R3:W-:Y:S02]  /*17c60*/  ST.E.U16 desc[UR36][R8.64+0x82], RZ ;  /* 0x000082ff08007985 */ /* 0x0007e4000c101524 */
.L_x_421:
[----:B------:R-:W-:Y:S05]  /*17c70*/  BSYNC.RECONVERGENT B2 ;  /* 0x0000000000027941 */ /* 0x000fea0003800200 */
.L_x_420:
[----:B---34-:R-:W3:Y:S01]  /*17c80*/  LDG.E.64 R8, desc[UR36][R10.64] ;  /* 0x000000240a087981 */ /* 0x018ee2000c1e1b00 */
[----:B------:R-:W-:-:S03]  /*17c90*/  VIADD R7, R7, 0x1 ;  /* 0x0000000107077836 */ /* 0x000fc60000000000 */
[----:B---3--:R-:W3:Y:S02]  /*17ca0*/  LD.E R5, desc[UR36][R8.64+0x80] ;  /* 0x0000802408057980 */ /* 0x008ee4000c101900 */
[----:B---3--:R-:W-:-:S04]  /*17cb0*/  LOP3.LUT R12, R5, 0x7ff, RZ, 0xc0, !PT ;  /* 0x000007ff050c7812 */ /* 0x008fc800078ec0ff */
[----:B------:R-:W-:-:S13]  /*17cc0*/  ISETP.GE.U32.AND P0, PT, R7, R12, PT ;  /* 0x0000000c0700720c */ /* 0x000fda0003f06070 */
[----:B------:R-:W-:Y:S05]  /*17cd0*/  @!P0 BRA `(.L_x_423) ;  /* 0xfffffffc00a48947 */ /* 0x000fea000383ffff */
.L_x_419:
[----:B------:R-:W-:Y:S05]  /*17ce0*/  BSYNC.RECONVERGENT B1 ;  /* 0x0000000000017941 */ /* 0x000fea0003800200 */
.L_x_418:
[----:B------:R-:W-:Y:S01]  /*17cf0*/  LOP3.LUT P0, RZ, R5, 0x7ff, RZ, 0xc0, !PT ;  /* 0x000007ff05ff7812 */ /* 0x000fe2000780c0ff */
[----:B------:R-:W-:-:S12]  /*17d00*/  BSSY.RECONVERGENT B1, `(.L_x_424) ;  /* 0x000001c000017945 */ /* 0x000fd80003800200 */
[----:B------:R-:W-:Y:S05]  /*17d10*/  @!P0 BRA `(.L_x_425) ;  /* 0x0000000000688947 */ /* 0x000fea0003800000 */
[----:B------:R-:W3:Y:S01]  /*17d20*/  LDC.64 R6, c[0x4][0x10] ;  /* 0x01000400ff067b82 */ /* 0x000ee20000000a00 */
[----:B------:R-:W-:Y:S01]  /*17d30*/  PRMT R10, RZ, 0x7610, R10 ;  /* 0x00007610ff0a7816 */ /* 0x000fe2000000000a */
[----:B------:R-:W-:-:S07]  /*17d40*/  IMAD.MOV.U32 R11, RZ, RZ, RZ ;  /* 0x000000ffff0b7224 */ /* 0x000fce00078e00ff */
.L_x_429:
[----:B------:R-:W-:-:S05]  /*17d50*/  IMAD.WIDE.U32 R8, R11, 0x2, R8 ;  /* 0x000000020b087825 */ /* 0x000fca00078e0008 */
[----:B------:R-:W4:Y:S01]  /*17d60*/  LD.E.U16 R13, desc[UR36][R8.64+0x882] ;  /* 0x00088224080d7980 */ /* 0x000f22000c101500 */
[----:B------:R-:W-:Y:S01]  /*17d70*/  BSSY.RECONVERGENT B2, `(.L_x_426) ;  /* 0x000000e000027945 */ /* 0x000fe20003800200 */
[----:B----4-:R-:W-:-:S04]  /*17d80*/  ISETP.NE.AND P0, PT, R0, R13, PT ;  /* 0x0000000d0000720c */ /* 0x010fc80003f05270 */
        /* <DEDUP_REMOVED lines=8> */
[----:B------:R-:W4:Y:S04]  /*17e10*/  LD.E.U16 R5, desc[UR36][R8.64+0x884] ;  /* 0x0008842408057980 */ /* 0x000f28000c101500 */
[----:B----4-:R4:W-:Y:S01]  /*17e20*/  ST.E.U16 desc[UR36][R8.64+0x882], R5 ;  /* 0x0008820508007985 */ /* 0x0109e2000c101524 */
[----:B------:R-:W-:Y:S05]  /*17e30*/  BRA `(.L_x_427) ;  /* 0x0000000000047947 */ /* 0x000fea0003800000 */
.L_x_428:
[----:B------:R4:W-:Y:S02]  /*17e40*/  ST.E.U16 desc[UR36][R8.64+0x882], RZ ;  /* 0x000882ff08007985 */ /* 0x0009e4000c101524 */
.L_x_427:
[----:B------:R-:W-:Y:S05]  /*17e50*/  BSYNC.RECONVERGENT B2 ;  /* 0x0000000000027941 */ /* 0x000fea0003800200 */
.L_x_426:
[----:B---34-:R-:W3:Y:S01]  /*17e60*/  LDG.E.64 R8, desc[UR36][R6.64] ;  /* 0x0000002406087981 */ /* 0x018ee2000c1e1b00 */
[----:B------:R-:W-:-:S03]  /*17e70*/  VIADD R11, R11, 0x1 ;  /* 0x000000010b0b7836 */ /* 0x000fc60000000000 */
[----:B---3--:R-:W3:Y:S02]  /*17e80*/  LD.E R5, desc[UR36][R8.64+0x80] ;  /* 0x0000802408057980 */ /* 0x008ee4000c101900 */
[----:B---3--:R-:W-:-:S04]  /*17e90*/  LOP3.LUT R12, R5, 0x7ff, RZ, 0xc0, !PT ;  /* 0x000007ff050c7812 */ /* 0x008fc800078ec0ff */
[----:B------:R-:W-:-:S13]  /*17ea0*/  ISETP.GE.U32.AND P0, PT, R11, R12, PT ;  /* 0x0000000c0b00720c */ /* 0x000fda0003f06070 */
[----:B------:R-:W-:Y:S05]  /*17eb0*/  @!P0 BRA `(.L_x_429) ;  /* 0xfffffffc00a48947 */ /* 0x000fea000383ffff */
.L_x_425:
[----:B------:R-:W-:Y:S05]  /*17ec0*/  BSYNC.RECONVERGENT B1 ;  /* 0x0000000000017941 */ /* 0x000fea0003800200 */
.L_x_424:
[----:B------:R-:W3:Y:S01]  /*17ed0*/  LDC.64 R6, c[0x4][0x8] ;  /* 0x01000200ff067b82 */ /* 0x000ee20000000a00 */
[----:B------:R-:W-:-:S05]  /*17ee0*/  VIADD R10, R5, 0xffffffff ;  /* 0xffffffff050a7836 */ /* 0x000fca0000000000 */
[----:B------:R-:W-:-:S04]  /*17ef0*/  LOP3.LUT R10, R10, 0x7ff, RZ, 0xc0, !PT ;  /* 0x000007ff0a0a7812 */ /* 0x000fc800078ec0ff */
[----:B------:R-:W-:-:S05]  /*17f00*/  LOP3.LUT R5, R10, 0xfffff800, R5, 0xf8, !PT ;  /* 0xfffff8000a057812 */ /* 0x000fca00078ef805 */
[----:B------:R4:W-:Y:S04]  /*17f10*/  ST.E desc[UR36][R8.64+0x80], R5 ;  /* 0x0000800508007985 */ /* 0x0009e8000c101924 */
[----:B---3--:R-:W3:Y:S01]  /*17f20*/  LDG.E.64 R10, desc[UR36][R6.64] ;  /* 0x00000024060a7981 */ /* 0x008ee2000c1e1b00 */
[----:B------:R-:W0:Y:S01]  /*17f30*/  LDC.64 R14, c[0x4][0x10] ;  /* 0x01000400ff0e7b82 */ /* 0x000e220000000a00 */
[----:B---3--:R-:W-:Y:S02]  /*17f40*/  IMAD.WIDE.U32 R12, R0, 0x1c, R10 ;  /* 0x0000001c000c7825 */ /* 0x008fe400078e000a */
[----:B0-----:R-:W3:Y:S04]  /*17f50*/  LDG.E.64 R10, desc[UR36][R14.64] ;  /* 0x000000240e0a7981 */ /* 0x001ee8000c1e1b00 */
[----:B------:R-:W3:Y:S02]  /*17f60*/  LD.E R13, desc[UR36][R12.64+0x14] ;  /* 0x000014240c0d7980 */ /* 0x000ee4000c101900 */
[----:B---3--:R-:W-:-:S05]  /*17f70*/  LEA.HI R10, P0, R13, R10, RZ, 0x7 ;  /* 0x0000000a0d0a7211 */ /* 0x008fca00078138ff */
[----:B------:R-:W-:-:S05]  /*17f80*/  IMAD.X R11, RZ, RZ, R11, P0 ;  /* 0x000000ffff0b7224 */ /* 0x000fca00000e060b */
[----:B------:R-:W3:Y:S01]  /*17f90*/  LD.E.U8 R18, desc[UR36][R10.64] ;  /* 0x000000240a127980 */ /* 0x000ee2000c101100 */
[----:B------:R-:W-:Y:S01]  /*17fa0*/  SHF.R.U32.HI R17, RZ, 0x16, R13 ;  /* 0x00000016ff117819 */ /* 0x000fe2000001160d */
[----:B----4-:R-:W-:-:S03]  /*17fb0*/  IMAD.MOV.U32 R8, RZ, RZ, 0x1 ;  /* 0x00000001ff087424 */ /* 0x010fc600078e00ff */
[----:B------:R-:W-:-:S04]  /*17fc0*/  LOP3.LUT R17, R17, 0x7, RZ, 0xc0, !PT ;  /* 0x0000000711117812 */ /* 0x000fc800078ec0ff */
[----:B------:R-:W-:-:S04]  /*17fd0*/  ISETP.GT.U32.AND P0, PT, R17, 0xffff, PT ;  /* 0x0000ffff1100780c */ /* 0x000fc80003f04070 */
[----:B------:R-:W-:-:S04]  /*17fe0*/  SEL R17, R17, 0xffff, !P0 ;  /* 0x0000ffff11117807 */ /* 0x000fc80004000000 */
[----:B------:R-:W-:-:S04]  /*17ff0*/  LOP3.LUT R5, R17, 0xffff, RZ, 0xc0, !PT ;  /* 0x0000ffff11057812 */ /* 0x000fc800078ec0ff */
[----:B------:R-:W-:-:S04]  /*18000*/  SHF.L.U32 R5, R8, R5, RZ ;  /* 0x0000000508057219 */ /* 0x000fc800000006ff */
[----:B---3--:R-:W-:-:S05]  /*18010*/  LOP3.LUT R13, R18, R5, RZ, 0x30, !PT ;  /* 0x00000005120d7212 */ /* 0x008fca00078e30ff */
[----:B------:R0:W-:Y:S04]  /*18020*/  ST.E.U8 desc[UR36][R10.64], R13 ;  /* 0x0000000d0a007985 */ /* 0x0001e8000c101124 */
[----:B------:R-:W5:Y:S01]  /*18030*/  LDG.E.64 R6, desc[UR36][R6.64] ;  /* 0x0000002406067981 */ /* 0x000f62000c1e1b00 */
[----:B------:R-:W-:Y:S01]  /*18040*/  BSSY.RECONVERGENT B1, `(.L_x_430) ;  /* 0x0000095000017945 */ /* 0x000fe20003800200 */
[----:B------:R-:W-:Y:S01]  /*18050*/  CS2R R8, SRZ ;  /* 0x0000000000087805 */ /* 0x000fe2000001ff00 */
[----:B------:R-:W-:-:S07]  /*18060*/  IMAD.MOV.U32 R5, RZ, RZ, RZ ;  /* 0x000000ffff057224 */ /* 0x000fce00078e00ff */
.L_x_447:
[----:B0----5:R-:W-:-:S05]  /*18070*/  IADD3 R10, P0, PT, R5, R6, RZ ;  /* 0x00000006050a7210 */ /* 0x021fca0007f1e0ff */
[----:B------:R-:W-:-:S05]  /*18080*/  IMAD.X R11, R8, 0x1, R7, P0 ;  /* 0x00000001080b7824 */ /* 0x000fca00000e0607 */
[----:B------:R-:W3:Y:S01]  /*18090*/  LD.E R12, desc[UR36][R10.64+0x14] ;  /* 0x000014240a0c7980 */ /* 0x000ee2000c101900 */
[----:B------:R-:W-:Y:S01]  /*180a0*/  VIADD R9, R9, 0x4 ;  /* 0x0000000409097836 */ /* 0x000fe20000000000 */
[----:B------:R-:W-:Y:S04]  /*180b0*/  BSSY.RECONVERGENT B2, `(.L_x_431) ;  /* 0x0000021000027945 */ /* 0x000fe80003800200 */
[----:B------:R-:W-:Y:S02]  /*180c0*/  ISETP.NE.AND P0, PT, R9, 0x400, PT ;  /* 0x000004000900780c */ /* 0x000fe40003f05270 */
[----:B---3--:R-:W-:-:S04]  /*180d0*/  LOP3.LUT R13, R12, 0x1, RZ, 0xc0, !PT ;  /* 0x000000010c0d7812 */ /* 0x008fc800078ec0ff */
[----:B------:R-:W-:-:S13]  /*180e0*/  ISETP.NE.U32.AND P1, PT, R13, 0x1, PT ;  /* 0x000000010d00780c */ /* 0x000fda0003f25070 */
[----:B------:R-:W-:Y:S05]  /*180f0*/  @P1 BRA `(.L_x_432) ;  /* 0x0000000000701947 */ /* 0x000fea0003800000 */
[----:B------:R-:W-:Y:S01]  /*18100*/  IMAD.MOV.U32 R14, RZ, RZ, R12 ;  /* 0x000000ffff0e7224 */ /* 0x000fe200078e000c */
[----:B------:R-:W-:Y:S04]  /*18110*/  BSSY.RECONVERGENT B3, `(.L_x_433) ;  /* 0x000000e000037945 */ /* 0x000fe80003800200 */
[----:B------:R-:W-:-:S04]  /*18120*/  SHF.R.U32.HI R12, RZ, 0xc, R14 ;  /* 0x0000000cff0c7819 */ /* 0x000fc8000001160e */
[----:B------:R-:W-:-:S04]  /*18130*/  LOP3.LUT R13, R12, 0x3ff, RZ, 0xc0, !PT ;  /* 0x000003ff0c0d7812 */ /* 0x000fc800078ec0ff */
[----:B------:R-:W-:-:S13]  /*18140*/  ISETP.GT.U32.AND P1, PT, R13, R4, PT ;  /* 0x000000040d00720c */ /* 0x000fda0003f24070 */
[----:B------:R-:W-:Y:S05]  /*18150*/  @!P1 BRA `(.L_x_434) ;  /* 0x0000000000249947 */ /* 0x000fea0003800000 */
[----:B------:R-:W0:Y:S01]  /*18160*/  LDC.64 R6, c[0x4][0x8] ;  /* 0x01000200ff067b82 */ /* 0x000e220000000a00 */
[----:B------:R-:W-:-:S05]  /*18170*/  VIADD R12, R14, 0x3ff000 ;  /* 0x003ff0000e0c7836 */ /* 0x000fca0000000000 */
[----:B------:R-:W-:-:S04]  /*18180*/  LOP3.LUT R13, R12, 0x3ff000, RZ, 0xc0, !PT ;  /* 0x003ff0000c0d7812 */ /* 0x000fc800078ec0ff */
[----:B------:R-:W-:-:S05]  /*18190*/  LOP3.LUT R15, R13, 0xffc00fff, R14, 0xf8, !PT ;  /* 0xffc00fff0d0f7812 */ /* 0x000fca00078ef80e */
[----:B------:R3:W-:Y:S04]  /*181a0*/  ST.E desc[UR36][R10.64+0x14], R15 ;  /* 0x0000140f0a007985 */ /* 0x0007e8000c101924 */
[----:B0-----:R-:W4:Y:S02]  /*181b0*/  LDG.E.64 R6, desc[UR36][R6.64] ;  /* 0x0000002406067981 */ /* 0x001f24000c1e1b00 */
[----:B----4-:R-:W-:-:S05]  /*181c0*/  IADD3 R12, P1, PT, R6, R5, RZ ;  /* 0x00000005060c7210 */ /* 0x010fca0007f3e0ff */
[----:B------:R-:W-:-:S05]  /*181d0*/  IMAD.X R13, R7, 0x1, R8, P1 ;  /* 0x00000001070d7824 */ /* 0x000fca00008e0608 */
[----:B------:R3:W5:Y:S03]  /*181e0*/  LD.E R14, desc[UR36][R12.64+0x14] ;  /* 0x000014240c0e7980 */ /* 0x000766000c101900 */
.L_x_434:
[----:B------:R-:W-:Y:S05]  /*181f0*/  BSYNC.RECONVERGENT B3 ;  /* 0x0000000000037941 */ /* 0x000fea0003800200 */
.L_x_433:
[----:B---3-5:R-:W-:-:S04]  /*18200*/  SHF.R.U32.HI R10, RZ, 0x2, R14 ;  /* 0x00000002ff0a7819 */ /* 0x028fc8000001160e */
[----:B------:R-:W-:-:S04]  /*18210*/  LOP3.LUT R10, R10, 0x3ff, RZ, 0xc0, !PT ;  /* 0x000003ff0a0a7812 */ /* 0x000fc800078ec0ff */
[----:B------:R-:W-:-:S13]  /*18220*/  ISETP.GT.U32.AND P1, PT, R10, R3, PT ;  /* 0x000000030a00720c */ /* 0x000fda0003f24070 */
[----:B------:R-:W-:Y:S05]  /*18230*/  @!P1 BRA `(.L_x_432) ;  /* 0x0000000000209947 */ /* 0x000fea0003800000 */
[----:B------:R-:W0:Y:S01]  /*18240*/  LDC.64 R10, c[0x4][0x8] ;  /* 0x01000200ff0a7b82 */ /* 0x000e220000000a00 */
[----:B------:R-:W-:Y:S01]  /*18250*/  VIADD R13, R14, 0xffc ;  /* 0x00000ffc0e0d7836 */ /* 0x000fe20000000000 */
[----:B------:R-:W-:-:S04]  /*18260*/  IADD3 R12, P1, PT, R5, R6, RZ ;  /* 0x00000006050c7210 */ /* 0x000fc80007f3e0ff */
[----:B------:R-:W-:Y:S01]  /*18270*/  LOP3.LUT R15, R13, 0xffc, RZ, 0xc0, !PT ;  /* 0x00000ffc0d0f7812 */ /* 0x000fe200078ec0ff */
[----:B------:R-:W-:-:S03]  /*18280*/  IMAD.X R13, R8, 0x1, R7, P1 ;  /* 0x00000001080d7824 */ /* 0x000fc600008e0607 */
[----:B------:R-:W-:-:S05]  /*18290*/  LOP3.LUT R15, R15, 0xfffff003, R14, 0xf8, !PT ;  /* 0xfffff0030f0f7812 */ /* 0x000fca00078ef80e */
[----:B------:R3:W-:Y:S04]  /*182a0*/  ST.E desc[UR36][R12.64+0x14], R15 ;  /* 0x0000140f0c007985 */ /* 0x0007e8000c101924 */
[----:B0-----:R3:W5:Y:S02]  /*182b0*/  LDG.E.64 R6, desc[UR36][R10.64] ;  /* 0x000000240a067981 */ /* 0x001764000c1e1b00 */
.L_x_432:
[----:B------:R-:W-:Y:S05]  /*182c0*/  BSYNC.RECONVERGENT B2 ;  /* 0x0000000000027941 */ /* 0x000fea0003800200 */
.L_x_431:
[----:B---3-5:R-:W-:-:S05]  /*182d0*/  IADD3 R10, P1, PT, R5, R6, RZ ;  /* 0x00000006050a7210 */ /* 0x028fca0007f3e0ff */
[----:B------:R-:W-:-:S05]  /*182e0*/  IMAD.X R11, R8, 0x1, R7, P1 ;  /* 0x00000001080b7824 */ /* 0x000fca00008e0607 */
[----:B------:R-:W3:Y:S01]  /*182f0*/  LD.E R12, desc[UR36][R10.64+0x30] ;  /* 0x000030240a0c7980 */ /* 0x000ee2000c101900 */
[----:B------:R-:W-:Y:S01]  /*18300*/  BSSY.RECONVERGENT B2, `(.L_x_435) ;  /* 0x0000020000027945 */ /* 0x000fe20003800200 */
        /* <DEDUP_REMOVED lines=18> */
.L_x_438:
[----:B------:R-:W-:Y:S05]  /*18430*/  BSYNC.RECONVERGENT B3 ;  /* 0x0000000000037941 */ /* 0x000fea0003800200 */
.L_x_437:
        /* <DEDUP_REMOVED lines=12> */
.L_x_436:
[----:B------:R-:W-:Y:S05]  /*18500*/  BSYNC.RECONVERGENT B2 ;  /* 0x0000000000027941 */ /* 0x000fea0003800200 */
.L_x_435:
        /* <DEDUP_REMOVED lines=22> */
.L_x_442:
[----:B------:R-:W-:Y:S05]  /*18670*/  BSYNC.RECONVERGENT B3 ;  /* 0x0000000000037941 */ /* 0x000fea0003800200 */
.L_x_441:
        /* <DEDUP_REMOVED lines=12> */
.L_x_440:
[----:B------:R-:W-:Y:S05]  /*18740*/  BSYNC.RECONVERGENT B2 ;  /* 0x0000000000027941 */ /* 0x000fea0003800200 */
.L_x_439:
[----:B---3-5:R-:W-:-:S05]  /*18750*/  IADD3 R10, P1, PT, R5, R6, RZ ;  /* 0x00000006050a7210 */ /* 0x028fca0007f3e0ff */
[----:B------:R-:W-:-:S05]  /*18760*/  IMAD.X R11, R8, 0x1, R7, P1 ;  /* 0x00000001080b7824 */ /* 0x000fca00008e0607 */
[----:B------:R-:W3:Y:S01]  /*18770*/  LD.E R15, desc[UR36][R10.64+0x68] ;  /* 0x000068240a0f7980 */ /* 0x000ee2000c101900 */
[----:B------:R-:W-:Y:S01]  /*18780*/  BSSY.RECONVERGENT B2, `(.L_x_443) ;  /* 0x000001d000027945 */ /* 0x000fe20003800200 */
[----:B---3--:R-:W-:-:S04]  /*18790*/  LOP3.LUT R12, R15, 0x1, RZ, 0xc0, !PT ;  /* 0x000000010f0c7812 */ /* 0x008fc800078ec0ff */
[----:B------:R-:W-:-:S13]  /*187a0*/  ISETP.NE.U32.AND P1, PT, R12, 0x1, PT ;  /* 0x000000010c00780c */ /* 0x000fda0003f25070 */
[----:B------:R-:W-:Y:S05]  /*187b0*/  @P1 BRA `(.L_x_444) ;  /* 0x0000000000641947 */ /* 0x000fea0003800000 */
[----:B------:R-:W-:Y:S01]  /*187c0*/  SHF.R.U32.HI R12, RZ, 0xc, R15 ;  /* 0x0000000cff0c7819 */ /* 0x000fe2000001160f */
[----:B------:R-:W-:Y:S03]  /*187d0*/  BSSY.RECONVERGENT B3, `(.L_x_445) ;  /* 0x000000a000037945 */ /* 0x000fe60003800200 */
        /* <DEDUP_REMOVED lines=8> */
[----:B0--3--:R-:W5:Y:S02]  /*18860*/  LDG.E.64 R6, desc[UR36][R6.64] ;  /* 0x0000002406067981 */ /* 0x009f64000c1e1b00 */
.L_x_446:
[----:B------:R-:W-:Y:S05]  /*18870*/  BSYNC.RECONVERGENT B3 ;  /* 0x0000000000037941 */ /* 0x000fea0003800200 */
.L_x_445:
[----:B-----5:R-:W-:-:S05]  /*18880*/  IADD3 R10, P1, PT, R5, R6, RZ ;  /* 0x00000006050a7210 */ /* 0x020fca0007f3e0ff */
[----:B------:R-:W-:-:S05]  /*18890*/  IMAD.X R11, R8, 0x1, R7, P1 ;  /* 0x00000001080b7824 */ /* 0x000fca00008e0607 */
[----:B------:R-:W3:Y:S02]  /*188a0*/  LD.E R13, desc[UR36][R10.64+0x68] ;  /* 0x000068240a0d7980 */ /* 0x000ee4000c101900 */
[----:B---3--:R-:W-:-:S04]  /*188b0*/  SHF.R.U32.HI R12, RZ, 0x2, R13 ;  /* 0x00000002ff0c7819 */ /* 0x008fc8000001160d */
        /* <DEDUP_REMOVED lines=9> */
.L_x_444:
[----:B------:R-:W-:Y:S05]  /*18950*/  BSYNC.RECONVERGENT B2 ;  /* 0x0000000000027941 */ /* 0x000fea0003800200 */
.L_x_443:
[----:B------:R-:W-:-:S05]  /*18960*/  IADD3 R5, P1, PT, R5, 0x70, RZ ;  /* 0x0000007005057810 */ /* 0x000fca0007f3e0ff */
[----:B------:R-:W-:Y:S01]  /*18970*/  IMAD.X R8, RZ, RZ, R8, P1 ;  /* 0x000000ffff087224 */ /* 0x000fe200008e0608 */
[----:B------:R-:W-:Y:S07]  /*18980*/  @P0 BRA `(.L_x_447) ;  /* 0xfffffff400b80947 */ /* 0x000fee000383ffff */
[----:B------:R-:W-:Y:S05]  /*18990*/  BSYNC.RECONVERGENT B1 ;  /* 0x0000000000017941 */ /* 0x000fea0003800200 */
.L_x_430:
[----:B------:R-:W-:Y:S01]  /*189a0*/  BSSY.RECONVERGENT B1, `(.L_x_448) ;  /* 0x0000088000017945 */ /* 0x000fe20003800200 */
[----:B------:R-:W-:Y:S01]  /*189b0*/  LOP3.LUT R4, R2, 0xffc00, RZ, 0xc0, !PT ;  /* 0x000ffc0002047812 */ /* 0x000fe200078ec0ff */
[----:B------:R-:W-:-:S07]  /*189c0*/  IMAD.MOV.U32 R5, RZ, RZ, RZ ;  /* 0x000000ffff057224 */ /* 0x000fce00078e00ff */
.L_x_449:
[----:B------:R-:W0:Y:S02]  /*189d0*/  LDC.64 R2, c[0x4][0x18] ;  /* 0x01000600ff027b82 */ /* 0x000e240000000a00 */
[----:B0-----:R-:W3:Y:S01]  /*189e0*/  LDG.E.64 R8, desc[UR36][R2.64] ;  /* 0x0000002402087981 */ /* 0x001ee2000c1e1b00 */
[----:B--2--5:R-:W-:-:S05]  /*189f0*/  IMAD.IADD R6, R4, 0x1, R5 ;  /* 0x0000000104067824 */ /* 0x024fca00078e0205 */
[----:B---3--:R-:W-:-:S05]  /*18a00*/  IADD3 R10, P0, PT, R8, R6, RZ ;  /* 0x00000006080a7210 */ /* 0x008fca0007f1e0ff */
[----:B------:R-:W-:-:S05]  /*18a10*/  IMAD.X R11, RZ, RZ, R9, P0 ;  /* 0x000000ffff0b7224 */ /* 0x000fca00000e0609 */
[----:B------:R0:W-:Y:S04]  /*18a20*/  ST.E.U8 desc[UR36][R10.64+0x9000], RZ ;  /* 0x009000ff0a007985 */ /* 0x0001e8000c101124 */
[----:B------:R-:W3:Y:S02]  /*18a30*/  LDG.E.64 R8, desc[UR36][R2.64] ;  /* 0x0000002402087981 */ /* 0x000ee4000c1e1b00 */
[----:B---3--:R-:W-:-:S05]  /*18a40*/  IADD3 R12, P0, PT, R6, R8, RZ ;  /* 0x00000008060c7210 */ /* 0x008fca0007f1e0ff */
[----:B------:R-:W-:-:S05]  /*18a50*/  IMAD.X R13, RZ, RZ, R9, P0 ;  /* 0x000000ffff0d7224 */ /* 0x000fca00000e0609 */
[----:B------:R3:W-:Y:S04]  /*18a60*/  ST.E.U8 desc[UR36][R12.64+0x9001], RZ ;  /* 0x009001ff0c007985 */ /* 0x0007e8000c101124 */
[----:B------:R-:W4:Y:S02]  /*18a70*/  LDG.E.64 R8, desc[UR36][R2.64] ;  /* 0x0000002402087981 */ /* 0x000f24000c1e1b00 */
[----:B----4-:R-:W-:-:S05]  /*18a80*/  IADD3 R14, P0, PT, R6, R8, RZ ;  /* 0x00000008060e7210 */ /* 0x010fca0007f1e0ff */
[----:B------:R-:W-:-:S05]  /*18a90*/  IMAD.X R15, RZ, RZ, R9, P0 ;  /* 0x000000ffff0f7224 */ /* 0x000fca00000e0609 */
[----:B------:R4:W-:Y:S04]  /*18aa0*/  ST.E.U8 desc[UR36][R14.64+0x9002], RZ ;  /* 0x009002ff0e007985 */ /* 0x0009e8000c101124 */
[----:B------:R-:W2:Y:S02]  /*18ab0*/  LDG.E.64 R8, desc[UR36][R2.64] ;  /* 0x0000002402087981 */ /* 0x000ea4000c1e1b00 */
[----:B--2---:R-:W-:-:S05]  /*18ac0*/  IADD3 R18, P0, PT, R6, R8, RZ ;  /* 0x0000000806127210 */ /* 0x004fca0007f1e0ff */
[----:B------:R-:W-:-:S05]  /*18ad0*/  IMAD.X R19, RZ, RZ, R9, P0 ;  /* 0x000000ffff137224 */ /* 0x000fca00000e0609 */
[----:B------:R2:W-:Y:S04]  /*18ae0*/  ST.E.U8 desc[UR36][R18.64+0x9003], RZ ;  /* 0x009003ff12007985 */ /* 0x0005e8000c101124 */
[----:B------:R-:W0:Y:S02]  /*18af0*/  LDG.E.64 R8, desc[UR36][R2.64] ;  /* 0x0000002402087981 */ /* 0x000e24000c1e1b00 */
[----:B0-----:R-:W-:-:S05]  /*18b00*/  IADD3 R10, P0, PT, R6, R8, RZ ;  /* 0x00000008060a7210 */ /* 0x001fca0007f1e0ff */
        /* <DEDUP_REMOVED lines=106> */
[----:B------:R-:W3:Y:S01]  /*191b0*/  LDG.E.64 R8, desc[UR36][R2.64] ;  /* 0x0000002402087981 */ /* 0x000ee2000c1e1b00 */
[----:B------:R-:W-:Y:S01]  /*191c0*/  VIADD R5, R5, 0x20 ;  /* 0x0000002005057836 */ /* 0x000fe20000000000 */
[----:B---3--:R-:W-:-:S05]  /*191d0*/  IADD3 R6, P0, PT, R6, R8, RZ ;  /* 0x0000000806067210 */ /* 0x008fca0007f1e0ff */
[----:B------:R-:W-:Y:S01]  /*191e0*/  IMAD.X R7, RZ, RZ, R9, P0 ;  /* 0x000000ffff077224 */ /* 0x000fe200000e0609 */
[----:B------:R-:W-:-:S04]  /*191f0*/  ISETP.NE.AND P0, PT, R5, 0x400, PT ;  /* 0x000004000500780c */ /* 0x000fc80003f05270 */
[----:B------:R2:W-:Y:S09]  /*19200*/  ST.E.U8 desc[UR36][R6.64+0x901f], RZ ;  /* 0x00901fff06007985 */ /* 0x0005f2000c101124 */
[----:B------:R-:W-:Y:S05]  /*19210*/  @P0 BRA `(.L_x_449) ;  /* 0xfffffff400ec0947 */ /* 0x000fea000383ffff */
[----:B------:R-:W-:Y:S05]  /*19220*/  BSYNC.RECONVERGENT B1 ;  /* 0x0000000000017941 */ /* 0x000fea0003800200 */
.L_x_448:
[----:B------:R-:W0:Y:S02]  /*19230*/  LDC.64 R2, c[0x4][0x8] ;  /* 0x01000200ff027b82 */ /* 0x000e240000000a00 */
[----:B0-----:R-:W3:Y:S02]  /*19240*/  LDG.E.64 R4, desc[UR36][R2.64] ;  /* 0x0000002402047981 */ /* 0x001ee4000c1e1b00 */
[----:B---3--:R-:W-:-:S05]  /*19250*/  IMAD.WIDE.U32 R4, R0, 0x1c, R4 ;  /* 0x0000001c00047825 */ /* 0x008fca00078e0004 */
[----:B--2---:R-:W2:Y:S02]  /*19260*/  LD.E R6, desc[UR36][R4.64+0x14] ;  /* 0x0000142404067980 */ /* 0x004ea4000c101900 */
[----:B--2---:R-:W-:-:S05]  /*19270*/  LOP3.LUT R11, R6, 0xfffffffe, RZ, 0xc0, !PT ;  /* 0xfffffffe060b7812 */ /* 0x004fca00078ec0ff */
[----:B------:R0:W-:Y:S04]  /*19280*/  ST.E desc[UR36][R4.64+0x14], R11 ;  /* 0x0000140b04007985 */ /* 0x0001e8000c101924 */
[----:B------:R-:W2:Y:S02]  /*19290*/  LDG.E.64 R6, desc[UR36][R2.64] ;  /* 0x0000002402067981 */ /* 0x000ea4000c1e1b00 */
[----:B--2---:R-:W-:-:S05]  /*192a0*/  IMAD.WIDE.U32 R6, R0, 0x1c, R6 ;  /* 0x0000001c00067825 */ /* 0x004fca00078e0006 */
[----:B------:R-:W2:Y:S02]  /*192b0*/  LD.E R8, desc[UR36][R6.64+0x14] ;  /* 0x0000142406087980 */ /* 0x000ea4000c101900 */
[----:B--2---:R-:W-:-:S05]  /*192c0*/  LOP3.LUT R13, R8, 0xfffffffd, RZ, 0xc0, !PT ;  /* 0xfffffffd080d7812 */ /* 0x004fca00078ec0ff */
[----:B------:R2:W-:Y:S04]  /*192d0*/  ST.E desc[UR36][R6.64+0x14], R13 ;  /* 0x0000140d06007985 */ /* 0x0005e8000c101924 */
[----:B------:R-:W3:Y:S02]  /*192e0*/  LDG.E.64 R8, desc[UR36][R2.64] ;  /* 0x0000002402087981 */ /* 0x000ee4000c1e1b00 */
[----:B---3--:R-:W-:-:S05]  /*192f0*/  IMAD.WIDE.U32 R8, R0, 0x1c, R8 ;  /* 0x0000001c00087825 */ /* 0x008fca00078e0008 */
[----:B------:R-:W3:Y:S02]  /*19300*/  LD.E R10, desc[UR36][R8.64+0x14] ;  /* 0x00001424080a7980 */ /* 0x000ee4000c101900 */
[----:B---3--:R-:W-:-:S05]  /*19310*/  LOP3.LUT R15, R10, 0xfffff003, RZ, 0xc0, !PT ;  /* 0xfffff0030a0f7812 */ /* 0x008fca00078ec0ff */
[----:B------:R3:W-:Y:S04]  /*19320*/  ST.E desc[UR36][R8.64+0x14], R15 ;  /* 0x0000140f08007985 */ /* 0x0007e8000c101924 */
[----:B0-----:R-:W4:Y:S02]  /*19330*/  LDG.E.64 R4, desc[UR36][R2.64] ;  /* 0x0000002402047981 */ /* 0x001f24000c1e1b00 */
[----:B----4-:R-:W-:-:S05]  /*19340*/  IMAD.WIDE.U32 R4, R0, 0x1c, R4 ;  /* 0x0000001c00047825 */ /* 0x010fca00078e0004 */
[----:B------:R-:W4:Y:S02]  /*19350*/  LD.E R10, desc[UR36][R4.64+0x14] ;  /* 0x00001424040a7980 */ /* 0x000f24000c101900 */
[----:B----4-:R-:W-:-:S05]  /*19360*/  LOP3.LUT R11, R10, 0xffc00fff, RZ, 0xc0, !PT ;  /* 0xffc00fff0a0b7812 */ /* 0x010fca00078ec0ff */
[----:B------:R0:W-:Y:S04]  /*19370*/  ST.E desc[UR36][R4.64+0x14], R11 ;  /* 0x0000140b04007985 */ /* 0x0001e8000c101924 */
[----:B--2---:R-:W2:Y:S02]  /*19380*/  LDG.E.64 R6, desc[UR36][R2.64] ;  /* 0x0000002402067981 */ /* 0x004ea4000c1e1b00 */
[----:B--2---:R-:W-:-:S05]  /*19390*/  IMAD.WIDE.U32 R6, R0, 0x1c, R6 ;  /* 0x0000001c00067825 */ /* 0x004fca00078e0006 */
[----:B------:R-:W2:Y:S02]  /*193a0*/  LD.E R10, desc[UR36][R6.64+0x14] ;  /* 0x00001424060a7980 */ /* 0x000ea4000c101900 */
[----:B--2---:R-:W-:-:S05]  /*193b0*/  LOP3.LUT R13, R10, 0x3fffff, RZ, 0xc0, !PT ;  /* 0x003fffff0a0d7812 */ /* 0x004fca00078ec0ff */
[----:B------:R2:W-:Y:S04]  /*193c0*/  ST.E desc[UR36][R6.64+0x14], R13 ;  /* 0x0000140d06007985 */ /* 0x0005e8000c101924 */
[----:B---3--:R-:W3:Y:S02]  /*193d0*/  LDG.E.64 R8, desc[UR36][R2.64] ;  /* 0x0000002402087981 */ /* 0x008ee4000c1e1b00 */
[----:B---3--:R-:W-:-:S05]  /*193e0*/  IMAD.WIDE.U32 R8, R0, 0x1c, R8 ;  /* 0x0000001c00087825 */ /* 0x008fca00078e0008 */
[----:B------:R-:W3:Y:S02]  /*193f0*/  LD.E R10, desc[UR36][R8.64+0x18] ;  /* 0x00001824080a7980 */ /* 0x000ee4000c101900 */
[----:B---3--:R-:W-:-:S05]  /*19400*/  LOP3.LUT R15, R10, 0xfffff800, RZ, 0xc0, !PT ;  /* 0xfffff8000a0f7812 */ /* 0x008fca00078ec0ff */
[----:B------:R3:W-:Y:S04]  /*19410*/  ST.E desc[UR36][R8.64+0x18], R15 ;  /* 0x0000180f08007985 */ /* 0x0007e8000c101924 */
[----:B0-----:R-:W4:Y:S02]  /*19420*/  LDG.E.64 R4, desc[UR36][R2.64] ;  /* 0x0000002402047981 */ /* 0x001f24000c1e1b00 */
[----:B----4-:R-:W-:-:S05]  /*19430*/  IMAD.WIDE.U32 R4, R0, 0x1c, R4 ;  /* 0x0000001c00047825 */ /* 0x010fca00078e0004 */
[----:B------:R0:W-:Y:S04]  /*19440*/  ST.E.U8 desc[UR36][R4.64], RZ ;  /* 0x000000ff04007985 */ /* 0x0001e8000c101124 */
[----:B------:R-:W4:Y:S02]  /*19450*/  LDG.E.64 R10, desc[UR36][R2.64] ;  /* 0x00000024020a7981 */ /* 0x000f24000c1e1b00 */
[----:B----4-:R-:W-:-:S05]  /*19460*/  IMAD.WIDE.U32 R10, R0, 0x1c, R10 ;  /* 0x0000001c000a7825 */ /* 0x010fca00078e000a */
[----:B------:R4:W-:Y:S04]  /*19470*/  ST.E.U8 desc[UR36][R10.64+0x1], RZ ;  /* 0x000001ff0a007985 */ /* 0x0009e8000c101124 */
[----:B--2---:R-:W2:Y:S02]  /*19480*/  LDG.E.64 R6, desc[UR36][R2.64] ;  /* 0x0000002402067981 */ /* 0x004ea4000c1e1b00 */
[----:B--2---:R-:W-:-:S05]  /*19490*/  IMAD.WIDE.U32 R6, R0, 0x1c, R6 ;  /* 0x0000001c00067825 */ /* 0x004fca00078e0006 */
[----:B------:R2:W-:Y:S04]  /*194a0*/  ST.E.U8 desc[UR36][R6.64+0x2], RZ ;  /* 0x000002ff06007985 */ /* 0x0005e8000c101124 */
[----:B------:R-:W5:Y:S02]  /*194b0*/  LDG.E.64 R12, desc[UR36][R2.64] ;  /* 0x00000024020c7981 */ /* 0x000f64000c1e1b00 */
[----:B-----5:R-:W-:-:S05]  /*194c0*/  IMAD.WIDE.U32 R12, R0, 0x1c, R12 ;  /* 0x0000001c000c7825 */ /* 0x020fca00078e000c */
[----:B------:R5:W-:Y:S04]  /*194d0*/  ST.E.U8 desc[UR36][R12.64+0x3], RZ ;  /* 0x000003ff0c007985 */ /* 0x000be8000c101124 */
[----:B---3--:R-:W3:Y:S02]  /*194e0*/  LDG.E.64 R8, desc[UR36][R2.64] ;  /* 0x0000002402087981 */ /* 0x008ee4000c1e1b00 */
[----:B---3--:R-:W-:-:S05]  /*194f0*/  IMAD.WIDE.U32 R8, R0, 0x1c, R8 ;  /* 0x0000001c00087825 */ /* 0x008fca00078e0008 */
[----:B------:R3:W-:Y:S04]  /*19500*/  ST.E.U8 desc[UR36][R8.64+0x4], RZ ;  /* 0x000004ff08007985 */ /* 0x0007e8000c101124 */
        /* <DEDUP_REMOVED lines=9> */
[----:B-----5:R-:W5:Y:S02]  /*195a0*/  LDG.E.64 R12, desc[UR36][R2.64] ;  /* 0x00000024020c7981 */ /* 0x020f64000c1e1b00 */
        /* <DEDUP_REMOVED lines=29> */
[----:B-----5:R-:W2:Y:S02]  /*19780*/  LDG.E.64 R12, desc[UR36][R2.64] ;  /* 0x00000024020c7981 */ /* 0x020ea4000c1e1b00 */
[----:B--2---:R-:W-:-:S05]  /*19790*/  IMAD.WIDE.U32 R12, R0, 0x1c, R12 ;  /* 0x0000001c000c7825 */ /* 0x004fca00078e000c */
[----:B------:R0:W-:Y:S04]  /*197a0*/  ST.E.U8 desc[UR36][R12.64+0x12], RZ ;  /* 0x000012ff0c007985 */ /* 0x0001e8000c101124 */
[----:B---3--:R-:W2:Y:S02]  /*197b0*/  LDG.E.64 R8, desc[UR36][R2.64] ;  /* 0x0000002402087981 */ /* 0x008ea4000c1e1b00 */
[----:B--2---:R-:W-:-:S05]  /*197c0*/  IMAD.WIDE.U32 R8, R0, 0x1c, R8 ;  /* 0x0000001c00087825 */ /* 0x004fca00078e0008 */
[----:B------:R0:W-:Y:S01]  /*197d0*/  ST.E.U8 desc[UR36][R8.64+0x13], RZ ;  /* 0x000013ff08007985 */ /* 0x0001e2000c101124 */
[----:B------:R-:W-:Y:S05]  /*197e0*/  BRA `(.L_x_450) ;  /* 0x00000000003c7947 */ /* 0x000fea0003800000 */
.L_x_414:
[----:B------:R-:W-:Y:S05]  /*197f0*/  BSYNC.RELIABLE B6 ;  /* 0x0000000000067941 */ /* 0x000fea0003800100 */
.L_x_413:
[----:B------:R-:W-:-:S05]  /*19800*/  VIADD R0, R0, 0x1 ;  /* 0x0000000100007836 */ /* 0x000fca0000000000 */
[----:B------:R-:W-:-:S13]  /*19810*/  ISETP.NE.AND P0, PT, R0, 0x400, PT ;  /* 0x000004000000780c */ /* 0x000fda0003f05270 */
[----:B------:R-:W-:Y:S05]  /*19820*/  @P0 BRA `(.L_x_451) ;  /* 0xffffffe000340947 */ /* 0x000fea000383ffff */
[----:B------:R-:W3:Y:S01]  /*19830*/  LDC.64 R2, c[0x4][0x68] ;  /* 0x01001a00ff027b82 */ /* 0x000ee20000000a00 */
[----:B------:R-:W-:Y:S01]  /*19840*/  MOV R0, 0x0 ;  /* 0x0000000000007802 */ /* 0x000fe20000000f00 */
[----:B------:R-:W4:Y:S01]  /*19850*/  LDCU.64 UR4, c[0x4][0x28] ;  /* 0x01000500ff0477ac */ /* 0x000f220008000a00 */
[----:B------:R-:W-:-:S05]  /*19860*/  IADD3 R6, P0, PT, R23, 0x8, RZ ;  /* 0x0000000817067810 */ /* 0x000fca0007f1e0ff */
[----:B------:R0:W0:Y:S01]  /*19870*/  LDC.64 R8, c[0x4][R0] ;  /* 0x0100000000087b82 */ /* 0x0000220000000a00 */
[----:B------:R-:W-:Y:S02]  /*19880*/  IMAD.X R7, RZ, RZ, R22, P0 ;  /* 0x000000ffff077224 */ /* 0x000fe400000e0616 */
[----:B----4-:R-:W-:Y:S02]  /*19890*/  IMAD.U32 R4, RZ, RZ, UR4 ;  /* 0x00000004ff047e24 */ /* 0x010fe4000f8e00ff */
[----:B------:R-:W-:Y:S01]  /*198a0*/  IMAD.U32 R5, RZ, RZ, UR5 ;  /* 0x00000005ff057e24 */ /* 0x000fe2000f8e00ff */
[----:B---3--:R3:W-:Y:S06]  /*198b0*/  STL.64 [R1+0x8], R2 ;  /* 0x0000080201007387 */ /* 0x0087ec0000100a00 */
[----:B------:R-:W-:-:S07]  /*198c0*/  LEPC R20, `(.L_x_450) ;  /* 0x000000001014794e */ /* 0x000fce0000000000 */
[----:B0123--:R-:W-:Y:S05]  /*198d0*/  CALL.ABS.NOINC R8 ;  /* 0x0000000008007343 */ /* 0x00ffea0003c00000 */
.L_x_450:
[----:B------:R2:W-:Y:S05]  /*198e0*/  BMOV.32 B5, R16 ;  /* 0x0000001005007356 */ /* 0x0005ea0000000000 */
[----:B------:R-:W-:Y:S05]  /*198f0*/  BSYNC.RECONVERGENT B5 ;  /* 0x0000000000057941 */ /* 0x000fea0003800200 */
.L_x_412:
[----:B------:R-:W-:Y:S01]  /*19900*/  MOV R0, 0x0 ;  /* 0x0000000000007802 */ /* 0x000fe20000000f00 */
[----:B------:R-:W3:Y:S01]  /*19910*/  LDCU.64 UR4, c[0x4][0x60] ;  /* 0x01000c00ff0477ac */ /* 0x000ee20008000a00 */
[----:B0-----:R-:W-:Y:S02]  /*19920*/  CS2R R6, SRZ ;  /* 0x0000000000067805 */ /* 0x001fe4000001ff00 */
[----:B------:R0:W4:Y:S01]  /*19930*/  LDC.64 R2, c[0x4][R0] ;  /* 0x0100000000027b82 */ /* 0x0001220000000a00 */
[----:B---3--:R-:W-:Y:S02]  /*19940*/  IMAD.U32 R4, RZ, RZ, UR4 ;  /* 0x00000004ff047e24 */ /* 0x008fe4000f8e00ff */
[----:B0-----:R-:W-:-:S07]  /*19950*/  IMAD.U32 R5, RZ, RZ, UR5 ;  /* 0x00000005ff057e24 */ /* 0x001fce000f8e00ff */
[----:B------:R-:W-:-:S07]  /*19960*/  LEPC R20, `(.L_x_452) ;  /* 0x000000001014794e */ /* 0x000fce0000000000 */
[----:B-12-4-:R-:W-:Y:S05]  /*19970*/  CALL.ABS.NOINC R2 ;  /* 0x0000000002007343 */ /* 0x016fea0003c00000 */
.L_x_452:
[----:B------:R-:W0:Y:S02]  /*19980*/  LDC.64 R2, c[0x4][0x10] ;  /* 0x01000400ff027b82 */ /* 0x000e240000000a00 */
[----:B0-----:R-:W2:Y:S04]  /*19990*/  LDG.E.64 R2, desc[UR36][R2.64] ;  /* 0x0000002402027981 */ /* 0x001ea8000c1e1b00 */
[----:B--2---:R-:W2:Y:S01]  /*199a0*/  LD.E R0, desc[UR36][R2.64+0x80] ;  /* 0x0000802402007980 */ /* 0x004ea2000c101900 */
[----:B------:R-:W-:Y:S04]  /*199b0*/  BSSY.RECONVERGENT B0, `(.L_x_453) ;  /* 0x0000022000007945 */ /* 0x000fe80003800200 */
[----:B------:R-:W0:Y:S05]  /*199c0*/  BMOV.32.CLEAR R19, B0 ;  /* 0x0000000000137355 */ /* 0x000e2a0000100000 */
[----:B--2---:R-:W-:-:S13]  /*199d0*/  LOP3.LUT P0, RZ, R0, 0x7ff, RZ, 0xc0, !PT ;  /* 0x000007ff00ff7812 */ /* 0x004fda000780c0ff */
[----:B0-----:R-:W-:Y:S05]  /*199e0*/  @!P0 BRA `(.L_x_454) ;  /* 0x0000000000748947 */ /* 0x001fea0003800000 */
[----:B------:R-:W-:Y:S01]  /*199f0*/  IADD3 R16, P0, PT, R23, 0x8, RZ ;  /* 0x0000000817107810 */ /* 0x000fe20007f1e0ff */
[----:B------:R-:W-:-:S04]  /*19a00*/  IMAD.MOV.U32 R18, RZ, RZ, RZ ;  /* 0x000000ffff127224 */ /* 0x000fc800078e00ff */
[----:B------:R-:W-:-:S08]  /*19a10*/  IMAD.X R17, RZ, RZ, R22, P0 ;  /* 0x000000ffff117224 */ /* 0x000fd000000e0616 */
.L_x_456:
[----:B------:R-:W0:Y:S01]  /*19a20*/  LDC.64 R10, c[0x4][0x8] ;  /* 0x01000200ff0a7b82 */ /* 0x000e220000000a00 */
[----:B------:R-:W-:Y:S01]  /*19a30*/  IMAD.WIDE.U32 R6, R18, 0x2, R2 ;  /* 0x0000000212067825 */ /* 0x000fe200078e0002 */
[----:B------:R-:W1:Y:S05]  /*19a40*/  LDCU.64 UR4, c[0x4][0x50] ;  /* 0x01000a00ff0477ac */ /* 0x000e6a0008000a00 */
[----:B------:R-:W2:Y:S04]  /*19a50*/  LD.E.U16 R7, desc[UR36][R6.64+0x882] ;  /* 0x0008822406077980 */ /* 0x000ea8000c101500 */
[----:B0-----:R-:W2:Y:S02]  /*19a60*/  LDG.E.64 R8, desc[UR36][R10.64] ;  /* 0x000000240a087981 */ /* 0x001ea4000c1e1b00 */
[----:B--2---:R-:W-:-:S05]  /*19a70*/  IMAD.WIDE.U32 R8, R7, 0x1c, R8 ;  /* 0x0000001c07087825 */ /* 0x004fca00078e0008 */
[----:B------:R-:W2:Y:S01]  /*19a80*/  LD.E R0, desc[UR36][R8.64+0x18] ;  /* 0x0000182408007980 */ /* 0x000ea2000c101900 */
[----:B------:R-:W-:Y:S01]  /*19a90*/  MOV R2, 0x0 ;  /* 0x0000000000027802 */ /* 0x000fe20000000f00 */
[----:B-1----:R-:W-:Y:S02]  /*19aa0*/  IMAD.U32 R4, RZ, RZ, UR4 ;  /* 0x00000004ff047e24 */ /* 0x002fe4000f8e00ff */
[----:B------:R0:W-:Y:S01]  /*19ab0*/  STL.64 [R1+0x8], R8 ;  /* 0x0000080801007387 */ /* 0x0001e20000100a00 */
[----:B------:R-:W-:Y:S02]  /*19ac0*/  IMAD.U32 R5, RZ, RZ, UR5 ;  /* 0x00000005ff057e24 */ /* 0x000fe4000f8e00ff */
[----:B------:R-:W1:Y:S01]  /*19ad0*/  LDC.64 R2, c[0x4][R2] ;  /* 0x0100000002027b82 */ /* 0x000e620000000a00 */
[----:B------:R-:W-:Y:S02]  /*19ae0*/  IMAD.MOV.U32 R6, RZ, RZ, R16 ;  /* 0x000000ffff067224 */ /* 0x000fe400078e0010 */
[----:B------:R-:W-:Y:S01]  /*19af0*/  IMAD.MOV.U32 R7, RZ, RZ, R17 ;  /* 0x000000ffff077224 */ /* 0x000fe200078e0011 */
[----:B--2---:R-:W-:-:S05]  /*19b00*/  LOP3.LUT R0, R0, 0x7ff, RZ, 0xc0, !PT ;  /* 0x000007ff00007812 */ /* 0x004fca00078ec0ff */
[----:B------:R0:W-:Y:S01]  /*19b10*/  STL [R1+0x10], R0 ;  /* 0x0000100001007387 */ /* 0x0001e20000100800 */
[----:B-1----:R-:W-:Y:S05]  /*19b20*/  BMOV.32.CLEAR RZ, B0 ;  /* 0x0000000000ff7355 */ /* 0x002fea0000100000 */
[----:B------:R-:W-:-:S07]  /*19b30*/  LEPC R20, `(.L_x_455) ;  /* 0x000000001014794e */ /* 0x000fce0000000000 */
[----:B0-----:R-:W-:Y:S05]  /*19b40*/  CALL.ABS.NOINC R2 ;  /* 0x0000000002007343 */ /* 0x001fea0003c00000 */
.L_x_455:
[----:B------:R-:W0:Y:S02]  /*19b50*/  LDC.64 R2, c[0x4][0x10] ;  /* 0x01000400ff027b82 */ /* 0x000e240000000a00 */
[----:B0-----:R-:W2:Y:S01]  /*19b60*/  LDG.E.64 R2, desc[UR36][R2.64] ;  /* 0x0000002402027981 */ /* 0x001ea2000c1e1b00 */
[----:B------:R-:W-:-:S03]  /*19b70*/  VIADD R18, R18, 0x1 ;  /* 0x0000000112127836 */ /* 0x000fc60000000000 */
[----:B--2---:R-:W2:Y:S02]  /*19b80*/  LD.E R0, desc[UR36][R2.64+0x80] ;  /* 0x0000802402007980 */ /* 0x004ea4000c101900 */
[----:B--2---:R-:W-:-:S04]  /*19b90*/  LOP3.LUT R5, R0, 0x7ff, RZ, 0xc0, !PT ;  /* 0x000007ff00057812 */ /* 0x004fc800078ec0ff */
[----:B------:R-:W-:-:S13]  /*19ba0*/  ISETP.GE.U32.AND P0, PT, R18, R5, PT ;  /* 0x000000051200720c */ /* 0x000fda0003f06070 */
[----:B------:R-:W-:Y:S05]  /*19bb0*/  @!P0 BRA `(.L_x_456) ;  /* 0xfffffffc00988947 */ /* 0x000fea000383ffff */
.L_x_454:
[----:B------:R0:W-:Y:S05]  /*19bc0*/  BMOV.32 B0, R19 ;  /* 0x0000001300007356 */ /* 0x0001ea0000000000 */
[----:B------:R-:W-:Y:S05]  /*19bd0*/  BSYNC.RECONVERGENT B0 ;  /* 0x0000000000007941 */ /* 0x000fea0003800200 */
.L_x_453:
[----:B------:R-:W-:Y:S01]  /*19be0*/  IMAD.MOV.U32 R4, RZ, RZ, 0x525150 ;  /* 0x00525150ff047424 */ /* 0x000fe200078e00ff */
[----:B------:R-:W-:Y:S01]  /*19bf0*/  BSSY.RECONVERGENT B0, `(.L_x_457) ;  /* 0x0000493000007945 */ /* 0x000fe20003800200 */
[----:B------:R-:W-:Y:S02]  /*19c00*/  IMAD.MOV.U32 R5, RZ, RZ, 0x43424122 ;  /* 0x43424122ff057424 */ /* 0x000fe400078e00ff */
[----:B------:R-:W-:Y:S02]  /*19c10*/  IMAD.MOV.U32 R6, RZ, RZ, 0x43424123 ;  /* 0x43424123ff067424 */ /* 0x000fe400078e00ff */
[----:B------:R-:W-:Y:S01]  /*19c20*/  IMAD.MOV.U32 R7, RZ, RZ, 0x47464544 ;  /* 0x47464544ff077424 */ /* 0x000fe200078e00ff */
[----:B------:R1:W-:Y:S01]  /*19c30*/  STL.64 [R1+0x28], R4 ;  /* 0x0000280401007387 */ /* 0x0003e20000100a00 */
[----:B------:R-:W-:Y:S01]  /*19c40*/  IMAD.MOV.U32 R15, RZ, RZ, 0x43424124 ;  /* 0x43424124ff0f7424 */ /* 0x000fe200078e00ff */
[----:B------:R-:W2:Y:S05]  /*19c50*/  BMOV.32.CLEAR R26, B0 ;  /* 0x00000000001a7355 */ /* 0x000eaa0000100000 */
[----:B------:R-:W-:Y:S01]  /*19c60*/  IMAD.MOV.U32 R14, RZ, RZ, 0x525150 ;  /* 0x00525150ff0e7424 */ /* 0x000fe200078e00ff */
[----:B------:R-:W-:Y:S01]  /*19c70*/  STL.64 [R1+0x40], R6 ;  /* 0x0000400601007387 */ /* 0x000fe20000100a00 */
[----:B------:R-:W-:-:S02]  /*19c80*/  IMAD.MOV.U32 R8, RZ, RZ, 0x43424125 ;  /* 0x43424125ff087424 */ /* 0x000fc400078e00ff */
[----:B------:R-:W-:Y:S01]  /*19c90*/  IMAD.MOV.U32 R9, RZ, RZ, 0x47464544 ;  /* 0x47464544ff097424 */ /* 0x000fe200078e00ff */
[----:B------:R3:W-:Y:S01]  /*19ca0*/  STL.64 [R1+0x50], R14 ;  /* 0x0000500e01007387 */ /* 0x0007e20000100a00 */
[----:B------:R-:W-:Y:S02]  /*19cb0*/  IMAD.MOV.U32 R10, RZ, RZ, 0x43424127 ;  /* 0x43424127ff0a7424 */ /* 0x000fe400078e00ff */
[----:B------:R-:W-:Y:S01]  /*19cc0*/  IMAD.MOV.U32 R11, RZ, RZ, 0x47464544 ;  /* 0x47464544ff0b7424 */ /* 0x000fe200078e00ff */
[----:B------:R-:W-:Y:S01]  /*19cd0*/  STL.64 [R1+0x68], R8 ;  /* 0x0000680801007387 */ /* 0x000fe20000100a00 */
[----:B------:R-:W-:Y:S02]  /*19ce0*/  IMAD.MOV.U32 R12, RZ, RZ, 0x43424129 ;  /* 0x43424129ff0c7424 */ /* 0x000fe400078e00ff */
[----:B------:R-:W-:Y:S01]  /*19cf0*/  IMAD.MOV.U32 R13, RZ, RZ, 0x47464544 ;  /* 0x47464544ff0d7424 */ /* 0x000fe200078e00ff */
[----:B------:R-:W-:Y:S01]  /*19d00*/  STL.64 [R1+0x90], R10 ;  /* 0x0000900a01007387 */ /* 0x000fe20000100a00 */
[----:B-1----:R-:W-:-:S02]  /*19d10*/  IMAD.MOV.U32 R4, RZ, RZ, 0x47464544 ;  /* 0x47464544ff047424 */ /* 0x002fc400078e00ff */
[----:B------:R-:W-:Y:S01]  /*19d20*/  IMAD.MOV.U32 R5, RZ, RZ, 0x4b4a4948 ;  /* 0x4b4a4948ff057424 */ /* 0x000fe200078e00ff */
[----:B------:R-:W-:Y:S01]  /*19d30*/  STL.64 [R1+0xb8], R12 ;  /* 0x0000b80c01007387 */ /* 0x000fe20000100a00 */
[----:B---3--:R-:W-:Y:S02]  /*19d40*/  IMAD.MOV.U32 R15, RZ, RZ, 0x4342412a ;  /* 0x4342412aff0f7424 */ /* 0x008fe400078e00ff */
[----:B------:R-:W-:Y:S01]  /*19d50*/  IMAD.MOV.U32 R6, RZ, RZ, 0x4f4e4d4c ;  /* 0x4f4e4d4cff067424 */ /* 0x000fe200078e00ff */
[----:B------:R-:W-:Y:S01]  /*19d60*/  STL.64 [R1+0x30], R4 ;  /* 0x0000300401007387 */ /* 0x000fe20000100a00 */
[----:B------:R-:W-:Y:S02]  /*19d70*/  IMAD.MOV.U32 R7, RZ, RZ, 0x525150 ;  /* 0x00525150ff077424 */ /* 0x000fe400078e00ff */
[----:B------:R-:W-:Y:S01]  /*19d80*/  IMAD.MOV.U32 R2, RZ, RZ, 0x43424121 ;  /* 0x43424121ff027424 */ /* 0x000fe200078e00ff */
[----:B------:R-:W-:Y:S01]  /*19d90*/  STL.64 [R1+0xc8], R14 ;  /* 0x0000c80e01007387 */ /* 0x000fe20000100a00 */
[----:B------:R-:W-:-:S02]  /*19da0*/  IMAD.MOV.U32 R3, RZ, RZ, 0x47464544 ;  /* 0x47464544ff037424 */ /* 0x000fc400078e00ff */
[----:B------:R-:W-:Y:S01]  /*19db0*/  IMAD.MOV.U32 R17, RZ, RZ, 0x43424126 ;  /* 0x43424126ff117424 */ /* 0x000fe200078e00ff */
[----:B------:R-:W-:Y:S01]  /*19dc0*/  STL.64 [R1+0x58], R4 ;  /* 0x0000580401007387 */ /* 0x000fe20000100a00 */
[----:B------:R-:W-:Y:S02]  /*19dd0*/  IMAD.MOV.U32 R16, RZ, RZ, 0x525150 ;  /* 0x00525150ff107424 */ /* 0x000fe400078e00ff */
[----:B0-----:R-:W-:Y:S01]  /*19de0*/  IMAD.MOV.U32 R19, RZ, RZ, 0x43424128 ;  /* 0x43424128ff137424 */ /* 0x001fe200078e00ff */
[----:B------:R-:W-:Y:S01]  /*19df0*/  STL.64 [R1+0x80], R4 ;  /* 0x0000800401007387 */ /* 0x000fe20000100a00 */
[----:B------:R-:W-:-:S03]  /*19e00*/  IMAD.MOV.U32 R18, RZ, RZ, 0x525150 ;  /* 0x00525150ff127424 */ /* 0x000fc600078e00ff */
[----:B------:R-:W-:Y:S04]  /*19e10*/  STL.64 [R1+0xa8], R4 ;  /* 0x0000a80401007387 */ /* 0x000fe80000100a00 */
[----:B------:R-:W-:Y:S04]  /*19e20*/  STL.64 [R1+0xd0], R4 ;  /* 0x0000d00401007387 */ /* 0x000fe80000100a00 */
[----:B------:R-:W-:Y:S04]  /*19e30*/  STL.64 [R1+0x38], R6 ;  /* 0x0000380601007387 */ /* 0x000fe80000100a00 */
[----:B------:R-:W-:Y:S04]  /*19e40*/  STL.64 [R1+0x60], R6 ;  /* 0x0000600601007387 */ /* 0x000fe80000100a00 */
[----:B------:R-:W-:Y:S04]  /*19e50*/  STL.64 [R1+0x88], R6 ;  /* 0x0000880601007387 */ /* 0x000fe80000100a00 */
[----:B------:R-:W-:Y:S04]  /*19e60*/  STL.64 [R1+0xb0], R6 ;  /* 0x0000b00601007387 */ /* 0x000fe80000100a00 */
[----:B------:R-:W-:Y:S04]  /*19e70*/  STL.64 [R1+0xd8], R6 ;  /* 0x0000d80601007387 */ /* 0x000fe80000100a00 */
[----:B------:R0:W-:Y:S04]  /*19e80*/  STL.64 [R1+0x18], R2 ;  /* 0x0000180201007387 */ /* 0x0001e80000100a00 */
[----:B------:R1:W-:Y:S04]  /*19e90*/  STL.64 [R1+0x78], R16 ;  /* 0x0000781001007387 */ /* 0x0003e80000100a00 */
[----:B------:R3:W-:Y:S01]  /*19ea0*/  STL.64 [R1+0xa0], R18 ;  /* 0x0000a01201007387 */ /* 0x0007e20000100a00 */
[----:B0-----:R-:W-:-:S02]  /*19eb0*/  IMAD.MOV.U32 R2, RZ, RZ, 0x4b4a4948 ;  /* 0x4b4a4948ff027424 */ /* 0x001fc400078e00ff */
[----:B------:R-:W-:Y:S01]  /*19ec0*/  IMAD.MOV.U32 R3, RZ, RZ, 0x4f4e4d4c ;  /* 0x4f4e4d4cff037424 */ /* 0x000fe200078e00ff */
[----:B-1----:R-:W-:-:S04]  /*19ed0*/  IADD3 R16, P0, PT, R23, 0x18, RZ ;  /* 0x0000001817107810 */ /* 0x002fc80007f1e0ff */
[----:B------:R-:W-:Y:S01]  /*19ee0*/  STL.64 [R1+0x20], R2 ;  /* 0x0000200201007387 */ /* 0x000fe20000100a00 */
[----:B---3--:R-:W-:Y:S01]  /*19ef0*/  IMAD.MOV.U32 R19, RZ, RZ, RZ ;  /* 0x000000ffff137224 */ /* 0x008fe200078e00ff */
[----:B------:R-:W-:Y:S01]  /*19f00*/  PRMT R18, RZ, 0x7610, R18 ;  /* 0x00007610ff127816 */ /* 0x000fe20000000012 */
[----:B------:R-:W-:Y:S01]  /*19f10*/  IMAD.X R17, RZ, RZ, R22, P0 ;  /* 0x000000ffff117224 */ /* 0x000fe200000e0616 */
[----:B------:R-:W-:Y:S04]  /*19f20*/  STL.64 [R1+0x48], R2 ;  /* 0x0000480201007387 */ /* 0x000fe80000100a00 */
[----:B------:R-:W-:Y:S04]  /*19f30*/  STL.64 [R1+0x70], R2 ;  /* 0x0000700201007387 */ /* 0x000fe80000100a00 */
[----:B------:R-:W-:Y:S04]  /*19f40*/  STL.64 [R1+0x98], R2 ;  /* 0x0000980201007387 */ /* 0x000fe80000100a00 */
[----:B------:R0:W-:Y:S02]  /*19f50*/  STL.64 [R1+0xc0], R2 ;  /* 0x0000c00201007387 */ /* 0x0001e40000100a00 */
[----:B0-2---:R-:W-:-:S07]  /*19f60*/  PRMT R2, RZ, 0x7610, R2 ;  /* 0x00007610ff027816 */ /* 0x005fce0000000002 */
.L_x_544:
[----:B0-2--5:R-:W0:Y:S02]  /*19f70*/  LDC.64 R8, c[0x4][0x8] ;  /* 0x01000200ff087b82 */ /* 0x025e240000000a00 */
[----:B0-----:R-:W5:Y:S01]  /*19f80*/  LDG.E.64 R8, desc[UR36][R8.64] ;  /* 0x0000002408087981 */ /* 0x001f62000c1e1b00 */
[----:B------:R-:W0:Y:S01]  /*19f90*/  LDCU UR4, c[0x0][0x2f8] ;  /* 0x00005f00ff0477ac */ /* 0x000e220008000800 */
[----:B------:R-:W-:Y:S05]  /*19fa0*/  BMOV.32.CLEAR RZ, B0 ;  /* 0x0000000000ff7355 */ /* 0x000fea0000100000 */
[----:B------:R-:W-:Y:S01]  /*19fb0*/  BSSY.RECONVERGENT B0, `(.L_x_458) ;  /* 0x0000168000007945 */ /* 0x000fe20003800200 */
[----:B------:R-:W-:-:S02]  /*19fc0*/  VIADD R25, R19, 0x18 ;  /* 0x0000001813197836 */ /* 0x000fc40000000000 */
[----:B------:R-:W-:Y:S02]  /*19fd0*/  IMAD.MOV.U32 R11, RZ, RZ, RZ ;  /* 0x000000ffff0b7224 */ /* 0x000fe400078e00ff */
[----:B-1----:R-:W-:Y:S01]  /*19fe0*/  IMAD.MOV.U32 R0, RZ, RZ, -0x1 ;  /* 0xffffffffff007424 */ /* 0x002fe200078e00ff */
[----:B---3--:R-:W1:Y:S05]  /*19ff0*/  BMOV.32.CLEAR R24, B0 ;  /* 0x0000000000187355 */ /* 0x008e6a0000100000 */
[----:B0-----:R-:W-:-:S04]  /*1a000*/  VIADD R4, R16, -UR4 ;  /* 0x8000000410047c36 */ /* 0x001fc80008000000 */
[----:B-1----:R-:W-:-:S07]  /*1a010*/  IMAD R3, R19, 0x14, R4 ;  /* 0x0000001413037824 */ /* 0x002fce00078e0204 */
.L_x_464:
[----:B0----5:R-:W-:Y:S01]  /*1a020*/  IMAD.WIDE.U32 R4, R11, 0x1c, R8 ;  /* 0x0000001c0b047825 */ /* 0x021fe200078e0008 */
[----:B------:R-:W2:Y:S04]  /*1a030*/  LDL.U8 R6, [R3] ;  /* 0x0000000003067983 */ /* 0x000ea80000100000 */
[----:B------:R-:W2:Y:S02]  /*1a040*/  LD.E.U8 R7, desc[UR36][R4.64] ;  /* 0x0000002404077980 */ /* 0x000ea4000c101100 */
[----:B--2---:R-:W-:-:S13]  /*1a050*/  ISETP.NE.AND P0, PT, R6, R7, PT ;  /* 0x000000070600720c */ /* 0x004fda0003f05270 */
[----:B------:R-:W-:Y:S05]  /*1a060*/  @P0 BRA `(.L_x_459) ;  /* 0x00000000005c0947 */ /* 0x000fea0003800000 */
[----:B------:R-:W-:Y:S01]  /*1a070*/  PRMT R12, R6, 0x7610, R12 ;  /* 0x00007610060c7816 */ /* 0x000fe2000000000c */
[----:B------:R-:W-:-:S07]  /*1a080*/  IMAD.MOV.U32 R10, RZ, RZ, RZ ;  /* 0x000000ffff0a7224 */ /* 0x000fce00078e00ff */
.L_x_461:
[----:B------:R-:W-:Y:S02]  /*1a090*/  PRMT R6, R12, 0x9910, RZ ;  /* 0x000099100c067816 */ /* 0x000fe400000000ff */
[----:B------:R-:W-:-:S04]  /*1a0a0*/  ISETP.GT.U32.AND P0, PT, R10, 0x12, PT ;  /* 0x000000120a00780c */ /* 0x000fc80003f04070 */
[----:B------:R-:W-:-:S13]  /*1a0b0*/  ISETP.EQ.OR P0, PT, R6, RZ, P0 ;  /* 0x000000ff0600720c */ /* 0x000fda0000702670 */
[----:B------:R-:W-:Y:S05]  /*1a0c0*/  @P0 BRA `(.L_x_460) ;  /* 0x0000000000240947 */ /* 0x000fea0003800000 */
[----:B------:R-:W-:-:S04]  /*1a0d0*/  VIADD R10, R10, 0x1 ;  /* 0x000000010a0a7836 */ /* 0x000fc80000000000 */
[----:B------:R-:W-:Y:S01]  /*1a0e0*/  IMAD.IADD R12, R3, 0x1, R10 ;  /* 0x00000001030c7824 */ /* 0x000fe200078e020a */
[----:B------:R-:W-:-:S05]  /*1a0f0*/  IADD3 R6, P0, PT, R4, R10, RZ ;  /* 0x0000000a04067210 */ /* 0x000fca0007f1e0ff */
[----:B------:R-:W-:Y:S01]  /*1a100*/  IMAD.X R7, RZ, RZ, R5, P0 ;  /* 0x000000ffff077224 */ /* 0x000fe200000e0605 */
[----:B------:R-:W2:Y:S05]  /*1a110*/  LDL.U8 R12, [R12] ;  /* 0x000000000c0c7983 */ /* 0x000eaa0000100000 */
[----:B------:R-:W2:Y:S02]  /*1a120*/  LD.E.U8 R7, desc[UR36][R6.64] ;  /* 0x0000002406077980 */ /* 0x000ea4000c101100 */
[----:B--2---:R-:W-:-:S13]  /*1a130*/  ISETP.NE.AND P0, PT, R12, R7, PT ;  /* 0x000000070c00720c */ /* 0x004fda0003f05270 */
[----:B------:R-:W-:Y:S05]  /*1a140*/  @!P0 BRA `(.L_x_461) ;  /* 0xfffffffc00d08947 */ /* 0x000fea000383ffff */
[----:B------:R-:W-:Y:S05]  /*1a150*/  BRA `(.L_x_459) ;  /* 0x0000000000207947 */ /* 0x000fea0003800000 */
.L_x_460:
[----:B------:R-:W2:Y:S02]  /*1a160*/  LD.E R6, desc[UR36][R4.64+0x14] ;  /* 0x0000142404067980 */ /* 0x000ea4000c101900 */
[----:B--2---:R-:W-:-:S04]  /*1a170*/  LOP3.LUT R7, R6, 0x1, RZ, 0xc0, !PT ;  /* 0x0000000106077812 */ /* 0x004fc800078ec0ff */
[----:B------:R-:W-:-:S13]  /*1a180*/  ISETP.NE.U32.AND P0, PT, R7, 0x1, PT ;  /* 0x000000010700780c */ /* 0x000fda0003f05070 */
[----:B------:R-:W-:Y:S05]  /*1a190*/  @P0 BRA `(.L_x_462) ;  /* 0x0000000000140947 */ /* 0x000fea0003800000 */
[----:B------:R-:W-:Y:S01]  /*1a1a0*/  LOP3.LUT R3, R6, 0x2, RZ, 0xfc, !PT ;  /* 0x0000000206037812 */ /* 0x000fe200078efcff */
[----:B------:R-:W-:-:S04]  /*1a1b0*/  IMAD.MOV.U32 R0, RZ, RZ, R11 ;  /* 0x000000ffff007224 */ /* 0x000fc800078e000b */
[----:B------:R0:W-:Y:S01]  /*1a1c0*/  ST.E desc[UR36][R4.64+0x14], R3 ;  /* 0x0000140304007985 */ /* 0x0001e2000c101924 */
[----:B------:R-:W-:Y:S05]  /*1a1d0*/  BRA `(.L_x_463) ;  /* 0x0000001400107947 */ /* 0x000fea0003800000 */
.L_x_459:
[----:B------:R0:W5:Y:S02]  /*1a1e0*/  LD.E R6, desc[UR36][R4.64+0x14] ;  /* 0x0000142404067980 */ /* 0x000164000c101900 */
.L_x_462:
[----:B-----5:R-:W-:-:S04]  /*1a1f0*/  LOP3.LUT R6, R6, 0x1, RZ, 0xc0, !PT ;  /* 0x0000000106067812 */ /* 0x020fc800078ec0ff */
[----:B------:R-:W-:-:S04]  /*1a200*/  ISETP.NE.U32.AND P0, PT, R6, 0x1, PT ;  /* 0x000000010600780c */ /* 0x000fc80003f05070 */
[----:B------:R-:W-:Y:S01]  /*1a210*/  SEL R0, R0, R11, !P0 ;  /* 0x0000000b00007207 */ /* 0x000fe20004000000 */
[----:B------:R-:W-:-:S05]  /*1a220*/  VIADD R11, R11, 0x1 ;  /* 0x000000010b0b7836 */ /* 0x000fca0000000000 */
[----:B------:R-:W-:-:S13]  /*1a230*/  ISETP.NE.AND P0, PT, R11, 0x400, PT ;  /* 0x000004000b00780c */ /* 0x000fda0003f05270 */
[----:B------:R-:W-:Y:S05]  /*1a240*/  @P0 BRA `(.L_x_464) ;  /* 0xfffffffc00740947 */ /* 0x000fea000383ffff */
[----:B------:R-:W1:Y:S02]  /*1a250*/  LDC.64 R6, c[0x4][0x10] ;  /* 0x01000400ff067b82 */ /* 0x000e640000000a00 */
[----:B-1----:R-:W5:Y:S01]  /*1a260*/  LDG.E.64 R6, desc[UR36][R6.64] ;  /* 0x0000002406067981 */ /* 0x002f62000c1e1b00 */
[----:B------:R-:W-:-:S07]  /*1a270*/  IMAD.MOV.U32 R9, RZ, RZ, RZ ;  /* 0x000000ffff097224 */ /* 0x000fce00078e00ff */
.L_x_480:
[----:B0----5:R-:W-:-:S05]  /*1a280*/  LEA.HI R4, P0, R9, R6, RZ, 0x1d ;  /* 0x0000000609047211 */ /* 0x021fca000781e8ff */
[----:B------:R-:W-:-:S05]  /*1a290*/  IMAD.X R5, RZ, RZ, R7, P0 ;  /* 0x000000ffff057224 */ /* 0x000fca00000e0607 */
[----:B------:R-:W2:Y:S01]  /*1a2a0*/  LD.E.S8 R10, desc[UR36][R4.64] ;  /* 0x00000024040a7980 */ /* 0x000ea2000c101300 */
[----:B------:R-:W-:Y:S01]  /*1a2b0*/  IMAD.MOV.U32 R12, RZ, RZ, R9 ;  /* 0x000000ffff0c7224 */ /* 0x000fe200078e0009 */
[----:B--2---:R-:W-:-:S04]  /*1a2c0*/  LOP3.LUT R8, R10, 0x1, RZ, 0xc0, !PT ;  /* 0x000000010a087812 */ /* 0x004fc800078ec0ff */
[----:B------:R-:W-:-:S13]  /*1a2d0*/  ISETP.NE.U32.AND P0, PT, R8, 0x1, PT ;  /* 0x000000010800780c */ /* 0x000fda0003f05070 */
        /* <DEDUP_REMOVED lines=15> */
[----:B------:R-:W2:Y:S01]  /*1a3d0*/  LD.E.S8 R4, desc[UR36][R4.64+0x1] ;  /* 0x0000012404047980 */ /* 0x000ea2000c101300 */
[----:B------:R-:W-:Y:S01]  /*1a3e0*/  VIADD R12, R9, 0x8 ;  /* 0x00000008090c7836 */ /* 0x000fe20000000000 */
        /* <DEDUP_REMOVED lines=22> */
[----:B------:R-:W-:-:S04]  /*1a550*/  CS2R R6, SRZ ;  /* 0x0000000000067805 */ /* 0x000fc8000001ff00 */
[----:B------:R-:W1:Y:S01]  /*1a560*/  LDC.64 R8, c[0x4][R8] ;  /* 0x0100000008087b82 */ /* 0x000e620000000a00 */
[----:B0-----:R-:W-:Y:S02]  /*1a570*/  IMAD.U32 R4, RZ, RZ, UR4 ;  /* 0x00000004ff047e24 */ /* 0x001fe4000f8e00ff */
[----:B------:R-:W-:-:S07]  /*1a580*/  IMAD.U32 R5, RZ, RZ, UR5 ;  /* 0x00000005ff057e24 */ /* 0x000fce000f8e00ff */
[----:B------:R-:W-:-:S07]  /*1a590*/  LEPC R20, `(.L_x_481) ;  /* 0x000000001014794e */ /* 0x000fce0000000000 */
[----:B-1----:R-:W-:Y:S05]  /*1a5a0*/  CALL.ABS.NOINC R8 ;  /* 0x0000000008007343 */ /* 0x002fea0003c00000 */
.L_x_481:
[----:B------:R-:W-:Y:S01]  /*1a5b0*/  IMAD.MOV.U32 R0, RZ, RZ, -0x1 ;  /* 0xffffffffff007424 */ /* 0x000fe200078e00ff */
[----:B------:R-:W-:Y:S06]  /*1a5c0*/  BRA `(.L_x_463) ;  /* 0x0000001000147947 */ /* 0x000fec0003800000 */
.L_x_479:
[----:B------:R-:W-:Y:S01]  /*1a5d0*/  VIADD R12, R9, 0xf ;  /* 0x0000000f090c7836 */ /* 0x000fe20000000000 */
[----:B------:R-:W-:Y:S06]  /*1a5e0*/  BRA `(.L_x_465) ;  /* 0x0000000000647947 */ /* 0x000fec0003800000 */
.L_x_478:
[----:B------:R-:W-:Y:S01]  /*1a5f0*/  VIADD R12, R9, 0xe ;  /* 0x0000000e090c7836 */ /* 0x000fe20000000000 */
[----:B------:R-:W-:Y:S06]  /*1a600*/  BRA `(.L_x_465) ;  /* 0x00000000005c7947 */ /* 0x000fec0003800000 */
.L_x_477:
[----:B------:R-:W-:Y:S01]  /*1a610*/  VIADD R12, R9, 0xd ;  /* 0x0000000d090c7836 */ /* 0x000fe20000000000 */
[----:B------:R-:W-:Y:S06]  /*1a620*/  BRA `(.L_x_465) ;  /* 0x0000000000547947 */ /* 0x000fec0003800000 */
.L_x_476:
[----:B------:R-:W-:Y:S01]  /*1a630*/  VIADD R12, R9, 0xc ;  /* 0x0000000c090c7836 */ /* 0x000fe20000000000 */
[----:B------:R-:W-:Y:S06]  /*1a640*/  BRA `(.L_x_465) ;  /* 0x00000000004c7947 */ /* 0x000fec0003800000 */
.L_x_475:
[----:B------:R-:W-:Y:S01]  /*1a650*/  VIADD R12, R9, 0xb ;  /* 0x0000000b090c7836 */ /* 0x000fe20000000000 */
[----:B------:R-:W-:Y:S06]  /*1a660*/  BRA `(.L_x_465) ;  /* 0x0000000000447947 */ /* 0x000fec0003800000 */
.L_x_474:
[----:B------:R-:W-:Y:S01]  /*1a670*/  VIADD R12, R9, 0xa ;  /* 0x0000000a090c7836 */ /* 0x000fe20000000000 */
[----:B------:R-:W-:Y:S06]  /*1a680*/  BRA `(.L_x_465) ;  /* 0x00000000003c7947 */ /* 0x000fec0003800000 */
.L_x_473:
[----:B------:R-:W-:Y:S01]  /*1a690*/  VIADD R12, R9, 0x9 ;  /* 0x00000009090c7836 */ /* 0x000fe20000000000 */
[----:B------:R-:W-:Y:S06]  /*1a6a0*/  BRA `(.L_x_465) ;  /* 0x0000000000347947 */ /* 0x000fec0003800000 */
.L_x_472:
[----:B------:R-:W-:Y:S01]  /*1a6b0*/  VIADD R12, R9, 0x7 ;  /* 0x00000007090c7836 */ /* 0x000fe20000000000 */
[----:B------:R-:W-:Y:S06]  /*1a6c0*/  BRA `(.L_x_465) ;  /* 0x00000000002c7947 */ /* 0x000fec0003800000 */
.L_x_471:
[----:B------:R-:W-:Y:S01]  /*1a6d0*/  VIADD R12, R9, 0x6 ;  /* 0x00000006090c7836 */ /* 0x000fe20000000000 */
[----:B------:R-:W-:Y:S06]  /*1a6e0*/  BRA `(.L_x_465) ;  /* 0x0000000000247947 */ /* 0x000fec0003800000 */
.L_x_470:
[----:B------:R-:W-:Y:S01]  /*1a6f0*/  VIADD R12, R9, 0x5 ;  /* 0x00000005090c7836 */ /* 0x000fe20000000000 */
[----:B------:R-:W-:Y:S06]  /*1a700*/  BRA `(.L_x_465) ;  /* 0x00000000001c7947 */ /* 0x000fec0003800000 */
.L_x_469:
[----:B------:R-:W-:Y:S01]  /*1a710*/  VIADD R12, R9, 0x4 ;  /* 0x00000004090c7836 */ /* 0x000fe20000000000 */
[----:B------:R-:W-:Y:S06]  /*1a720*/  BRA `(.L_x_465) ;  /* 0x0000000000147947 */ /* 0x000fec0003800000 */
.L_x_468:
[----:B------:R-:W-:Y:S01]  /*1a730*/  VIADD R12, R9, 0x3 ;  /* 0x00000003090c7836 */ /* 0x000fe20000000000 */
[----:B------:R-:W-:Y:S06]  /*1a740*/  BRA `(.L_x_465) ;  /* 0x00000000000c7947 */ /* 0x000fec0003800000 */
.L_x_467:
[----:B------:R-:W-:Y:S01]  /*1a750*/  VIADD R12, R9, 0x2 ;  /* 0x00000002090c7836 */ /* 0x000fe20000000000 */
[----:B------:R-:W-:Y:S06]  /*1a760*/  BRA `(.L_x_465) ;  /* 0x0000000000047947 */ /* 0x000fec0003800000 */
.L_x_466:
[----:B------:R-:W-:-:S07]  /*1a770*/  VIADD R12, R9, 0x1 ;  /* 0x00000001090c7836 */ /* 0x000fce0000000000 */
.L_x_465:
[----:B------:R-:W0:Y:S01]  /*1a780*/  LDC.64 R6, c[0x4][0x8] ;  /* 0x01000200ff067b82 */ /* 0x000e220000000a00 */
[----:B------:R-:W-:Y:S05]  /*1a790*/  BMOV.32.CLEAR RZ, B0 ;  /* 0x0000000000ff7355 */ /* 0x000fea0000100000 */
[----:B------:R-:W-:Y:S01]  /*1a7a0*/  BSSY.RECONVERGENT B0, `(.L_x_482) ;  /* 0x0000091000007945 */ /* 0x000fe20003800200 */
[----:B------:R-:W-:-:S07]  /*1a7b0*/  IMAD.MOV.U32 R13, RZ, RZ, RZ ;  /* 0x000000ffff0d7224 */ /* 0x000fce00078e00ff */
.L_x_485:
[----:B01----:R-:W2:Y:S02]  /*1a7c0*/  LDG.E.64 R10, desc[UR36][R6.64] ;  /* 0x00000024060a7981 */ /* 0x003ea4000c1e1b00 */
[----:B--2---:R-:W-:-:S05]  /*1a7d0*/  IMAD.WIDE.U32 R8, R13, 0x1c, R10 ;  /* 0x0000001c0d087825 */ /* 0x004fca00078e000a */
        /* <DEDUP_REMOVED lines=9> */
[----:B--2---:R-:W-:-:S05]  /*1a870*/  @!P0 IMAD.WIDE.U32 R20, R13, 0x1c, R10 ;  /* 0x0000001c0d148825 */ /* 0x004fca00078e000a */
[----:B------:R-:W2:Y:S01]  /*1a880*/  @!P0 LD.E R14, desc[UR36][R20.64+0x14] ;  /* 0x00001424140e8980 */ /* 0x000ea2000c101900 */
[----:B------:R-:W-:-:S04]  /*1a890*/  IMAD.WIDE.U32 R36, R13, 0x1c, R10 ;  /* 0x0000001c0d247825 */ /* 0x000fc800078e000a */
[----:B--2---:R-:W-:-:S05]  /*1a8a0*/  VIADD R15, R14, 0x4 ;  /* 0x000000040e0f7836 */ /* 0x004fca0000000000 */
[----:B------:R-:W-:-:S04]  /*1a8b0*/  LOP3.LUT R15, R15, 0xffc, RZ, 0xc0, !PT ;  /* 0x00000ffc0f0f7812 */ /* 0x000fc800078ec0ff */
[----:B------:R-:W-:-:S05]  /*1a8c0*/  LOP3.LUT R28, R15, 0xfffff003, R14, 0xf8, !PT ;  /* 0xfffff0030f1c7812 */ /* 0x000fca00078ef80e */
[----:B------:R0:W-:Y:S04]  /*1a8d0*/  ST.E desc[UR36][R36.64+0x14], R28 ;  /* 0x0000141c24007985 */ /* 0x0001e8000c101924 */
[----:B------:R-:W2:Y:S02]  /*1a8e0*/  LDG.E.64 R10, desc[UR36][R6.64] ;  /* 0x00000024060a7981 */ /* 0x000ea4000c1e1b00 */
[----:B--2---:R-:W-:-:S05]  /*1a8f0*/  IMAD.WIDE.U32 R14, R13, 0x1c, R10 ;  /* 0x0000001c0d0e7825 */ /* 0x004fca00078e000a */
        /* <DEDUP_REMOVED lines=8> */
[----:B--2---:R-:W-:-:S05]  /*1a980*/  @!P0 IMAD.WIDE.U32 R8, R13, 0x1c, R10 ;  /* 0x0000001c0d088825 */ /* 0x004fca00078e000a */
[----:B------:R-:W2:Y:S01]  /*1a990*/  @!P0 LD.E R27, desc[UR36][R8.64+0x30] ;  /* 0x00003024081b8980 */ /* 0x000ea2000c101900 */
[----:B------:R-:W-:-:S04]  /*1a9a0*/  IMAD.WIDE.U32 R20, R13, 0x1c, R10 ;  /* 0x0000001c0d147825 */ /* 0x000fc800078e000a */
[----:B--2---:R-:W-:-:S05]  /*1a9b0*/  VIADD R4, R27, 0x4 ;  /* 0x000000041b047836 */ /* 0x004fca0000000000 */
[----:B------:R-:W-:-:S04]  /*1a9c0*/  LOP3.LUT R4, R4, 0xffc, RZ, 0xc0, !PT ;  /* 0x00000ffc04047812 */ /* 0x000fc800078ec0ff */
[----:B0-----:R-:W-:-:S05]  /*1a9d0*/  LOP3.LUT R37, R4, 0xfffff003, R27, 0xf8, !PT ;  /* 0xfffff00304257812 */ /* 0x001fca00078ef81b */
[----:B------:R0:W-:Y:S04]  /*1a9e0*/  ST.E desc[UR36][R20.64+0x30], R37 ;  /* 0x0000302514007985 */ /* 0x0001e8000c101924 */
[----:B-1----:R-:W2:Y:S02]  /*1a9f0*/  LDG.E.64 R4, desc[UR36][R6.64] ;  /* 0x0000002406047981 */ /* 0x002ea4000c1e1b00 */
[----:B--2---:R-:W-:-:S05]  /*1aa00*/  IMAD.WIDE.U32 R10, R13, 0x1c, R4 ;  /* 0x0000001c0d0a7825 */ /* 0x004fca00078e0004 */
        /* <DEDUP_REMOVED lines=10> */
[----:B0-----:R-:W-:-:S04]  /*1aab0*/  IMAD.WIDE.U32 R20, R13, 0x1c, R4 ;  /* 0x0000001c0d147825 */ /* 0x001fc800078e0004 */
        /* <DEDUP_REMOVED lines=74> */
[----:B-1----:R-:W2:Y:S01]  /*1af60*/  LD.E R11, desc[UR36][R4.64+0xd8] ;  /* 0x0000d824040b7980 */ /* 0x002ea2000c101900 */
[----:B------:R-:W-:Y:S01]  /*1af70*/  BSSY.RECONVERGENT B1, `(.L_x_483) ;  /* 0x000000b000017945 */ /* 0x000fe20003800200 */
[----:B--2---:R-:W-:-:S04]  /*1af80*/  LOP3.LUT R10, R11, 0x1, RZ, 0xc0, !PT ;  /* 0x000000010b0a7812 */ /* 0x004fc800078ec0ff */
[----:B------:R-:W-:-:S13]  /*1af90*/  ISETP.NE.U32.AND P0, PT, R10, 0x1, PT ;  /* 0x000000010a00780c */ /* 0x000fda0003f05070 */
[----:B0-----:R-:W-:Y:S05]  /*1afa0*/  @P0 BRA `(.L_x_484) ;  /* 0x00000000001c0947 */ /* 0x001fea0003800000 */
[----:B------:R-:W-:-:S05]  /*1afb0*/  VIADD R8, R11, 0x1000 ;  /* 0x000010000b087836 */ /* 0x000fca0000000000 */
[----:B------:R-:W-:-:S04]  /*1afc0*/  LOP3.LUT R8, R8, 0x3ff000, RZ, 0xc0, !PT ;  /* 0x003ff00008087812 */ /* 0x000fc800078ec0ff */
[----:B------:R-:W-:-:S05]  /*1afd0*/  LOP3.LUT R15, R8, 0xffc00fff, R11, 0xf8, !PT ;  /* 0xffc00fff080f7812 */ /* 0x000fca00078ef80b */
[----:B------:R0:W-:Y:S04]  /*1afe0*/  ST.E desc[UR36][R4.64+0xd8], R15 ;  /* 0x0000d80f04007985 */ /* 0x0001e8000c101924 */
[----:B------:R-:W2:Y:S02]  /*1aff0*/  LDG.E.64 R8, desc[UR36][R6.64] ;  /* 0x0000002406087981 */ /* 0x000ea4000c1e1b00 */
[----:B--2---:R-:W-:-:S06]  /*1b000*/  IMAD.WIDE.U32 R10, R13, 0x1c, R8 ;  /* 0x0000001c0d0a7825 */ /* 0x004fcc00078e0008 */
[----:B------:R0:W5:Y:S02]  /*1b010*/  LD.E R11, desc[UR36][R10.64+0xd8] ;  /* 0x0000d8240a0b7980 */ /* 0x000164000c101900 */
.L_x_484:
[----:B------:R-:W-:Y:S05]  /*1b020*/  BSYNC.RECONVERGENT B1 ;  /* 0x0000000000017941 */ /* 0x000fea0003800200 */
.L_x_483:
[----:B0----5:R-:W-:Y:S02]  /*1b030*/  VIADD R4, R11, 0x4 ;  /* 0x000000040b047836 */ /* 0x021fe40000000000 */
[----:B------:R-:W-:-:S03]  /*1b040*/  IMAD.WIDE.U32 R8, R13, 0x1c, R8 ;  /* 0x0000001c0d087825 */ /* 0x000fc600078e0008 */
[----:B------:R-:W-:Y:S01]  /*1b050*/  LOP3.LUT R4, R4, 0xffc, RZ, 0xc0, !PT ;  /* 0x00000ffc04047812 */ /* 0x000fe200078ec0ff */
[----:B------:R-:W-:-:S03]  /*1b060*/  VIADD R13, R13, 0x8 ;  /* 0x000000080d0d7836 */ /* 0x000fc60000000000 */
[----:B------:R-:W-:Y:S02]  /*1b070*/  LOP3.LUT R11, R4, 0xfffff003, R11, 0xf8, !PT ;  /* 0xfffff003040b7812 */ /* 0x000fe400078ef80b */
[----:B------:R-:W-:-:S03]  /*1b080*/  ISETP.NE.AND P0, PT, R13, 0x400, PT ;  /* 0x000004000d00780c */ /* 0x000fc60003f05270 */
[----:B------:R1:W-:Y:S10]  /*1b090*/  ST.E desc[UR36][R8.64+0xd8], R11 ;  /* 0x0000d80b08007985 */ /* 0x0003f4000c101924 */
[----:B------:R-:W-:Y:S05]  /*1b0a0*/  @P0 BRA `(.L_x_485) ;  /* 0xfffffff400c40947 */ /* 0x000fea000383ffff */
[----:B------:R-:W-:Y:S05]  /*1b0b0*/  BSYNC.RECONVERGENT B0 ;  /* 0x0000000000007941 */ /* 0x000fea0003800200 */
.L_x_482:
        /* <DEDUP_REMOVED lines=17> */
[----:B0-----:R-:W3:Y:S02]  /*1b1d0*/  LD.E R10, desc[UR36][R14.64+0x14] ;  /* 0x000014240e0a7980 */ /* 0x001ee4000c101900 */
[----:B---3--:R-:W-:-:S05]  /*1b1e0*/  LOP3.LUT R13, R10, 0x1, RZ, 0xfc, !PT ;  /* 0x000000010a0d7812 */ /* 0x008fca00078efcff */
[----:B------:R0:W-:Y:S04]  /*1b1f0*/  ST.E desc[UR36][R14.64+0x14], R13 ;  /* 0x0000140d0e007985 */ /* 0x0001e8000c101924 */
[----:B------:R-:W3:Y:S02]  /*1b200*/  LDG.E.64 R10, desc[UR36][R6.64] ;  /* 0x00000024060a7981 */ /* 0x000ee4000c1e1b00 */
[----:B---3--:R-:W-:-:S05]  /*1b210*/  IMAD.WIDE.U32 R10, R0, 0x1c, R10 ;  /* 0x0000001c000a7825 */ /* 0x008fca00078e000a */
[----:B-1----:R-:W3:Y:S02]  /*1b220*/  LD.E R8, desc[UR36][R10.64+0x14] ;  /* 0x000014240a087980 */ /* 0x002ee4000c101900 */
[----:B---3--:R-:W-:-:S05]  /*1b230*/  LOP3.LUT R9, R8, 0x3fffff, RZ, 0xc0, !PT ;  /* 0x003fffff08097812 */ /* 0x008fca00078ec0ff */
[----:B------:R-:W-:-:S05]  /*1b240*/  IMAD R21, R12, 0x400000, R9 ;  /* 0x004000000c157824 */ /* 0x000fca00078e0209 */
[----:B------:R1:W-:Y:S04]  /*1b250*/  ST.E desc[UR36][R10.64+0x14], R21 ;  /* 0x000014150a007985 */ /* 0x0003e8000c101924 */
[----:B------:R-:W3:Y:S04]  /*1b260*/  LDL.U8 R20, [R3] ;  /* 0x0000000003147983 */ /* 0x000ee80000100000 */
[----:B------:R-:W4:Y:S01]  /*1b270*/  LDG.E.64 R8, desc[UR36][R6.64] ;  /* 0x0000002406087981 */ /* 0x000f22000c1e1b00 */
[----:B--2---:R-:W2:Y:S01]  /*1b280*/  LDC.64 R4, c[0x4][0x10] ;  /* 0x01000400ff047b82 */ /* 0x004ea20000000a00 */
[----:B------:R-:W-:Y:S05]  /*1b290*/  BMOV.32.CLEAR RZ, B0 ;  /* 0x0000000000ff7355 */ /* 0x000fea0000100000 */
[----:B------:R-:W-:Y:S01]  /*1b2a0*/  BSSY.RECONVERGENT B0, `(.L_x_486) ;  /* 0x0000014000007945 */ /* 0x000fe20003800200 */
[----:B0-----:R-:W-:-:S02]  /*1b2b0*/  IMAD.MOV.U32 R13, RZ, RZ, RZ ;  /* 0x000000ffff0d7224 */ /* 0x001fc400078e00ff */
[----:B------:R-:W-:Y:S01]  /*1b2c0*/  IMAD.MOV.U32 R15, RZ, RZ, RZ ;  /* 0x000000ffff0f7224 */ /* 0x000fe200078e00ff */
[----:B---3--:R-:W-:Y:S01]  /*1b2d0*/  ISETP.NE.AND P0, PT, R20, RZ, PT ;  /* 0x000000ff1400720c */ /* 0x008fe20003f05270 */
[----:B----4-:R-:W-:-:S12]  /*1b2e0*/  IMAD.WIDE.U32 R8, R0, 0x1c, R8 ;  /* 0x0000001c00087825 */ /* 0x010fd800078e0008 */
[----:B-12---:R-:W-:Y:S05]  /*1b2f0*/  @!P0 BRA `(.L_x_487) ;  /* 0x0000000000388947 */ /* 0x006fea0003800000 */
[----:B------:R-:W-:Y:S01]  /*1b300*/  PRMT R11, R20, 0x7610, R11 ;  /* 0x00007610140b7816 */ /* 0x000fe2000000000b */
[----:B------:R-:W-:Y:S02]  /*1b310*/  IMAD.MOV.U32 R13, RZ, RZ, RZ ;  /* 0x000000ffff0d7224 */ /* 0x000fe400078e00ff */
[----:B------:R-:W-:-:S07]  /*1b320*/  IMAD.MOV.U32 R15, RZ, RZ, RZ ;  /* 0x000000ffff0f7224 */ /* 0x000fce00078e00ff */
.L_x_488:
[----:B------:R-:W-:Y:S01]  /*1b330*/  IADD3 R6, P0, PT, R8, R13, RZ ;  /* 0x0000000d08067210 */ /* 0x000fe20007f1e0ff */
[----:B------:R-:W-:-:S04]  /*1b340*/  IMAD.IADD R10, R3, 0x1, R13 ;  /* 0x00000001030a7824 */ /* 0x000fc800078e020d */
[----:B------:R-:W-:-:S05]  /*1b350*/  IMAD.X R7, R9, 0x1, R15, P0 ;  /* 0x0000000109077824 */ /* 0x000fca00000e060f */
[----:B------:R0:W-:Y:S04]  /*1b360*/  ST.E.U8 desc[UR36][R6.64], R11 ;  /* 0x0000000b06007985 */ /* 0x0001e8000c101124 */
[----:B0-----:R-:W2:Y:S01]  /*1b370*/  LDL.U8 R11, [R10+0x1] ;  /* 0x000001000a0b7983 */ /* 0x001ea20000100000 */
[C---:B------:R-:W-:Y:S02]  /*1b380*/  ISETP.LT.U32.AND P0, PT, R13.reuse, 0x13, PT ;  /* 0x000000130d00780c */ /* 0x040fe40003f01070 */
[----:B------:R-:W-:Y:S02]  /*1b390*/  IADD3 R13, P2, PT, R13, 0x1, RZ ;  /* 0x000000010d0d7810 */ /* 0x000fe40007f5e0ff */
[----:B------:R-:W-:-:S03]  /*1b3a0*/  ISETP.LT.U32.AND.EX P0, PT, R15, RZ, PT, P0 ;  /* 0x000000ff0f00720c */ /* 0x000fc60003f01100 */
[----:B------:R-:W-:Y:S01]  /*1b3b0*/  IMAD.X R15, RZ, RZ, R15, P2 ;  /* 0x000000ffff0f7224 */ /* 0x000fe200010e060f */
[----:B--2---:R-:W-:-:S13]  /*1b3c0*/  ISETP.NE.AND P1, PT, R11, RZ, PT ;  /* 0x000000ff0b00720c */ /* 0x004fda0003f25270 */
[----:B------:R-:W-:Y:S05]  /*1b3d0*/  @P1 BRA P0, `(.L_x_488) ;  /* 0xfffffffc00d41947 */ /* 0x000fea000003ffff */
.L_x_487:
[----:B------:R-:W-:Y:S05]  /*1b3e0*/  BSYNC.RECONVERGENT B0 ;  /* 0x0000000000007941 */ /* 0x000fea0003800200 */
.L_x_486:
[----:B------:R-:W-:-:S05]  /*1b3f0*/  IADD3 R6, P0, PT, R8, R13, RZ ;  /* 0x0000000d08067210 */ /* 0x000fca0007f1e0ff */
[----:B------:R-:W-:-:S05]  /*1b400*/  IMAD.X R7, R9, 0x1, R15, P0 ;  /* 0x0000000109077824 */ /* 0x000fca00000e060f */
[----:B------:R0:W-:Y:S04]  /*1b410*/  ST.E.U8 desc[UR36][R6.64], RZ ;  /* 0x000000ff06007985 */ /* 0x0001e8000c101124 */
[----:B------:R-:W2:Y:S02]  /*1b420*/  LDG.E.64 R8, desc[UR36][R4.64] ;  /* 0x0000002404087981 */ /* 0x000ea4000c1e1b00 */
        /* <DEDUP_REMOVED lines=8> */
[----:B------:R-:W-:-:S04]  /*1b4b0*/  SHF.L.U32 R10, R11, R10, RZ ;  /* 0x0000000a0b0a7219 */ /* 0x000fc800000006ff */
[----:B--2---:R-:W-:-:S05]  /*1b4c0*/  LOP3.LUT R3, R3, R10, RZ, 0xfc, !PT ;  /* 0x0000000a03037212 */ /* 0x004fca00078efcff */
[----:B------:R1:W-:Y:S04]  /*1b4d0*/  ST.E.U8 desc[UR36][R8.64], R3 ;  /* 0x0000000308007985 */ /* 0x0003e8000c101124 */
[----:B------:R-:W0:Y:S04]  /*1b4e0*/  LDG.E.64 R12, desc[UR36][R4.64] ;  /* 0x00000024040c7981 */ /* 0x000e28000c1e1b00 */
[----:B0-----:R-:W2:Y:S02]  /*1b4f0*/  LD.E R6, desc[UR36][R12.64+0x80] ;  /* 0x000080240c067980 */ /* 0x001ea4000c101900 */
        /* <DEDUP_REMOVED lines=11> */
[----:B-1----:R-:W3:Y:S04]  /*1b5b0*/  LDG.E.64 R8, desc[UR36][R4.64] ;  /* 0x0000002404087981 */ /* 0x002ee8000c1e1b00 */
[----:B---3--:R-:W3:Y:S02]  /*1b5c0*/  LD.E R3, desc[UR36][R8.64+0x80] ;  /* 0x0000802408037980 */ /* 0x008ee4000c101900 */
[----:B---3--:R-:W-:-:S05]  /*1b5d0*/  IMAD.SHL.U32 R3, R3, 0x2, RZ ;  /* 0x0000000203037824 */ /* 0x008fca00078e00ff */
[----:B------:R-:W-:-:S04]  /*1b5e0*/  LOP3.LUT R3, R3, 0xffe, RZ, 0xc0, !PT ;  /* 0x00000ffe03037812 */ /* 0x000fc800078ec0ff */
[----:B0-----:R-:W-:-:S05]  /*1b5f0*/  IADD3 R12, P0, PT, R8, R3, RZ ;  /* 0x00000003080c7210 */ /* 0x001fca0007f1e0ff */
[----:B------:R-:W-:-:S05]  /*1b600*/  IMAD.X R13, RZ, RZ, R9, P0 ;  /* 0x000000ffff0d7224 */ /* 0x000fca00000e0609 */
[----:B------:R2:W-:Y:S03]  /*1b610*/  ST.E.U16 desc[UR36][R12.64+0x880], R0 ;  /* 0x000880000c007985 */ /* 0x0005e6000c101524 */
.L_x_463:
[----:B------:R1:W-:Y:S05]  /*1b620*/  BMOV.32 B5, R24 ;  /* 0x0000001805007356 */ /* 0x0003ea0000000000 */
[----:B------:R-:W-:Y:S05]  /*1b630*/  BSYNC.RECONVERGENT B5 ;  /* 0x0000000000057941 */ /* 0x000fea0003800200 */
.L_x_458:
[----:B------:R-:W0:Y:S02]  /*1b640*/  LDC.64 R8, c[0x4][0x8] ;  /* 0x01000200ff087b82 */ /* 0x000e240000000a00 */
[----:B0-----:R-:W3:Y:S02]  /*1b650*/  LDG.E.64 R4, desc[UR36][R8.64] ;  /* 0x0000002408047981 */ /* 0x001ee4000c1e1b00 */
[----:B---3--:R-:W-:-:S05]  /*1b660*/  IMAD.WIDE.U32 R4, R0, 0x1c, R4 ;  /* 0x0000001c00047825 */ /* 0x008fca00078e0004 */
[----:B------:R-:W3:Y:S01]  /*1b670*/  LD.E R27, desc[UR36][R4.64+0x14] ;  /* 0x00001424041b7980 */ /* 0x000ee2000c101900 */
[----:B------:R-:W-:Y:S05]  /*1b680*/  BMOV.32.CLEAR RZ, B0 ;  /* 0x0000000000ff7355 */ /* 0x000fea0000100000 */
[----:B------:R-:W-:Y:S04]  /*1b690*/  BSSY.RECONVERGENT B0, `(.L_x_489) ;  /* 0x00002e2000007945 */ /* 0x000fe80003800200 */
[----:B-1----:R-:W0:Y:S05]  /*1b6a0*/  BMOV.32.CLEAR R24, B0 ;  /* 0x0000000000187355 */ /* 0x002e2a0000100000 */
[----:B---3--:R-:W-:-:S13]  /*1b6b0*/  LOP3.LUT P0, RZ, R27, 0x2, RZ, 0xc0, !PT ;  /* 0x000000021bff7812 */ /* 0x008fda000780c0ff */
[----:B0-----:R-:W-:Y:S05]  /*1b6c0*/  @P0 BRA `(.L_x_490) ;  /* 0x00000000003c0947 */ /* 0x001fea0003800000 */
[----:B------:R-:W-:Y:S01]  /*1b6d0*/  IADD3 R10, P0, PT, RZ, R4, RZ ;  /* 0x00000004ff0a7210 */ /* 0x000fe20007f1e0ff */
[----:B------:R-:W0:Y:S01]  /*1b6e0*/  LDCU.64 UR4, c[0x4][0x30] ;  /* 0x01000600ff0477ac */ /* 0x000e220008000a00 */
[----:B------:R-:W-:Y:S01]  /*1b6f0*/  MOV R8, 0x0 ;  /* 0x0000000000087802 */ /* 0x000fe20000000f00 */
[----:B--2---:R-:W-:Y:S02]  /*1b700*/  IMAD.MOV.U32 R6, RZ, RZ, R23 ;  /* 0x000000ffff067224 */ /* 0x004fe400078e0017 */
[----:B------:R-:W-:Y:S02]  /*1b710*/  IMAD.X R11, RZ, RZ, R5, P0 ;  /* 0x000000ffff0b7224 */ /* 0x000fe400000e0605 */
[----:B------:R-:W-:Y:S01]  /*1b720*/  IMAD.MOV.U32 R7, RZ, RZ, R22 ;  /* 0x000000ffff077224 */ /* 0x000fe200078e0016 */
[----:B------:R-:W1:Y:S02]  /*1b730*/  LDC.64 R8, c[0x4][R8] ;  /* 0x0100000008087b82 */ /* 0x000e640000000a00 */
[----:B------:R2:W-:Y:S01]  /*1b740*/  STL.64 [R1], R10 ;  /* 0x0000000a01007387 */ /* 0x0005e20000100a00 */
[----:B0-----:R-:W-:-:S02]  /*1b750*/  IMAD.U32 R4, RZ, RZ, UR4 ;  /* 0x00000004ff047e24 */ /* 0x001fc4000f8e00ff */
[----:B------:R-:W-:Y:S01]  /*1b760*/  IMAD.U32 R5, RZ, RZ, UR5 ;  /* 0x00000005ff057e24 */ /* 0x000fe2000f8e00ff */
[----:B------:R-:W-:Y:S05]  /*1b770*/  BMOV.32.CLEAR RZ, B0 ;  /* 0x0000000000ff7355 */ /* 0x000fea0000100000 */
[----:B--2---:R-:W-:Y:S05]  /*1b780*/  BMOV.32.CLEAR RZ, B5 ;  /* 0x0000000005ff7355 */ /* 0x004fea0000100000 */
[----:B------:R-:W-:-:S07]  /*1b790*/  LEPC R20, `(.L_x_491) ;  /* 0x000000001014794e */ /* 0x000fce0000000000 */
[----:B-1----:R-:W-:Y:S05]  /*1b7a0*/  CALL.ABS.NOINC R8 ;  /* 0x0000000008007343 */ /* 0x002fea0003c00000 */
.L_x_491:
[----:B------:R-:W-:Y:S05]  /*1b7b0*/  BRA `(.L_x_492) ;  /* 0x0000002c00387947 */ /* 0x000fea0003800000 */
.L_x_490:
[----:B------:R-:W0:Y:S01]  /*1b7c0*/  LDC.64 R4, c[0x4][0x18] ;  /* 0x01000600ff047b82 */ /* 0x000e220000000a00 */
[----:B------:R-:W-:Y:S01]  /*1b7d0*/  SHF.R.U32.HI R27, RZ, 0xc, R27 ;  /* 0x0000000cff1b7819 */ /* 0x000fe2000001161b */
[----:B------:R-:W-:Y:S05]  /*1b7e0*/  BMOV.32.CLEAR RZ, B0 ;  /* 0x0000000000ff7355 */ /* 0x000fea0000100000 */
[----:B------:R-:W-:Y:S01]  /*1b7f0*/  BSSY.RECONVERGENT B0, `(.L_x_493) ;  /* 0x000005f000007945 */ /* 0x000fe20003800200 */
[----:B------:R-:W-:Y:S01]  /*1b800*/  LOP3.LUT R21, R27, 0xffc00, RZ, 0xc0, !PT ;  /* 0x000ffc001b157812 */ /* 0x000fe200078ec0ff */
[----:B------:R-:W-:Y:S01]  /*1b810*/  IMAD.MOV.U32 R3, RZ, RZ, RZ ;  /* 0x000000ffff037224 */ /* 0x000fe200078e00ff */
[----:B------:R-:W-:-:S02]  /*1b820*/  LOP3.LUT R20, R25, 0x7ffffff0, RZ, 0xc0, !PT ;  /* 0x7ffffff019147812 */ /* 0x000fc400078ec0ff */
[----:B------:R-:W-:-:S07]  /*1b830*/  LOP3.LUT R27, R27, 0x3ff, RZ, 0xc0, !PT ;  /* 0x000003ff1b1b7812 */ /* 0x000fce00078ec0ff */
.L_x_494:
[----:B--2---:R-:W1:Y:S01]  /*1b840*/  LDC.64 R6, c[0x0][0x380] ;  /* 0x0000e000ff067b82 */ /* 0x004e620000000a00 */
[----:B------:R-:W-:Y:S01]  /*1b850*/  IMAD.IADD R11, R3, 0x1, R19 ;  /* 0x00000001030b7824 */ /* 0x000fe200078e0213 */
[----:B0-----:R-:W2:Y:S01]  /*1b860*/  LDG.E.64 R12, desc[UR36][R4.64] ;  /* 0x00000024040c7981 */ /* 0x001ea2000c1e1b00 */
[----:B------:R-:W-:-:S05]  /*1b870*/  IADD3 R28, P1, PT, R21, R3, RZ ;  /* 0x00000003151c7210 */ /* 0x000fca0007f3e0ff */
[----:B------:R-:W-:Y:S01]  /*1b880*/  IMAD.X R36, RZ, RZ, RZ, P1 ;  /* 0x000000ffff247224 */ /* 0x000fe200008e06ff */
[----:B-1----:R-:W-:-:S05]  /*1b890*/  IADD3 R10, P0, PT, R11, R6, RZ ;  /* 0x000000060b0a7210 */ /* 0x002fca0007f1e0ff */
[----:B------:R-:W-:-:S05]  /*1b8a0*/  IMAD.X R11, RZ, RZ, R7, P0 ;  /* 0x000000ffff0b7224 */ /* 0x000fca00000e0607 */
[----:B------:R-:W3:Y:S01]  /*1b8b0*/  LDG.E.U8 R37, desc[UR36][R10.64] ;  /* 0x000000240a257981 */ /* 0x000ee2000c1e1100 */
[----:B--2---:R-:W-:-:S05]  /*1b8c0*/  IADD3 R12, P1, PT, R12, R28, RZ ;  /* 0x0000001c0c0c7210 */ /* 0x004fca0007f3e0ff */
[----:B------:R-:W-:-:S05]  /*1b8d0*/  IMAD.X R13, R13, 0x1, R36, P1 ;  /* 0x000000010d0d7824 */ /* 0x000fca00008e0624 */
[----:B---3--:R0:W-:Y:S04]  /*1b8e0*/  ST.E.U8 desc[UR36][R12.64+0x9000], R37 ;  /* 0x009000250c007985 */ /* 0x0081e8000c101124 */
[----:B------:R-:W2:Y:S04]  /*1b8f0*/  LDG.E.64 R14, desc[UR36][R4.64] ;  /* 0x00000024040e7981 */ /* 0x000ea8000c1e1b00 */
[----:B0-----:R-:W3:Y:S01]  /*1b900*/  LDG.E.U8 R37, desc[UR36][R10.64+0x1] ;  /* 0x000001240a257981 */ /* 0x001ee2000c1e1100 */
        /* <DEDUP_REMOVED lines=13> */
[----:B0-----:R-:W2:Y:S04]  /*1b9e0*/  LDG.E.64 R12, desc[UR36][R4.64] ;  /* 0x00000024040c7981 */ /* 0x001ea8000c1e1b00 */
        /* <DEDUP_REMOVED lines=56> */
[----:B------:R-:W-:Y:S02]  /*1bd70*/  IMAD.MOV.U32 R37, RZ, RZ, R3 ;  /* 0x000000ffff257224 */ /* 0x000fe400078e0003 */
[----:B------:R-:W-:Y:S01]  /*1bd80*/  VIADD R3, R3, 0x10 ;  /* 0x0000001003037836 */ /* 0x000fe20000000000 */
[----:B--2---:R-:W-:-:S05]  /*1bd90*/  IADD3 R12, P0, PT, R12, R28, RZ ;  /* 0x0000001c0c0c7210 */ /* 0x004fca0007f1e0ff */
[----:B------:R-:W-:-:S05]  /*1bda0*/  IMAD.X R13, R13, 0x1, R36, P0 ;  /* 0x000000010d0d7824 */ /* 0x000fca00000e0624 */
[----:B---3--:R1:W-:Y:S01]  /*1bdb0*/  ST.E.U8 desc[UR36][R12.64+0x900f], R15 ;  /* 0x00900f0f0c007985 */ /* 0x0083e2000c101124 */
[----:B------:R-:W-:-:S13]  /*1bdc0*/  ISETP.NE.AND P0, PT, R3, R20, PT ;  /* 0x000000140300720c */ /* 0x000fda0003f05270 */
[----:B-1----:R-:W-:Y:S05]  /*1bdd0*/  @P0 BRA `(.L_x_494) ;  /* 0xfffffff800980947 */ /* 0x002fea000383ffff */
[----:B------:R-:W-:Y:S05]  /*1bde0*/  BSYNC.RECONVERGENT B0 ;  /* 0x0000000000007941 */ /* 0x000fea0003800200 */
.L_x_493:
[----:B------:R-:W-:Y:S01]  /*1bdf0*/  LOP3.LUT P0, RZ, R25, 0xf, RZ, 0xc0, !PT ;  /* 0x0000000f19ff7812 */ /* 0x000fe2000780c0ff */
[----:B------:R-:W-:Y:S05]  /*1be00*/  BMOV.32.CLEAR RZ, B0 ;  /* 0x0000000000ff7355 */ /* 0x000fea0000100000 */
[----:B------:R-:W-:Y:S07]  /*1be10*/  BSSY.RECONVERGENT B0, `(.L_x_495) ;  /* 0x0000073000007945 */ /* 0x000fee0003800200 */
[----:B------:R-:W-:Y:S05]  /*1be20*/  @!P0 BRA `(.L_x_496) ;  /* 0x0000000400c48947 */ /* 0x000fea0003800000 */
[----:B------:R-:W-:Y:S01]  /*1be30*/  LOP3.LUT R3, R2, 0x8, RZ, 0x3c, !PT ;  /* 0x0000000802037812 */ /* 0x000fe200078e3cff */
[----:B------:R-:W-:Y:S03]  /*1be40*/  BSSY.RECONVERGENT B1, `(.L_x_497) ;  /* 0x000002f000017945 */ /* 0x000fe60003800200 */
[----:B------:R-:W-:-:S04]  /*1be50*/  LOP3.LUT R3, R3, 0xf, RZ, 0xc0, !PT ;  /* 0x0000000f03037812 */ /* 0x000fc800078ec0ff */
[C---:B------:R-:W-:Y:S01]  /*1be60*/  LOP3.LUT P0, RZ, R3.reuse, 0x7, RZ, 0xc0, !PT ;  /* 0x0000000703ff7812 */ /* 0x040fe2000780c0ff */
[----:B------:R-:W-:-:S05]  /*1be70*/  VIADD R12, R3, 0xffffffff ;  /* 0xffffffff030c7836 */ /* 0x000fca0000000000 */
[----:B------:R-:W-:-:S13]  /*1be80*/  ISETP.GE.U32.AND P1, PT, R12, 0x7, PT ;  /* 0x000000070c00780c */ /* 0x000fda0003f26070 */
[----:B------:R-:W-:Y:S05]  /*1be90*/  @!P1 BRA `(.L_x_498) ;  /* 0x0000000000a49947 */ /* 0x000fea0003800000 */
[----:B------:R-:W2:Y:S04]  /*1bea0*/  LDG.E.64 R12, desc[UR36][R4.64] ;  /* 0x00000024040c7981 */ /* 0x000ea8000c1e1b00 */
[----:B------:R-:W3:Y:S01]  /*1beb0*/  LDG.E.U8 R3, desc[UR36][R10.64+0x10] ;  /* 0x000010240a037981 */ /* 0x000ee2000c1e1100 */
[----:B--2---:R-:W-:-:S05]  /*1bec0*/  IADD3 R12, P1, PT, R12, R28, RZ ;  /* 0x0000001c0c0c7210 */ /* 0x004fca0007f3e0ff */
[----:B------:R-:W-:-:S05]  /*1bed0*/  IMAD.X R13, R13, 0x1, R36, P1 ;  /* 0x000000010d0d7824 */ /* 0x000fca00008e0624 */
[----:B---3--:R0:W-:Y:S04]  /*1bee0*/  ST.E.U8 desc[UR36][R12.64+0x9010], R3 ;  /* 0x009010030c007985 */ /* 0x0081e8000c101124 */
[----:B------:R-:W0:Y:S04]  /*1bef0*/  LDG.E.64 R14, desc[UR36][R4.64] ;  /* 0x00000024040e7981 */ /* 0x000e28000c1e1b00 */
[----:B------:R-:W2:Y:S01]  /*1bf00*/  LDG.E.U8 R20, desc[UR36][R10.64+0x11] ;  /* 0x000011240a147981 */ /* 0x000ea2000c1e1100 */
[----:B0-----:R-:W-:-:S05]  /*1bf10*/  IADD3 R12, P1, PT, R14, R28, RZ ;  /* 0x0000001c0e0c7210 */ /* 0x001fca0007f3e0ff */
[----:B------:R-:W-:-:S05]  /*1bf20*/  IMAD.X R13, R15, 0x1, R36, P1 ;  /* 0x000000010f0d7824 */ /* 0x000fca00008e0624 */
[----:B--2---:R0:W-:Y:S04]  /*1bf30*/  ST.E.U8 desc[UR36][R12.64+0x9011], R20 ;  /* 0x009011140c007985 */ /* 0x0041e8000c101124 */
[----:B------:R-:W2:Y:S04]  /*1bf40*/  LDG.E.64 R14, desc[UR36][R4.64] ;  /* 0x00000024040e7981 */ /* 0x000ea8000c1e1b00 */
[----:B------:R-:W3:Y:S01]  /*1bf50*/  LDG.E.U8 R3, desc[UR36][R10.64+0x12] ;  /* 0x000012240a037981 */ /* 0x000ee2000c1e1100 */
[----:B--2---:R-:W-:-:S05]  /*1bf60*/  IADD3 R14, P1, PT, R14, R28, RZ ;  /* 0x0000001c0e0e7210 */ /* 0x004fca0007f3e0ff */
[----:B------:R-:W-:-:S05]  /*1bf70*/  IMAD.X R15, R15, 0x1, R36, P1 ;  /* 0x000000010f0f7824 */ /* 0x000fca00008e0624 */
[----:B---3--:R1:W-:Y:S04]  /*1bf80*/  ST.E.U8 desc[UR36][R14.64+0x9012], R3 ;  /* 0x009012030e007985 */ /* 0x0083e8000c101124 */
[----:B0-----:R-:W2:Y:S04]  /*1bf90*/  LDG.E.64 R12, desc[UR36][R4.64] ;  /* 0x00000024040c7981 */ /* 0x001ea8000c1e1b00 */
[----:B-1----:R-:W3:Y:S01]  /*1bfa0*/  LDG.E.U8 R3, desc[UR36][R10.64+0x13] ;  /* 0x000013240a037981 */ /* 0x002ee2000c1e1100 */
[----:B--2---:R-:W-:-:S05]  /*1bfb0*/  IADD3 R12, P1, PT, R12, R28, RZ ;  /* 0x0000001c0c0c7210 */ /* 0x004fca0007f3e0ff */
[----:B------:R-:W-:-:S05]  /*1bfc0*/  IMAD.X R13, R13, 0x1, R36, P1 ;  /* 0x000000010d0d7824 */ /* 0x000fca00008e0624 */
[----:B---3--:R0:W-:Y:S04]  /*1bfd0*/  ST.E.U8 desc[UR36][R12.64+0x9013], R3 ;  /* 0x009013030c007985 */ /* 0x0081e8000c101124 */
[----:B------:R-:W2:Y:S04]  /*1bfe0*/  LDG.E.U8 R20, desc[UR36][R10.64+0x14] ;  /* 0x000014240a147981 */ /* 0x000ea8000c1e1100 */
[----:B0-----:R-:W3:Y:S02]  /*1bff0*/  LDG.E.64 R12, desc[UR36][R4.64] ;  /* 0x00000024040c7981 */ /* 0x001ee4000c1e1b00 */
[----:B---3--:R-:W-:-:S05]  /*1c000*/  IADD3 R12, P1, PT, R12, R28, RZ ;  /* 0x0000001c0c0c7210 */ /* 0x008fca0007f3e0ff */
        /* <DEDUP_REMOVED lines=13> */
[----:B0-----:R-:W3:Y:S01]  /*1c0e0*/  LDG.E.64 R12, desc[UR36][R4.64] ;  /* 0x00000024040c7981 */ /* 0x001ee2000c1e1b00 */
[----:B------:R-:W-:Y:S01]  /*1c0f0*/  VIADD R20, R37, 0x18 ;  /* 0x0000001825147836 */ /* 0x000fe20000000000 */
[----:B---3--:R-:W-:-:S05]  /*1c100*/  IADD3 R12, P1, PT, R12, R28, RZ ;  /* 0x0000001c0c0c7210 */ /* 0x008fca0007f3e0ff */
[----:B------:R-:W-:-:S05]  /*1c110*/  IMAD.X R13, R13, 0x1, R36, P1 ;  /* 0x000000010d0d7824 */ /* 0x000fca00008e0624 */
[----:B--2---:R0:W-:Y:S03]  /*1c120*/  ST.E.U8 desc[UR36][R12.64+0x9017], R15 ;  /* 0x0090170f0c007985 */ /* 0x0041e6000c101124 */
.L_x_498:
[----:B------:R-:W-:Y:S05]  /*1c130*/  BSYNC.RECONVERGENT B1 ;  /* 0x0000000000017941 */ /* 0x000fea0003800200 */
.L_x_497:
[----:B------:R-:W-:Y:S05]  /*1c140*/  @!P0 BRA `(.L_x_496) ;  /* 0x0000000000fc8947 */ /* 0x000fea0003800000 */
[----:B------:R-:W-:Y:S01]  /*1c150*/  LOP3.LUT R3, R18, 0xffff, RZ, 0xc0, !PT ;  /* 0x0000ffff12037812 */ /* 0x000fe200078ec0ff */
[----:B------:R-:W-:Y:S03]  /*1c160*/  BSSY.RECONVERGENT B1, `(.L_x_499) ;  /* 0x0000023000017945 */ /* 0x000fe60003800200 */
[C---:B------:R-:W-:Y:S02]  /*1c170*/  LOP3.LUT R10, R3.reuse, 0x7, RZ, 0xc0, !PT ;  /* 0x00000007030a7812 */ /* 0x040fe400078ec0ff */
[----:B------:R-:W-:-:S03]  /*1c180*/  LOP3.LUT R3, R3, 0x3, RZ, 0xc0, !PT ;  /* 0x0000000303037812 */ /* 0x000fc600078ec0ff */
[----:B------:R-:W-:Y:S01]  /*1c190*/  VIADD R10, R10, 0xffffffff ;  /* 0xffffffff0a0a7836 */ /* 0x000fe20000000000 */
[----:B------:R-:W-:-:S04]  /*1c1a0*/  ISETP.NE.AND P0, PT, R3, RZ, PT ;  /* 0x000000ff0300720c */ /* 0x000fc80003f05270 */
[----:B------:R-:W-:-:S13]  /*1c1b0*/  ISETP.GE.U32.AND P1, PT, R10, 0x3, PT ;  /* 0x000000030a00780c */ /* 0x000fda0003f26070 */
[----:B------:R-:W-:Y:S05]  /*1c1c0*/  @!P1 BRA `(.L_x_500) ;  /* 0x0000000000709947 */ /* 0x000fea0003800000 */
[----:B0-----:R-:W-:Y:S01]  /*1c1d0*/  IMAD.IADD R15, R20, 0x1, R19 ;  /* 0x00000001140f7824 */ /* 0x001fe200078e0213 */
[----:B------:R-:W2:Y:S04]  /*1c1e0*/  LDG.E.64 R10, desc[UR36][R4.64] ;  /* 0x00000024040a7981 */ /* 0x000ea8000c1e1b00 */
[----:B------:R-:W-:-:S05]  /*1c1f0*/  IADD3 R14, P1, PT, R15, R6, RZ ;  /* 0x000000060f0e7210 */ /* 0x000fca0007f3e0ff */
[----:B------:R-:W-:-:S05]  /*1c200*/  IMAD.X R15, RZ, RZ, R7, P1 ;  /* 0x000000ffff0f7224 */ /* 0x000fca00008e0607 */
[----:B------:R-:W3:Y:S01]  /*1c210*/  LDG.E.U8 R37, desc[UR36][R14.64] ;  /* 0x000000240e257981 */ /* 0x000ee2000c1e1100 */
[----:B------:R-:W-:-:S05]  /*1c220*/  IADD3 R28, P1, PT, R21, R20, RZ ;  /* 0x00000014151c7210 */ /* 0x000fca0007f3e0ff */
[----:B------:R-:W-:Y:S01]  /*1c230*/  IMAD.X R36, RZ, RZ, RZ, P1 ;  /* 0x000000ffff247224 */ /* 0x000fe200008e06ff */
[----:B--2---:R-:W-:-:S05]  /*1c240*/  IADD3 R12, P1, PT, R10, R28, RZ ;  /* 0x0000001c0a0c7210 */ /* 0x004fca0007f3e0ff */
[----:B------:R-:W-:-:S05]  /*1c250*/  IMAD.X R13, R11, 0x1, R36, P1 ;  /* 0x000000010b0d7824 */ /* 0x000fca00008e0624 */
[----:B---3--:R0:W-:Y:S04]  /*1c260*/  ST.E.U8 desc[UR36][R12.64+0x9000], R37 ;  /* 0x009000250c007985 */ /* 0x0081e8000c101124 */
[----:B------:R-:W2:Y:S01]  /*1c270*/  LDG.E.64 R10, desc[UR36][R4.64] ;  /* 0x00000024040a7981 */ /* 0x000ea2000c1e1b00 */
[----:B0-----:R-:W-:-:S04]  /*1c280*/  IADD3 R12, P1, P2, R20, R6, R19 ;  /* 0x00000006140c7210 */ /* 0x001fc80007a3e013 */
[----:B------:R-:W-:-:S05]  /*1c290*/  IADD3.X R13, PT, PT, RZ, R7, RZ, P1, P2 ;  /* 0x00000007ff0d7210 */ /* 0x000fca0000fe44ff */
        /* <DEDUP_REMOVED lines=15> */
.L_x_500:
[----:B------:R-:W-:Y:S05]  /*1c390*/  BSYNC.RECONVERGENT B1 ;  /* 0x0000000000017941 */ /* 0x000fea0003800200 */
.L_x_499:
[----:B------:R-:W-:Y:S05]  /*1c3a0*/  @!P0 BRA `(.L_x_496) ;  /* 0x0000000000648947 */ /* 0x000fea0003800000 */
[----:B-1----:R-:W-:Y:S01]  /*1c3b0*/  IMAD.IADD R11, R20, 0x1, R19 ;  /* 0x00000001140b7824 */ /* 0x002fe200078e0213 */
[----:B0-----:R-:W2:Y:S04]  /*1c3c0*/  LDG.E.64 R12, desc[UR36][R4.64] ;  /* 0x00000024040c7981 */ /* 0x001ea8000c1e1b00 */
[----:B------:R-:W-:-:S05]  /*1c3d0*/  IADD3 R10, P0, PT, R11, R6, RZ ;  /* 0x000000060b0a7210 */ /* 0x000fca0007f1e0ff */
[----:B------:R-:W-:-:S06]  /*1c3e0*/  IMAD.X R11, RZ, RZ, R7, P0 ;  /* 0x000000ffff0b7224 */ /* 0x000fcc00000e0607 */
[----:B------:R-:W3:Y:S01]  /*1c3f0*/  LDG.E.U8 R11, desc[UR36][R10.64] ;  /* 0x000000240a0b7981 */ /* 0x000ee2000c1e1100 */
[----:B------:R-:W-:-:S05]  /*1c400*/  IADD3 R21, P0, PT, R21, R20, RZ ;  /* 0x0000001415157210 */ /* 0x000fca0007f1e0ff */
[----:B------:R-:W-:Y:S01]  /*1c410*/  IMAD.X R15, RZ, RZ, RZ, P0 ;  /* 0x000000ffff0f7224 */ /* 0x000fe200000e06ff */
[----:B--2---:R-:W-:-:S05]  /*1c420*/  IADD3 R12, P0, PT, R12, R21, RZ ;  /* 0x000000150c0c7210 */ /* 0x004fca0007f1e0ff */
[----:B------:R-:W-:Y:S01]  /*1c430*/  IMAD.X R13, R13, 0x1, R15, P0 ;  /* 0x000000010d0d7824 */ /* 0x000fe200000e060f */
[----:B------:R-:W-:-:S04]  /*1c440*/  ISETP.NE.AND P0, PT, R3, 0x1, PT ;  /* 0x000000010300780c */ /* 0x000fc80003f05270 */
[----:B---3--:R2:W-:Y:S09]  /*1c450*/  ST.E.U8 desc[UR36][R12.64+0x9000], R11 ;  /* 0x0090000b0c007985 */ /* 0x0085f2000c101124 */
[----:B------:R-:W-:Y:S05]  /*1c460*/  @!P0 BRA `(.L_x_496) ;  /* 0x0000000000348947 */ /* 0x000fea0003800000 */
[----:B--2---:R-:W2:Y:S01]  /*1c470*/  LDG.E.64 R10, desc[UR36][R4.64] ;  /* 0x00000024040a7981 */ /* 0x004ea2000c1e1b00 */
[----:B------:R-:W-:-:S04]  /*1c480*/  IADD3 R6, P0, P1, R20, R6, R19 ;  /* 0x0000000614067210 */ /* 0x000fc8000791e013 */
[----:B------:R-:W-:-:S05]  /*1c490*/  IADD3.X R7, PT, PT, RZ, R7, RZ, P0, P1 ;  /* 0x00000007ff077210 */ /* 0x000fca00007e24ff */
[----:B------:R-:W3:Y:S01]  /*1c4a0*/  LDG.E.U8 R37, desc[UR36][R6.64+0x1] ;  /* 0x0000012406257981 */ /* 0x000ee2000c1e1100 */
[----:B------:R-:W-:Y:S02]  /*1c4b0*/  ISETP.NE.AND P0, PT, R3, 0x2, PT ;  /* 0x000000020300780c */ /* 0x000fe40003f05270 */
[----:B--2---:R-:W-:-:S05]  /*1c4c0*/  IADD3 R10, P1, PT, R10, R21, RZ ;  /* 0x000000150a0a7210 */ /* 0x004fca0007f3e0ff */
[----:B------:R-:W-:-:S05]  /*1c4d0*/  IMAD.X R11, R11, 0x1, R15, P1 ;  /* 0x000000010b0b7824 */ /* 0x000fca00008e060f */
[----:B---3--:R3:W-:Y:S04]  /*1c4e0*/  ST.E.U8 desc[UR36][R10.64+0x9001], R37 ;  /* 0x009001250a007985 */ /* 0x0087e8000c101124 */
[----:B------:R-:W2:Y:S04]  /*1c4f0*/  @P0 LDG.E.64 R12, desc[UR36][R4.64] ;  /* 0x00000024040c0981 */ /* 0x000ea8000c1e1b00 */
[----:B------:R-:W4:Y:S01]  /*1c500*/  @P0 LDG.E.U8 R3, desc[UR36][R6.64+0x2] ;  /* 0x0000022406030981 */ /* 0x000f22000c1e1100 */
[----:B--2---:R-:W-:-:S05]  /*1c510*/  @P0 IADD3 R12, P1, PT, R12, R21, RZ ;  /* 0x000000150c0c0210 */ /* 0x004fca0007f3e0ff */
[----:B------:R-:W-:-:S05]  /*1c520*/  @P0 IMAD.X R13, R13, 0x1, R15, P1 ;  /* 0x000000010d0d0824 */ /* 0x000fca00008e060f */
[----:B----4-:R3:W-:Y:S03]  /*1c530*/  @P0 ST.E.U8 desc[UR36][R12.64+0x9002], R3 ;  /* 0x009002030c000985 */ /* 0x0107e6000c101124 */
.L_x_496:
[----:B------:R-:W-:Y:S05]  /*1c540*/  BSYNC.RECONVERGENT B0 ;  /* 0x0000000000007941 */ /* 0x000fea0003800200 */
.L_x_495:
[----:B------:R-:W4:Y:S02]  /*1c550*/  LDG.E.64 R4, desc[UR36][R8.64] ;  /* 0x0000002408047981 */ /* 0x000f24000c1e1b00 */
[----:B----4-:R-:W-:-:S05]  /*1c560*/  IMAD.WIDE.U32 R4, R0, 0x1c, R4 ;  /* 0x0000001c00047825 */ /* 0x010fca00078e0004 */
[----:B------:R-:W4:Y:S01]  /*1c570*/  LD.E R6, desc[UR36][R4.64+0x18] ;  /* 0x0000182404067980 */ /* 0x000f22000c101900 */
[----:B------:R-:W-:Y:S05]  /*1c580*/  BMOV.32.CLEAR RZ, B0 ;  /* 0x0000000000ff7355 */ /* 0x000fea0000100000 */
[----:B----4-:R-:W-:-:S05]  /*1c590*/  LOP3.LUT R7, R25, 0xfffff800, R6, 0xf8, !PT ;  /* 0xfffff80019077812 */ /* 0x010fca00078ef806 */
[----:B------:R4:W-:Y:S04]  /*1c5a0*/  ST.E desc[UR36][R4.64+0x18], R7 ;  /* 0x0000180704007985 */ /* 0x0009e8000c101924 */
[----:B-123--:R4:W5:Y:S01]  /*1c5b0*/  LDG.E.64 R10, desc[UR36][R8.64] ;  /* 0x00000024080a7981 */ /* 0x00e962000c1e1b00 */
[----:B------:R-:W-:Y:S01]  /*1c5c0*/  BSSY.RECONVERGENT B0, `(.L_x_501) ;  /* 0x0000070000007945 */ /* 0x000fe20003800200 */
[----:B------:R-:W-:-:S07]  /*1c5d0*/  IMAD.MOV.U32 R3, RZ, RZ, RZ ;  /* 0x000000ffff037224 */ /* 0x000fce00078e00ff */
.L_x_504:
[----:B----45:R-:W-:-:S05]  /*1c5e0*/  IMAD.WIDE.U32 R6, R3, 0x1c, R10 ;  /* 0x0000001c03067825 */ /* 0x030fca00078e000a */
[----:B0-----:R-:W2:Y:S02]  /*1c5f0*/  LD.E R15, desc[UR36][R6.64+0x14] ;  /* 0x00001424060f7980 */ /* 0x001ea4000c101900 */
        /* <DEDUP_REMOVED lines=11> */
[----:B--2---:R-:W-:-:S05]  /*1c6b0*/  IMAD.WIDE.U32 R12, R3, 0x1c, R10 ;  /* 0x0000001c030c7825 */ /* 0x004fca00078e000a */
        /* <DEDUP_REMOVED lines=78> */
[----:B------:R-:W2:Y:S01]  /*1cba0*/  LD.E R15, desc[UR36][R8.64+0xd8] ;  /* 0x0000d824080f7980 */ /* 0x000ea2000c101900 */
[----:B------:R-:W-:Y:S01]  /*1cbb0*/  VIADD R3, R3, 0x8 ;  /* 0x0000000803037836 */ /* 0x000fe20000000000 */
[----:B------:R-:W-:Y:S04]  /*1cbc0*/  BSSY.RECONVERGENT B1, `(.L_x_502) ;  /* 0x000000e000017945 */ /* 0x000fe80003800200 */
[----:B------:R-:W-:Y:S02]  /*1cbd0*/  ISETP.NE.AND P1, PT, R3, 0x400, PT ;  /* 0x000004000300780c */ /* 0x000fe40003f25270 */
[----:B--2---:R-:W-:-:S04]  /*1cbe0*/  SHF.R.U32.HI R12, RZ, 0xc, R15 ;  /* 0x0000000cff0c7819 */ /* 0x004fc8000001160f */
[----:B------:R-:W-:Y:S02]  /*1cbf0*/  LOP3.LUT R14, R12, 0x3ff, RZ, 0xc0, !PT ;  /* 0x000003ff0c0e7812 */ /* 0x000fe400078ec0ff */
[----:B------:R-:W-:Y:S02]  /*1cc00*/  LOP3.LUT R12, R15, 0x1, RZ, 0xc0, !PT ;  /* 0x000000010f0c7812 */ /* 0x000fe400078ec0ff */
[----:B------:R-:W-:-:S04]  /*1cc10*/  ISETP.GT.U32.AND P0, PT, R14, R27, PT ;  /* 0x0000001b0e00720c */ /* 0x000fc80003f04070 */
[----:B------:R-:W-:-:S13]  /*1cc20*/  ISETP.NE.U32.OR P0, PT, R12, 0x1, P0 ;  /* 0x000000010c00780c */ /* 0x000fda0000705470 */
[----:B-1----:R-:W-:Y:S05]  /*1cc30*/  @P0 BRA `(.L_x_503) ;  /* 0x0000000000180947 */ /* 0x002fea0003800000 */
[----:B------:R-:W0:Y:S01]  /*1cc40*/  LDC.64 R10, c[0x4][0x8] ;  /* 0x01000200ff0a7b82 */ /* 0x000e220000000a00 */
[----:B------:R-:W-:-:S05]  /*1cc50*/  VIADD R4, R15, 0x1000 ;  /* 0x000010000f047836 */ /* 0x000fca0000000000 */
[----:B------:R-:W-:-:S04]  /*1cc60*/  LOP3.LUT R4, R4, 0x3ff000, RZ, 0xc0, !PT ;  /* 0x003ff00004047812 */ /* 0x000fc800078ec0ff */
[----:B------:R-:W-:-:S05]  /*1cc70*/  LOP3.LUT R5, R4, 0xffc00fff, R15, 0xf8, !PT ;  /* 0xffc00fff04057812 */ /* 0x000fca00078ef80f */
[----:B------:R1:W-:Y:S04]  /*1cc80*/  ST.E desc[UR36][R8.64+0xd8], R5 ;  /* 0x0000d80508007985 */ /* 0x0003e8000c101924 */
[----:B01----:R-:W5:Y:S02]  /*1cc90*/  LDG.E.64 R10, desc[UR36][R10.64] ;  /* 0x000000240a0a7981 */ /* 0x003f64000c1e1b00 */
.L_x_503:
[----:B------:R-:W-:Y:S05]  /*1cca0*/  BSYNC.RECONVERGENT B1 ;  /* 0x0000000000017941 */ /* 0x000fea0003800200 */
.L_x_502:
[----:B------:R-:W-:Y:S05]  /*1ccb0*/  @P1 BRA `(.L_x_504) ;  /* 0xfffffff800481947 */ /* 0x000fea000383ffff */
[----:B------:R-:W-:Y:S05]  /*1ccc0*/  BSYNC.RECONVERGENT B0 ;  /* 0x0000000000007941 */ /* 0x000fea0003800200 */
.L_x_501:
[----:B-----5:R-:W-:-:S05]  /*1ccd0*/  IMAD.WIDE.U32 R4, R0, 0x1c, R10 ;  /* 0x0000001c00047825 */ /* 0x020fca00078e000a */
[----:B------:R-:W2:Y:S01]  /*1cce0*/  LD.E R3, desc[UR36][R4.64+0x14] ;  /* 0x0000142404037980 */ /* 0x000ea2000c101900 */
[----:B------:R-:W0:Y:S01]  /*1ccf0*/  LDC.64 R10, c[0x4][0x10] ;  /* 0x01000400ff0a7b82 */ /* 0x000e220000000a00 */
[----:B--2---:R-:W-:-:S05]  /*1cd00*/  LOP3.LUT R3, R3, 0xffc00fff, RZ, 0xc0, !PT ;  /* 0xffc00fff03037812 */ /* 0x004fca00078ec0ff */
[----:B------:R1:W-:Y:S04]  /*1cd10*/  ST.E desc[UR36][R4.64+0x14], R3 ;  /* 0x0000140304007985 */ /* 0x0003e8000c101924 */
[----:B0-----:R-:W2:Y:S04]  /*1cd20*/  LDG.E.64 R10, desc[UR36][R10.64] ;  /* 0x000000240a0a7981 */ /* 0x001ea8000c1e1b00 */
[----:B--2---:R-:W2:Y:S01]  /*1cd30*/  LD.E R6, desc[UR36][R10.64+0x80] ;  /* 0x000080240a067980 */ /* 0x004ea2000c101900 */
[----:B------:R-:W-:Y:S05]  /*1cd40*/  BMOV.32.CLEAR RZ, B0 ;  /* 0x0000000000ff7355 */ /* 0x000fea0000100000 */
[----:B------:R-:W-:Y:S01]  /*1cd50*/  BSSY.RECONVERGENT B0, `(.L_x_505) ;  /* 0x000001c000007945 */ /* 0x000fe20003800200 */
[----:B--2---:R-:W-:-:S13]  /*1cd60*/  LOP3.LUT P0, RZ, R6, 0x7fe, RZ, 0xc0, !PT ;  /* 0x000007fe06ff7812 */ /* 0x004fda000780c0ff */
[----:B-1----:R-:W-:Y:S05]  /*1cd70*/  @!P0 BRA `(.L_x_506) ;  /* 0x0000000000648947 */ /* 0x002fea0003800000 */
[----:B------:R-:W0:Y:S02]  /*1cd80*/  LDC.64 R8, c[0x4][0x8] ;  /* 0x01000200ff087b82 */ /* 0x000e240000000a00 */
[----:B0-----:R-:W5:Y:S01]  /*1cd90*/  LDG.E.64 R8, desc[UR36][R8.64] ;  /* 0x0000002408087981 */ /* 0x001f62000c1e1b00 */
[----:B------:R-:W-:Y:S01]  /*1cda0*/  BSSY.RECONVERGENT B1, `(.L_x_507) ;  /* 0x0000015000017945 */ /* 0x000fe20003800200 */
[----:B------:R-:W-:-:S07]  /*1cdb0*/  IMAD.MOV.U32 R3, RZ, RZ, RZ ;  /* 0x000000ffff037224 */ /* 0x000fce00078e00ff */
.L_x_508:
        /* <DEDUP_REMOVED lines=20> */
.L_x_507:
[----:B------:R-:W-:-:S07]  /*1cf00*/  IMAD.MOV.U32 R6, RZ, RZ, R20 ;  /* 0x000000ffff067224 */ /* 0x000fce00078e0014 */
.L_x_506:
[----:B------:R-:W-:Y:S05]  /*1cf10*/  BSYNC.RECONVERGENT B0 ;  /* 0x0000000000007941 */ /* 0x000fea0003800200 */
.L_x_505:
        /* <DEDUP_REMOVED lines=8> */
[----:B------:R-:W-:Y:S05]  /*1cfa0*/  BMOV.32.CLEAR RZ, B0 ;  /* 0x0000000000ff7355 */ /* 0x000fea0000100000 */
[----:B------:R-:W-:Y:S01]  /*1cfb0*/  BSSY.RECONVERGENT B0, `(.L_x_509) ;  /* 0x00000d2000007945 */ /* 0x000fe20003800200 */
[----:B------:R-:W-:-:S02]  /*1cfc0*/  IMAD.MOV.U32 R21, RZ, RZ, -0x1 ;  /* 0xffffffffff157424 */ /* 0x000fc400078e00ff */
[----:B------:R-:W-:Y:S01]  /*1cfd0*/  IMAD.MOV.U32 R20, RZ, RZ, RZ ;  /* 0x000000ffff147224 */ /* 0x000fe200078e00ff */
[----:B--2---:R-:W-:-:S13]  /*1cfe0*/  LOP3.LUT P0, R7, R6, 0x7ff, RZ, 0xc0, !PT ;  /* 0x000007ff06077812 */ /* 0x004fda000780c0ff */
        /* <DEDUP_REMOVED lines=10> */
[----:B--2--5:R-:W-:-:S04]  /*1d090*/  IMAD.WIDE.U32 R8, R0, 0x1c, R10 ;  /* 0x0000001c00087825 */ /* 0x024fc800078e000a */
[----:B------:R-:W-:Y:S05]  /*1d0a0*/  @!P0 BRA `(.L_x_512) ;  /* 0x0000000400c08947 */ /* 0x000fea0003800000 */
[----:B------:R-:W-:Y:S01]  /*1d0b0*/  LOP3.LUT R3, R6, 0x7fc, RZ, 0xc0, !PT ;  /* 0x000007fc06037812 */ /* 0x000fe200078ec0ff */
[----:B------:R-:W-:Y:S01]  /*1d0c0*/  IMAD.MOV.U32 R20, RZ, RZ, R7 ;  /* 0x000000ffff147224 */ /* 0x000fe200078e0007 */
[----:B------:R-:W-:Y:S01]  /*1d0d0*/  PRMT R14, RZ, 0x7610, R14 ;  /* 0x00007610ff0e7816 */ /* 0x000fe2000000000e */
[----:B------:R-:W-:Y:S02]  /*1d0e0*/  IMAD.MOV.U32 R21, RZ, RZ, -0x1 ;  /* 0xffffffffff157424 */ /* 0x000fe400078e00ff */
[----:B------:R-:W-:-:S07]  /*1d0f0*/  IMAD.MOV.U32 R27, RZ, RZ, RZ ;  /* 0x000000ffff1b7224 */ /* 0x000fce00078e00ff */
.L_x_525:
[----:B------:R-:W-:-:S05]  /*1d100*/  IMAD.WIDE.U32 R6, R27, 0x2, R12 ;  /* 0x000000021b067825 */ /* 0x000fca00078e000c */
[----:B------:R-:W2:Y:S02]  /*1d110*/  LD.E.U16 R37, desc[UR36][R6.64+0x882] ;  /* 0x0008822406257980 */ /* 0x000ea4000c101500 */
[----:B--2---:R-:W-:-:S05]  /*1d120*/  IMAD.WIDE.U32 R4, R37, 0x1c, R10 ;  /* 0x0000001c25047825 */ /* 0x004fca00078e000a */
[----:B------:R-:W2:Y:S01]  /*1d130*/  LD.E R28, desc[UR36][R4.64+0x18] ;  /* 0x00001824041c7980 */ /* 0x000ea2000c101900 */
[----:B------:R-:W-:Y:S01]  /*1d140*/  ISETP.NE.AND P0, PT, R0, R37, PT ;  /* 0x000000250000720c */ /* 0x000fe20003f05270 */
[----:B------:R-:W-:Y:S03]  /*1d150*/  BSSY.RECONVERGENT B2, `(.L_x_513) ;  /* 0x0000012000027945 */ /* 0x000fe60003800200 */
[----:B------:R-:W-:Y:S02]  /*1d160*/  SEL R21, R27, R21, !P0 ;  /* 0x000000151b157207 */ /* 0x000fe40004000000 */
[----:B--2---:R-:W-:-:S04]  /*1d170*/  LOP3.LUT R28, R28, 0x7ff, RZ, 0xc0, !PT ;  /* 0x000007ff1c1c7812 */ /* 0x004fc800078ec0ff */
[----:B------:R-:W-:-:S13]  /*1d180*/  ISETP.GE.U32.AND P1, PT, R28, R25, PT ;  /* 0x000000191c00720c */ /* 0x000fda0003f26070 */
[----:B------:R-:W-:Y:S05]  /*1d190*/  @!P1 BRA `(.L_x_514) ;  /* 0x00000000002c9947 */ /* 0x000fea0003800000 */
[----:B------:R-:W-:Y:S02]  /*1d1a0*/  ISETP.NE.AND P1, PT, R28, R25, PT ;  /* 0x000000191c00720c */ /* 0x000fe40003f25270 */
[----:B------:R-:W-:-:S11]  /*1d1b0*/  PLOP3.LUT P0, PT, PT, PT, PT, 0x8, 0x80 ;  /* 0x000000000080781c */ /* 0x000fd60003f0e170 */
        /* <DEDUP_REMOVED lines=9> */
.L_x_514:
[----:B------:R-:W-:-:S04]  /*1d250*/  PRMT R4, R14, 0x9910, RZ ;  /* 0x000099100e047816 */ /* 0x000fc800000000ff */
[----:B------:R-:W-:-:S13]  /*1d260*/  ISETP.EQ.AND P0, PT, R4, RZ, PT ;  /* 0x000000ff0400720c */ /* 0x000fda0003f02270 */
.L_x_515:
[----:B------:R-:W-:Y:S05]  /*1d270*/  BSYNC.RECONVERGENT B2 ;  /* 0x0000000000027941 */ /* 0x000fea0003800200 */
.L_x_513:
[----:B------:R-:W2:Y:S02]  /*1d280*/  LD.E.U16 R37, desc[UR36][R6.64+0x884] ;  /* 0x0008842406257980 */ /* 0x000ea4000c101500 */
[----:B--2---:R-:W-:-:S05]  /*1d290*/  IMAD.WIDE.U32 R4, R37, 0x1c, R10 ;  /* 0x0000001c25047825 */ /* 0x004fca00078e000a */
[----:B------:R-:W2:Y:S01]  /*1d2a0*/  LD.E R28, desc[UR36][R4.64+0x18] ;  /* 0x00001824041c7980 */ /* 0x000ea2000c101900 */
[----:B------:R-:W-:Y:S01]  /*1d2b0*/  BSSY.RECONVERGENT B2, `(.L_x_516) ;  /* 0x0000013000027945 */ /* 0x000fe20003800200 */
[----:B------:R-:W-:Y:S02]  /*1d2c0*/  SEL R14, R14, 0x1, !P0 ;  /* 0x000000010e0e7807 */ /* 0x000fe40004000000 */
[----:B------:R-:W-:Y:S02]  /*1d2d0*/  SEL R20, R27, R20, P0 ;  /* 0x000000141b147207 */ /* 0x000fe40000000000 */
        /* <DEDUP_REMOVED lines=14> */
.L_x_517:
[----:B------:R-:W-:-:S04]  /*1d3c0*/  PRMT R4, R14, 0x9910, RZ ;  /* 0x000099100e047816 */ /* 0x000fc800000000ff */
[----:B------:R-:W-:-:S13]  /*1d3d0*/  ISETP.EQ.AND P0, PT, R4, RZ, PT ;  /* 0x000000ff0400720c */ /* 0x000fda0003f02270 */
.L_x_518:
[----:B------:R-:W-:Y:S05]  /*1d3e0*/  BSYNC.RECONVERGENT B2 ;  /* 0x0000000000027941 */ /* 0x000fea0003800200 */
.L_x_516:
[----:B------:R-:W2:Y:S01]  /*1d3f0*/  LD.E.U16 R36, desc[UR36][R6.64+0x886] ;  /* 0x0008862406247980 */ /* 0x000ea2000c101500 */
[----:B------:R-:W-:Y:S01]  /*1d400*/  VIADD R28, R27, 0x1 ;  /* 0x000000011b1c7836 */ /* 0x000fe20000000000 */
[----:B------:R-:W-:-:S04]  /*1d410*/  ISETP.NE.AND P1, PT, R0, R37, PT ;  /* 0x000000250000720c */ /* 0x000fc80003f25270 */
[C---:B------:R-:W-:Y:S02]  /*1d420*/  SEL R20, R28.reuse, R20, P0 ;  /* 0x000000141c147207 */ /* 0x040fe40000000000 */
[----:B------:R-:W-:Y:S01]  /*1d430*/  SEL R28, R28, R21, !P1 ;  /* 0x000000151c1c7207 */ /* 0x000fe20004800000 */
[----:B--2---:R-:W-:-:S05]  /*1d440*/  IMAD.WIDE.U32 R4, R36, 0x1c, R10 ;  /* 0x0000001c24047825 */ /* 0x004fca00078e000a */
[----:B------:R-:W2:Y:S01]  /*1d450*/  LD.E R21, desc[UR36][R4.64+0x18] ;  /* 0x0000182404157980 */ /* 0x000ea2000c101900 */
[----:B------:R-:W-:Y:S01]  /*1d460*/  ISETP.NE.AND P1, PT, R0, R36, PT ;  /* 0x000000240000720c */ /* 0x000fe20003f25270 */
[----:B------:R-:W-:Y:S01]  /*1d470*/  BSSY.RECONVERGENT B2, `(.L_x_519) ;  /* 0x0000014000027945 */ /* 0x000fe20003800200 */
[----:B------:R-:W-:Y:S02]  /*1d480*/  SEL R14, R14, 0x1, !P0 ;  /* 0x000000010e0e7807 */ /* 0x000fe40004000000 */
[----:B--2---:R-:W-:Y:S01]  /*1d490*/  LOP3.LUT R36, R21, 0x7ff, RZ, 0xc0, !PT ;  /* 0x000007ff15247812 */ /* 0x004fe200078ec0ff */
[----:B------:R-:W-:-:S03]  /*1d4a0*/  VIADD R21, R27, 0x2 ;  /* 0x000000021b157836 */ /* 0x000fc60000000000 */
[----:B------:R-:W-:Y:S02]  /*1d4b0*/  ISETP.GE.U32.AND P2, PT, R36, R25, PT ;  /* 0x000000192400720c */ /* 0x000fe40003f46070 */
[----:B------:R-:W-:-:S11]  /*1d4c0*/  SEL R28, R21, R28, !P1 ;  /* 0x0000001c151c7207 */ /* 0x000fd60004800000 */
        /* <DEDUP_REMOVED lines=12> */
.L_x_520:
[----:B------:R-:W-:-:S04]  /*1d590*/  PRMT R4, R14, 0x9910, RZ ;  /* 0x000099100e047816 */ /* 0x000fc800000000ff */
[----:B------:R-:W-:-:S13]  /*1d5a0*/  ISETP.EQ.AND P0, PT, R4, RZ, PT ;  /* 0x000000ff0400720c */ /* 0x000fda0003f02270 */
.L_x_521:
[----:B------:R-:W-:Y:S05]  /*1d5b0*/  BSYNC.RECONVERGENT B2 ;  /* 0x0000000000027941 */ /* 0x000fea0003800200 */
.L_x_519:
        /* <DEDUP_REMOVED lines=23> */
.L_x_523:
[----:B------:R-:W-:-:S04]  /*1d730*/  PRMT R4, R14, 0x9910, RZ ;  /* 0x000099100e047816 */ /* 0x000fc800000000ff */
[----:B------:R-:W-:-:S13]  /*1d740*/  ISETP.EQ.AND P0, PT, R4, RZ, PT ;  /* 0x000000ff0400720c */ /* 0x000fda0003f02270 */
.L_x_524:
[----:B------:R-:W-:Y:S05]  /*1d750*/  BSYNC.RECONVERGENT B2 ;  /* 0x0000000000027941 */ /* 0x000fea0003800200 */
.L_x_522:
[----:B------:R-:W-:Y:S01]  /*1d760*/  VIADD R27, R27, 0x4 ;  /* 0x000000041b1b7836 */ /* 0x000fe20000000000 */
[----:B------:R-:W-:Y:S02]  /*1d770*/  SEL R14, R14, 0x1, !P0 ;  /* 0x000000010e0e7807 */ /* 0x000fe40004000000 */
[----:B------:R-:W-:Y:S02]  /*1d780*/  SEL R20, R37, R20, P0 ;  /* 0x0000001425147207 */ /* 0x000fe40000000000 */
[----:B------:R-:W-:-:S13]  /*1d790*/  ISETP.NE.AND P1, PT, R27, R3, PT ;  /* 0x000000031b00720c */ /* 0x000fda0003f25270 */
[----:B------:R-:W-:Y:S05]  /*1d7a0*/  @P1 BRA `(.L_x_525) ;  /* 0xfffffff800541947 */ /* 0x000fea000383ffff */
.L_x_512:
[----:B------:R-:W-:Y:S05]  /*1d7b0*/  BSYNC.RECONVERGENT B1 ;  /* 0x0000000000017941 */ /* 0x000fea0003800200 */
.L_x_511:
[----:B------:R-:W-:-:S13]  /*1d7c0*/  ISETP.NE.AND P0, PT, R15, RZ, PT ;  /* 0x000000ff0f00720c */ /* 0x000fda0003f05270 */
[----:B------:R-:W-:Y:S05]  /*1d7d0*/  @!P0 BRA `(.L_x_510) ;  /* 0x00000004003c8947 */ /* 0x000fea0003800000 */
        /* <DEDUP_REMOVED lines=21> */
.L_x_527:
[----:B------:R-:W-:-:S04]  /*1d930*/  PRMT R4, R14, 0x9910, RZ ;  /* 0x000099100e047816 */ /* 0x000fc800000000ff */
[----:B------:R-:W-:-:S13]  /*1d940*/  ISETP.EQ.AND P0, PT, R4, RZ, PT ;  /* 0x000000ff0400720c */ /* 0x000fda0003f02270 */
.L_x_528:
[----:B------:R-:W-:Y:S05]  /*1d950*/  BSYNC.RECONVERGENT B1 ;  /* 0x0000000000017941 */ /* 0x000fea0003800200 */
.L_x_526:
[----:B------:R-:W-:Y:S02]  /*1d960*/  ISETP.NE.AND P1, PT, R15, 0x1, PT ;  /* 0x000000010f00780c */ /* 0x000fe40003f25270 */
[----:B------:R-:W-:Y:S02]  /*1d970*/  SEL R27, R3, R20, P0 ;  /* 0x00000014031b7207 */ /* 0x000fe40000000000 */
[----:B------:R-:W-:-:S03]  /*1d980*/  SEL R28, R14, 0x1, !P0 ;  /* 0x000000010e1c7807 */ /* 0x000fc60004000000 */
[----:B------:R-:W-:-:S06]  /*1d990*/  IMAD.MOV.U32 R20, RZ, RZ, R27 ;  /* 0x000000ffff147224 */ /* 0x000fcc00078e001b */
[----:B------:R-:W-:Y:S05]  /*1d9a0*/  @!P1 BRA `(.L_x_510) ;  /* 0x0000000000c89947 */ /* 0x000fea0003800000 */
[----:B------:R-:W2:Y:S02]  /*1d9b0*/  LD.E.U16 R37, desc[UR36][R6.64+0x884] ;  /* 0x0008842406257980 */ /* 0x000ea4000c101500 */
[----:B--2---:R-:W-:-:S05]  /*1d9c0*/  IMAD.WIDE.U32 R4, R37, 0x1c, R10 ;  /* 0x0000001c25047825 */ /* 0x004fca00078e000a */
[----:B------:R-:W2:Y:S01]  /*1d9d0*/  LD.E R14, desc[UR36][R4.64+0x18] ;  /* 0x00001824040e7980 */ /* 0x000ea2000c101900 */
[----:B------:R-:W-:Y:S01]  /*1d9e0*/  ISETP.NE.AND P0, PT, R0, R37, PT ;  /* 0x000000250000720c */ /* 0x000fe20003f05270 */
[----:B------:R-:W-:Y:S01]  /*1d9f0*/  BSSY.RECONVERGENT B1, `(.L_x_529) ;  /* 0x0000013000017945 */ /* 0x000fe20003800200 */
        /* <DEDUP_REMOVED lines=16> */
.L_x_530:
[----:B------:R-:W-:-:S04]  /*1db00*/  PRMT R4, R28, 0x9910, RZ ;  /* 0x000099101c047816 */ /* 0x000fc800000000ff */
[----:B------:R-:W-:-:S13]  /*1db10*/  ISETP.EQ.AND P0, PT, R4, RZ, PT ;  /* 0x000000ff0400720c */ /* 0x000fda0003f02270 */
.L_x_531:
[----:B------:R-:W-:Y:S05]  /*1db20*/  BSYNC.RECONVERGENT B1 ;  /* 0x0000000000017941 */ /* 0x000fea0003800200 */
.L_x_529:
[----:B------:R-:W-:Y:S02]  /*1db30*/  ISETP.NE.AND P1, PT, R15, 0x2, PT ;  /* 0x000000020f00780c */ /* 0x000fe40003f25270 */
[----:B------:R-:W-:-:S11]  /*1db40*/  SEL R20, R14, R27, P0 ;  /* 0x0000001b0e147207 */ /* 0x000fd60000000000 */
[----:B------:R-:W-:Y:S05]  /*1db50*/  @!P1 BRA `(.L_x_510) ;  /* 0x00000000005c9947 */ /* 0x000fea0003800000 */
[----:B------:R-:W2:Y:S02]  /*1db60*/  LD.E.U16 R7, desc[UR36][R6.64+0x886] ;  /* 0x0008862406077980 */ /* 0x000ea4000c101500 */
[----:B--2---:R-:W-:-:S05]  /*1db70*/  IMAD.WIDE.U32 R10, R7, 0x1c, R10 ;  /* 0x0000001c070a7825 */ /* 0x004fca00078e000a */
[----:B------:R-:W2:Y:S01]  /*1db80*/  LD.E R4, desc[UR36][R10.64+0x18] ;  /* 0x000018240a047980 */ /* 0x000ea2000c101900 */
[----:B------:R-:W-:Y:S01]  /*1db90*/  ISETP.NE.AND P1, PT, R0, R7, PT ;  /* 0x000000070000720c */ /* 0x000fe20003f25270 */
[----:B------:R-:W-:-:S05]  /*1dba0*/  VIADD R0, R3, 0x2 ;  /* 0x0000000203007836 */ /* 0x000fca0000000000 */
[----:B------:R-:W-:Y:S02]  /*1dbb0*/  SEL R21, R0, R21, !P1 ;  /* 0x0000001500157207 */ /* 0x000fe40004800000 */
[----:B--2---:R-:W-:-:S04]  /*1dbc0*/  LOP3.LUT R4, R4, 0x7ff, RZ, 0xc0, !PT ;  /* 0x000007ff04047812 */ /* 0x004fc800078ec0ff */
[----:B------:R-:W-:-:S13]  /*1dbd0*/  ISETP.GE.U32.AND P2, PT, R4, R25, PT ;  /* 0x000000190400720c */ /* 0x000fda0003f46070 */
[----:B------:R-:W-:Y:S05]  /*1dbe0*/  @!P2 BRA `(.L_x_532) ;  /* 0x000000000028a947 */ /* 0x000fea0003800000 */
[----:B------:R-:W-:-:S13]  /*1dbf0*/  ISETP.NE.AND P1, PT, R4, R25, PT ;  /* 0x000000190400720c */ /* 0x000fda0003f25270 */
        /* <DEDUP_REMOVED lines=9> */
.L_x_532:
[----:B------:R-:W-:-:S04]  /*1dc90*/  PRMT R3, R28, 0x9910, RZ ;  /* 0x000099101c037816 */ /* 0x000fc800000000ff */
[----:B------:R-:W-:-:S04]  /*1dca0*/  ISETP.NE.AND P1, PT, R3, RZ, PT ;  /* 0x000000ff0300720c */ /* 0x000fc80003f25270 */
[----:B------:R-:W-:-:S05]  /*1dcb0*/  @!P0 SEL R14, R0, R27, !P1 ;  /* 0x0000001b000e8207 */ /* 0x000fca0004800000 */
[----:B------:R-:W-:-:S07]  /*1dcc0*/  IMAD.MOV.U32 R20, RZ, RZ, R14 ;  /* 0x000000ffff147224 */ /* 0x000fce00078e000e */
.L_x_510:
[----:B------:R-:W-:Y:S05]  /*1dcd0*/  BSYNC.RECONVERGENT B0 ;  /* 0x0000000000007941 */ /* 0x000fea0003800200 */
.L_x_509:
[----:B------:R-:W-:-:S13]  /*1dce0*/  ISETP.GT.U32.AND P0, PT, R20, R21, PT ;  /* 0x000000151400720c */ /* 0x000fda0003f04070 */
[----:B------:R-:W-:Y:S05]  /*1dcf0*/  @!P0 BRA `(.L_x_533) ;  /* 0x0000000000f88947 */ /* 0x000fea0003800000 */
[----:B------:R-:W-:-:S05]  /*1dd00*/  IMAD.WIDE.U32 R4, R21, 0x2, R12 ;  /* 0x0000000215047825 */ /* 0x000fca00078e000c */
[----:B------:R0:W5:Y:S01]  /*1dd10*/  LD.E.U16 R0, desc[UR36][R4.64+0x882] ;  /* 0x0008822404007980 */ /* 0x000162000c101500 */
[----:B------:R-:W-:Y:S01]  /*1dd20*/  VIADD R10, R20, 0xffffffff ;  /* 0xffffffff140a7836 */ /* 0x000fe20000000000 */
[----:B------:R-:W-:Y:S05]  /*1dd30*/  BMOV.32.CLEAR RZ, B0 ;  /* 0x0000000000ff7355 */ /* 0x000fea0000100000 */
[----:B------:R-:W-:Y:S01]  /*1dd40*/  ISETP.GE.U32.AND P0, PT, R21, R10, PT ;  /* 0x0000000a1500720c */ /* 0x000fe20003f06070 */
[----:B------:R-:W-:-:S12]  /*1dd50*/  BSSY.RECONVERGENT B0, `(.L_x_534) ;  /* 0x0000033000007945 */ /* 0x000fd80003800200 */
[----:B0-----:R-:W-:Y:S05]  /*1dd60*/  @P0 BRA `(.L_x_535) ;  /* 0x0000000000c40947 */ /* 0x001fea0003800000 */
[----:B------:R-:W-:Y:S01]  /*1dd70*/  LOP3.LUT R3, RZ, R21, RZ, 0x33, !PT ;  /* 0x00000015ff037212 */ /* 0x000fe200078e33ff */
[----:B------:R-:W-:Y:S04]  /*1dd80*/  BSSY.RECONVERGENT B1, `(.L_x_536) ;  /* 0x0000018000017945 */ /* 0x000fe80003800200 */
[----:B------:R-:W-:-:S05]  /*1dd90*/  IMAD.IADD R3, R3, 0x1, R20 ;  /* 0x0000000103037824 */ /* 0x000fca00078e0214 */
[----:B-----5:R-:W-:Y:S01]  /*1dda0*/  LOP3.LUT P0, R8, R3, 0x3, RZ, 0xc0, !PT ;  /* 0x0000000303087812 */ /* 0x020fe2000780c0ff */
[----:B------:R-:W-:-:S12]  /*1ddb0*/  IMAD.MOV.U32 R3, RZ, RZ, R21 ;  /* 0x000000ffff037224 */ /* 0x000fd800078e0015 */
[----:B------:R-:W-:Y:S05]  /*1ddc0*/  @!P0 BRA `(.L_x_537) ;  /* 0x00000000004c8947 */ /* 0x000fea0003800000 */
[----:B------:R-:W-:-:S05]  /*1ddd0*/  IMAD.WIDE R12, R21, 0x2, R12 ;  /* 0x00000002150c7825 */ /* 0x000fca00078e020c */
[----:B------:R-:W2:Y:S01]  /*1dde0*/  LD.E.U16 R5, desc[UR36][R12.64+0x884] ;  /* 0x000884240c057980 */ /* 0x000ea2000c101500 */
[----:B------:R-:W-:Y:S01]  /*1ddf0*/  ISETP.NE.AND P0, PT, R8, 0x1, PT ;  /* 0x000000010800780c */ /* 0x000fe20003f05270 */
[----:B------:R-:W-:Y:S02]  /*1de00*/  VIADD R3, R21, 0x1 ;  /* 0x0000000115037836 */ /* 0x000fe40000000000 */
[----:B--2---:R0:W-:Y:S10]  /*1de10*/  ST.E.U16 desc[UR36][R12.64+0x882], R5 ;  /* 0x000882050c007985 */ /* 0x0041f4000c101524 */
[----:B------:R-:W-:Y:S05]  /*1de20*/  @!P0 BRA `(.L_x_537) ;  /* 0x0000000000348947 */ /* 0x000fea0003800000 */
[----:B0-----:R-:W0:Y:S02]  /*1de30*/  LDC.64 R4, c[0x4][0x10] ;  /* 0x01000400ff047b82 */ /* 0x001e240000000a00 */
[----:B0-----:R-:W2:Y:S02]  /*1de40*/  LDG.E.64 R6, desc[UR36][R4.64] ;  /* 0x0000002404067981 */ /* 0x001ea4000c1e1b00 */
[----:B--2---:R-:W-:-:S05]  /*1de50*/  IMAD.WIDE R6, R21, 0x2, R6 ;  /* 0x0000000215067825 */ /* 0x004fca00078e0206 */
[----:B------:R-:W2:Y:S01]  /*1de60*/  LD.E.U16 R9, desc[UR36][R6.64+0x886] ;  /* 0x0008862406097980 */ /* 0x000ea2000c101500 */
[----:B------:R-:W-:Y:S01]  /*1de70*/  ISETP.NE.AND P0, PT, R8, 0x2, PT ;  /* 0x000000020800780c */ /* 0x000fe20003f05270 */
[----:B------:R-:W-:Y:S02]  /*1de80*/  VIADD R3, R21, 0x2 ;  /* 0x0000000215037836 */ /* 0x000fe40000000000 */
[----:B--2---:R1:W-:Y:S10]  /*1de90*/  ST.E.U16 desc[UR36][R6.64+0x884], R9 ;  /* 0x0008840906007985 */ /* 0x0043f4000c101524 */
[----:B------:R-:W-:Y:S05]  /*1dea0*/  @!P0 BRA `(.L_x_537) ;  /* 0x0000000000148947 */ /* 0x000fea0003800000 */
[----:B-1----:R-:W2:Y:S02]  /*1deb0*/  LDG.E.64 R6, desc[UR36][R4.64] ;  /* 0x0000002404067981 */ /* 0x002ea4000c1e1b00 */
[----:B--2---:R-:W-:-:S05]  /*1dec0*/  IMAD.WIDE R6, R21, 0x2, R6 ;  /* 0x0000000215067825 */ /* 0x004fca00078e0206 */
[----:B------:R-:W2:Y:S01]  /*1ded0*/  LD.E.U16 R9, desc[UR36][R6.64+0x888] ;  /* 0x0008882406097980 */ /* 0x000ea2000c101500 */
[----:B------:R-:W-:-:S03]  /*1dee0*/  VIADD R3, R21, 0x3 ;  /* 0x0000000315037836 */ /* 0x000fc60000000000 */
[----:B--2---:R2:W-:Y:S04]  /*1def0*/  ST.E.U16 desc[UR36][R6.64+0x886], R9 ;  /* 0x0008860906007985 */ /* 0x0045e8000c101524 */
.L_x_537:
[----:B------:R-:W-:Y:S05]  /*1df00*/  BSYNC.RECONVERGENT B1 ;  /* 0x0000000000017941 */ /* 0x000fea0003800200 */
.L_x_536:
[----:B------:R-:W-:-:S04]  /*1df10*/  IADD3 R20, PT, PT, -R21, -0x2, R20 ;  /* 0xfffffffe15147810 */ /* 0x000fc80007ffe114 */
[----:B------:R-:W-:-:S13]  /*1df20*/  ISETP.GE.U32.AND P0, PT, R20, 0x3, PT ;  /* 0x000000031400780c */ /* 0x000fda0003f06070 */
[----:B------:R-:W-:Y:S05]  /*1df30*/  @!P0 BRA `(.L_x_535) ;  /* 0x0000000000508947 */ /* 0x000fea0003800000 */
[----:B0-----:R-:W0:Y:S02]  /*1df40*/  LDC.64 R4, c[0x4][0x10] ;  /* 0x01000400ff047b82 */ /* 0x001e240000000a00 */
.L_x_538:
[----:B0--3--:R-:W3:Y:S02]  /*1df50*/  LDG.E.64 R14, desc[UR36][R4.64] ;  /* 0x00000024040e7981 */ /* 0x009ee4000c1e1b00 */
[----:B---3--:R-:W-:-:S05]  /*1df60*/  IMAD.WIDE R14, R3, 0x2, R14 ;  /* 0x00000002030e7825 */ /* 0x008fca00078e020e */
[----:B------:R-:W3:Y:S04]  /*1df70*/  LD.E.U16 R11, desc[UR36][R14.64+0x884] ;  /* 0x000884240e0b7980 */ /* 0x000ee8000c101500 */
[----:B---3--:R0:W-:Y:S04]  /*1df80*/  ST.E.U16 desc[UR36][R14.64+0x882], R11 ;  /* 0x0008820b0e007985 */ /* 0x0081e8000c101524 */
[----:B------:R-:W3:Y:S02]  /*1df90*/  LDG.E.64 R12, desc[UR36][R4.64] ;  /* 0x00000024040c7981 */ /* 0x000ee4000c1e1b00 */
[----:B---3--:R-:W-:-:S05]  /*1dfa0*/  IMAD.WIDE R12, R3, 0x2, R12 ;  /* 0x00000002030c7825 */ /* 0x008fca00078e020c */
[----:B------:R-:W3:Y:S04]  /*1dfb0*/  LD.E.U16 R21, desc[UR36][R12.64+0x886] ;  /* 0x000886240c157980 */ /* 0x000ee8000c101500 */
[----:B---3--:R3:W-:Y:S04]  /*1dfc0*/  ST.E.U16 desc[UR36][R12.64+0x884], R21 ;  /* 0x000884150c007985 */ /* 0x0087e8000c101524 */
[----:B-12---:R-:W2:Y:S02]  /*1dfd0*/  LDG.E.64 R6, desc[UR36][R4.64] ;  /* 0x0000002404067981 */ /* 0x006ea4000c1e1b00 */
[----:B--2---:R-:W-:-:S05]  /*1dfe0*/  IMAD.WIDE R6, R3, 0x2, R6 ;  /* 0x0000000203067825 */ /* 0x004fca00078e0206 */
[----:B------:R-:W2:Y:S04]  /*1dff0*/  LD.E.U16 R25, desc[UR36][R6.64+0x888] ;  /* 0x0008882406197980 */ /* 0x000ea8000c101500 */
[----:B--2---:R3:W-:Y:S04]  /*1e000*/  ST.E.U16 desc[UR36][R6.64+0x886], R25 ;  /* 0x0008861906007985 */ /* 0x0047e8000c101524 */
[----:B------:R-:W2:Y:S02]  /*1e010*/  LDG.E.64 R8, desc[UR36][R4.64] ;  /* 0x0000002404087981 */ /* 0x000ea4000c1e1b00 */
[----:B--2---:R-:W-:-:S05]  /*1e020*/  IMAD.WIDE R8, R3, 0x2, R8 ;  /* 0x0000000203087825 */ /* 0x004fca00078e0208 */
[----:B0-----:R-:W2:Y:S01]  /*1e030*/  LD.E.U16 R11, desc[UR36][R8.64+0x88a] ;  /* 0x00088a24080b7980 */ /* 0x001ea2000c101500 */
[----:B------:R-:W-:-:S05]  /*1e040*/  VIADD R3, R3, 0x4 ;  /* 0x0000000403037836 */ /* 0x000fca0000000000 */
[----:B------:R-:W-:Y:S01]  /*1e050*/  ISETP.NE.AND P0, PT, R3, R10, PT ;  /* 0x0000000a0300720c */ /* 0x000fe20003f05270 */
[----:B--2---:R3:W-:-:S12]  /*1e060*/  ST.E.U16 desc[UR36][R8.64+0x888], R11 ;  /* 0x0008880b08007985 */ /* 0x0047d8000c101524 */
[----:B------:R-:W-:Y:S05]  /*1e070*/  @P0 BRA `(.L_x_538) ;  /* 0xfffffffc00b40947 */ /* 0x000fea000383ffff */
.L_x_535:
[----:B------:R-:W-:Y:S05]  /*1e080*/  BSYNC.RECONVERGENT B0 ;  /* 0x0000000000007941 */ /* 0x000fea0003800200 */
.L_x_534:
[----:B-123--:R-:W0:Y:S02]  /*1e090*/  LDC.64 R6, c[0x4][0x10] ;  /* 0x01000400ff067b82 */ /* 0x00ee240000000a00 */
[----:B0-----:R-:W2:Y:S02]  /*1e0a0*/  LDG.E.64 R4, desc[UR36][R6.64] ;  /* 0x0000002406047981 */ /* 0x001ea4000c1e1b00 */
[----:B--2---:R-:W-:-:S05]  /*1e0b0*/  IMAD.WIDE.U32 R4, R10, 0x2, R4 ;  /* 0x000000020a047825 */ /* 0x004fca00078e0004 */
[----:B-----5:R1:W-:Y:S01]  /*1e0c0*/  ST.E.U16 desc[UR36][R4.64+0x882], R0 ;  /* 0x0008820004007985 */ /* 0x0203e2000c101524 */
[----:B------:R-:W-:Y:S05]  /*1e0d0*/  BRA `(.L_x_492) ;  /* 0x0000000000f07947 */ /* 0x000fea0003800000 */
.L_x_533:
[----:B------:R-:W-:-:S13]  /*1e0e0*/  ISETP.GE.U32.AND P0, PT, R20, R21, PT ;  /* 0x000000151400720c */ /* 0x000fda0003f06070 */
[----:B------:R-:W-:Y:S05]  /*1e0f0*/  @P0 BRA `(.L_x_492) ;  /* 0x0000000000e80947 */ /* 0x000fea0003800000 */
[----:B------:R-:W-:-:S05]  /*1e100*/  IMAD.WIDE.U32 R4, R21, 0x2, R12 ;  /* 0x0000000215047825 */ /* 0x000fca00078e000c */
[----:B------:R0:W5:Y:S01]  /*1e110*/  LD.E.U16 R0, desc[UR36][R4.64+0x882] ;  /* 0x0008822404007980 */ /* 0x000162000c101500 */
[----:B------:R-:W-:Y:S01]  /*1e120*/  IMAD.IADD R3, R21, 0x1, -R20 ;  /* 0x0000000115037824 */ /* 0x000fe200078e0a14 */
[----:B------:R-:W-:Y:S05]  /*1e130*/  BMOV.32.CLEAR RZ, B0 ;  /* 0x0000000000ff7355 */ /* 0x000fea0000100000 */
[----:B-----5:R-:W-:Y:S01]  /*1e140*/  LOP3.LUT P0, R8, R3, 0x3, RZ, 0xc0, !PT ;  /* 0x0000000303087812 */ /* 0x020fe2000780c0ff */
[----:B------:R-:W-:Y:S01]  /*1e150*/  BSSY.RECONVERGENT B0, `(.L_x_539) ;  /* 0x0000016000007945 */ /* 0x000fe20003800200 */
[----:B------:R-:W-:-:S11]  /*1e160*/  IMAD.MOV.U32 R3, RZ, RZ, R21 ;  /* 0x000000ffff037224 */ /* 0x000fd600078e0015 */
[----:B0-----:R-:W-:Y:S05]  /*1e170*/  @!P0 BRA `(.L_x_540) ;  /* 0x00000000004c8947 */ /* 0x001fea0003800000 */
        /* <DEDUP_REMOVED lines=19> */
.L_x_540:
[----:B------:R-:W-:Y:S05]  /*1e2b0*/  BSYNC.RECONVERGENT B0 ;  /* 0x0000000000007941 */ /* 0x000fea0003800200 */
.L_x_539:
[----:B0-----:R-:W0:Y:S01]  /*1e2c0*/  LDC.64 R4, c[0x4][0x10] ;  /* 0x01000400ff047b82 */ /* 0x001e220000000a00 */
[----:B-12---:R-:W-:Y:S01]  /*1e2d0*/  IMAD.IADD R6, R20, 0x1, -R21 ;  /* 0x0000000114067824 */ /* 0x006fe200078e0a15 */
[----:B------:R-:W-:Y:S05]  /*1e2e0*/  BMOV.32.CLEAR RZ, B0 ;  /* 0x0000000000ff7355 */ /* 0x000fea0000100000 */
[----:B------:R-:W-:Y:S01]  /*1e2f0*/  ISETP.GT.U32.AND P0, PT, R6, -0x4, PT ;  /* 0xfffffffc0600780c */ /* 0x000fe20003f04070 */
[----:B------:R-:W-:-:S12]  /*1e300*/  BSSY.RECONVERGENT B0, `(.L_x_541) ;  /* 0x0000016000007945 */ /* 0x000fd80003800200 */
[----:B------:R-:W-:Y:S05]  /*1e310*/  @P0 BRA `(.L_x_542) ;  /* 0x0000000000500947 */ /* 0x000fea0003800000 */
[----:B------:R-:W1:Y:S02]  /*1e320*/  LDC.64 R6, c[0x4][0x10] ;  /* 0x01000400ff067b82 */ /* 0x000e640000000a00 */
.L_x_543:
[----:B-12---:R-:W2:Y:S02]  /*1e330*/  LDG.E.64 R14, desc[UR36][R6.64] ;  /* 0x00000024060e7981 */ /* 0x006ea4000c1e1b00 */
[----:B--2---:R-:W-:-:S05]  /*1e340*/  IMAD.WIDE R14, R3, 0x2, R14 ;  /* 0x00000002030e7825 */ /* 0x004fca00078e020e */
[----:B------:R-:W2:Y:S04]  /*1e350*/  LD.E.U16 R21, desc[UR36][R14.64+0x880] ;  /* 0x000880240e157980 */ /* 0x000ea8000c101500 */
[----:B--2---:R1:W-:Y:S04]  /*1e360*/  ST.E.U16 desc[UR36][R14.64+0x882], R21 ;  /* 0x000882150e007985 */ /* 0x0043e8000c101524 */
[----:B------:R-:W2:Y:S02]  /*1e370*/  LDG.E.64 R12, desc[UR36][R6.64] ;  /* 0x00000024060c7981 */ /* 0x000ea4000c1e1b00 */
[----:B--2---:R-:W-:-:S05]  /*1e380*/  IMAD.WIDE R12, R3, 0x2, R12 ;  /* 0x00000002030c7825 */ /* 0x004fca00078e020c */
[----:B------:R-:W2:Y:S04]  /*1e390*/  LD.E.U16 R25, desc[UR36][R12.64+0x87e] ;  /* 0x00087e240c197980 */ /* 0x000ea8000c101500 */
[----:B--2---:R2:W-:Y:S04]  /*1e3a0*/  ST.E.U16 desc[UR36][R12.64+0x880], R25 ;  /* 0x000880190c007985 */ /* 0x0045e8000c101524 */
[----:B------:R-:W3:Y:S02]  /*1e3b0*/  LDG.E.64 R10, desc[UR36][R6.64] ;  /* 0x00000024060a7981 */ /* 0x000ee4000c1e1b00 */
[----:B---3--:R-:W-:-:S05]  /*1e3c0*/  IMAD.WIDE R10, R3, 0x2, R10 ;  /* 0x00000002030a7825 */ /* 0x008fca00078e020a */
[----:B------:R-:W3:Y:S04]  /*1e3d0*/  LD.E.U16 R27, desc[UR36][R10.64+0x87c] ;  /* 0x00087c240a1b7980 */ /* 0x000ee8000c101500 */
[----:B---3--:R2:W-:Y:S04]  /*1e3e0*/  ST.E.U16 desc[UR36][R10.64+0x87e], R27 ;  /* 0x00087e1b0a007985 */ /* 0x0085e8000c101524 */
[----:B------:R-:W3:Y:S02]  /*1e3f0*/  LDG.E.64 R8, desc[UR36][R6.64] ;  /* 0x0000002406087981 */ /* 0x000ee4000c1e1b00 */
[----:B---3--:R-:W-:-:S05]  /*1e400*/  IMAD.WIDE R8, R3, 0x2, R8 ;  /* 0x0000000203087825 */ /* 0x008fca00078e0208 */
[----:B-1----:R-:W3:Y:S01]  /*1e410*/  LD.E.U16 R15, desc[UR36][R8.64+0x87a] ;  /* 0x00087a24080f7980 */ /* 0x002ee2000c101500 */
[----:B------:R-:W-:-:S05]  /*1e420*/  VIADD R3, R3, 0xfffffffc ;  /* 0xfffffffc03037836 */ /* 0x000fca0000000000 */
[----:B------:R-:W-:Y:S01]  /*1e430*/  ISETP.GT.U32.AND P0, PT, R3, R20, PT ;  /* 0x000000140300720c */ /* 0x000fe20003f04070 */
[----:B---3--:R2:W-:-:S12]  /*1e440*/  ST.E.U16 desc[UR36][R8.64+0x87c], R15 ;  /* 0x00087c0f08007985 */ /* 0x0085d8000c101524 */
[----:B------:R-:W-:Y:S05]  /*1e450*/  @P0 BRA `(.L_x_543) ;  /* 0xfffffffc00b40947 */ /* 0x000fea000383ffff */
.L_x_542:
[----:B------:R-:W-:Y:S05]  /*1e460*/  BSYNC.RECONVERGENT B0 ;  /* 0x0000000000007941 */ /* 0x000fea0003800200 */
.L_x_541:
[----:B0-----:R-:W3:Y:S02]  /*1e470*/  LDG.E.64 R4, desc[UR36][R4.64] ;  /* 0x0000002404047981 */ /* 0x001ee4000c1e1b00 */
[----:B---3--:R-:W-:-:S05]  /*1e480*/  IMAD.WIDE.U32 R20, R20, 0x2, R4 ;  /* 0x0000000214147825 */ /* 0x008fca00078e0004 */
[----:B------:R0:W-:Y:S02]  /*1e490*/  ST.E.U16 desc[UR36][R20.64+0x882], R0 ;  /* 0x0008820014007985 */ /* 0x0001e4000c101524 */
.L_x_492:
[----:B------:R3:W-:Y:S05]  /*1e4a0*/  BMOV.32 B5, R24 ;  /* 0x0000001805007356 */ /* 0x0007ea0000000000 */
[----:B------:R-:W-:Y:S05]  /*1e4b0*/  BSYNC.RECONVERGENT B5 ;  /* 0x0000000000057941 */ /* 0x000fea0003800200 */
.L_x_489:
[----:B------:R-:W-:Y:S02]  /*1e4c0*/  VIADD R19, R19, 0x1 ;  /* 0x0000000113137836 */ /* 0x000fe40000000000 */
[----:B------:R-:W-:Y:S02]  /*1e4d0*/  VIADD R2, R2, 0x1 ;  /* 0x0000000102027836 */ /* 0x000fe40000000000 */
[----:B------:R-:W-:Y:S01]  /*1e4e0*/  VIADD R18, R18, 0x1 ;  /* 0x0000000112127836 */ /* 0x000fe20000000000 */
[----:B------:R-:W-:-:S13]  /*1e4f0*/  ISETP.NE.AND P0, PT, R19, 0xa, PT ;  /* 0x0000000a1300780c */ /* 0x000fda0003f05270 */
[----:B------:R-:W-:Y:S05]  /*1e500*/  @P0 BRA `(.L_x_544) ;  /* 0xffffffb800980947 */ /* 0x000fea000383ffff */
[----:B------:R4:W-:Y:S05]  /*1e510*/  BMOV.32 B0, R26 ;  /* 0x0000001a00007356 */ /* 0x0009ea0000000000 */
[----:B------:R-:W-:Y:S05]  /*1e520*/  BSYNC.RECONVERGENT B0 ;  /* 0x0000000000007941 */ /* 0x000fea0003800200 */
.L_x_457:
[----:B01----:R-:W-:Y:S01]  /*1e530*/  MOV R0, 0x0 ;  /* 0x0000000000007802 */ /* 0x003fe20000000f00 */
[----:B------:R-:W0:Y:S01]  /*1e540*/  LDCU.64 UR4, c[0x4][0x60] ;  /* 0x01000c00ff0477ac */ /* 0x000e220008000a00 */
[----:B------:R-:W-:Y:S02]  /*1e550*/  CS2R R6, SRZ ;  /* 0x0000000000067805 */ /* 0x000fe4000001ff00 */
[----:B------:R1:W1:Y:S01]  /*1e560*/  LDC.64 R2, c[0x4][R0] ;  /* 0x0100000000027b82 */ /* 0x0002620000000a00 */
[----:B0-----:R-:W-:Y:S02]  /*1e570*/  IMAD.U32 R4, RZ, RZ, UR4 ;  /* 0x00000004ff047e24 */ /* 0x001fe4000f8e00ff */
[----:B------:R-:W-:-:S07]  /*1e580*/  IMAD.U32 R5, RZ, RZ, UR5 ;  /* 0x00000005ff057e24 */ /* 0x000fce000f8e00ff */
[----:B------:R-:W-:-:S07]  /*1e590*/  LEPC R20, `(.L_x_545) ;  /* 0x000000001014794e */ /* 0x000fce0000000000 */
[----:B-12345:R-:W-:Y:S05]  /*1e5a0*/  CALL.ABS.NOINC R2 ;  /* 0x0000000002007343 */ /* 0x03efea0003c00000 */
.L_x_545:
        /* <DEDUP_REMOVED lines=10> */
.L_x_549:
        /* <DEDUP_REMOVED lines=19> */
.L_x_548:
[----:B------:R-:W0:Y:S02]  /*1e780*/  LDC.64 R2, c[0x4][0x10] ;  /* 0x01000400ff027b82 */ /* 0x000e240000000a00 */
[----:B0-----:R-:W2:Y:S01]  /*1e790*/  LDG.E.64 R2, desc[UR36][R2.64] ;  /* 0x0000002402027981 */ /* 0x001ea2000c1e1b00 */
[----:B------:R-:W-:-:S03]  /*1e7a0*/  VIADD R24, R24, 0x1 ;  /* 0x0000000118187836 */ /* 0x000fc60000000000 */
[----:B--2---:R-:W2:Y:S02]  /*1e7b0*/  LD.E R0, desc[UR36][R2.64+0x80] ;  /* 0x0000802402007980 */ /* 0x004ea4000c101900 */
[----:B--2---:R-:W-:-:S04]  /*1e7c0*/  LOP3.LUT R5, R0, 0x7ff, RZ, 0xc0, !PT ;  /* 0x000007ff00057812 */ /* 0x004fc800078ec0ff */
[----:B------:R-:W-:-:S13]  /*1e7d0*/  ISETP.GE.U32.AND P0, PT, R24, R5, PT ;  /* 0x000000051800720c */ /* 0x000fda0003f06070 */
[----:B------:R-:W-:Y:S05]  /*1e7e0*/  @!P0 BRA `(.L_x_549) ;  /* 0xfffffffc00988947 */ /* 0x000fea000383ffff */
.L_x_547:
[----:B------:R0:W-:Y:S05]  /*1e7f0*/  BMOV.32 B0, R25 ;  /* 0x0000001900007356 */ /* 0x0001ea0000000000 */
[----:B------:R-:W-:Y:S05]  /*1e800*/  BSYNC.RECONVERGENT B0 ;  /* 0x0000000000007941 */ /* 0x000fea0003800200 */
.L_x_546:
[----:B------:R-:W-:Y:S01]  /*1e810*/  BSSY.RECONVERGENT B0, `(.L_x_550) ;  /* 0x0000207000007945 */ /* 0x000fe20003800200 */
[----:B0-----:R-:W-:-:S03]  /*1e820*/  IMAD.MOV.U32 R25, RZ, RZ, RZ ;  /* 0x000000ffff197224 */ /* 0x001fc600078e00ff */
[----:B------:R-:W0:Y:S05]  /*1e830*/  BMOV.32.CLEAR R19, B0 ;  /* 0x0000000000137355 */ /* 0x000e2a0000100000 */
.L_x_590:
[----:B-1----:R-:W1:Y:S02]  /*1e840*/  LDC.64 R6, c[0x4][0x8] ;  /* 0x01000200ff067b82 */ /* 0x002e640000000a00 */
[----:B-1----:R-:W5:Y:S01]  /*1e850*/  LDG.E.64 R6, desc[UR36][R6.64] ;  /* 0x0000002406067981 */ /* 0x002f62000c1e1b00 */
[----:B------:R-:W1:Y:S01]  /*1e860*/  LDCU UR4, c[0x0][0x2f8] ;  /* 0x00005f00ff0477ac */ /* 0x000e620008000800 */
[----:B------:R-:W-:Y:S01]  /*1e870*/  IMAD.WIDE.U32 R8, R25, 0x14, R16 ;  /* 0x0000001419087825 */ /* 0x000fe200078e0010 */
[----:B------:R-:W-:Y:S05]  /*1e880*/  BMOV.32.CLEAR RZ, B0 ;  /* 0x0000000000ff7355 */ /* 0x000fea0000100000 */
[----:B------:R-:W-:Y:S04]  /*1e890*/  BSSY.RECONVERGENT B0, `(.L_x_551) ;  /* 0x00001fb000007945 */ /* 0x000fe80003800200 */
[----:B--2---:R-:W2:Y:S05]  /*1e8a0*/  BMOV.32.CLEAR R18, B0 ;  /* 0x0000000000127355 */ /* 0x004eaa0000100000 */
[----:B-1----:R-:W-:-:S04]  /*1e8b0*/  VIADD R0, R16, -UR4 ;  /* 0x8000000410007c36 */ /* 0x002fc80008000000 */
[C---:B------:R-:W-:Y:S02]  /*1e8c0*/  IMAD R15, R25.reuse, 0x14, R0 ;  /* 0x00000014190f7824 */ /* 0x040fe400078e0200 */
[----:B------:R-:W-:Y:S02]  /*1e8d0*/  VIADD R25, R25, 0x1 ;  /* 0x0000000119197836 */ /* 0x000fe40000000000 */
[----:B------:R-:W-:-:S03]  /*1e8e0*/  IMAD.MOV.U32 R0, RZ, RZ, RZ ;  /* 0x000000ffff007224 */ /* 0x000fc600078e00ff */
[----:B------:R-:W-:-:S04]  /*1e8f0*/  ISETP.NE.AND P0, PT, R25, 0x5, PT ;  /* 0x000000051900780c */ /* 0x000fc80003f05270 */
[----:B--2---:R-:W-:-:S09]  /*1e900*/  P2R R24, PR, RZ, 0x1 ;  /* 0x00000001ff187803 */ /* 0x004fd20000000000 */
.L_x_589:
[----:B-----5:R-:W-:Y:S01]  /*1e910*/  IMAD.WIDE.U32 R4, R0, 0x1c, R6 ;  /* 0x0000001c00047825 */ /* 0x020fe200078e0006 */
[----:B------:R-:W2:Y:S04]  /*1e920*/  LDL.U8 R2, [R15] ;  /* 0x000000000f027983 */ /* 0x000ea80000100000 */
[----:B------:R-:W2:Y:S02]  /*1e930*/  LD.E.U8 R3, desc[UR36][R4.64] ;  /* 0x0000002404037980 */ /* 0x000ea4000c101100 */
[----:B--2---:R-:W-:-:S13]  /*1e940*/  ISETP.NE.AND P0, PT, R2, R3, PT ;  /* 0x000000030200720c */ /* 0x004fda0003f05270 */
[----:B------:R-:W-:Y:S05]  /*1e950*/  @P0 BRA `(.L_x_552) ;  /* 0x0000001c00780947 */ /* 0x000fea0003800000 */
[----:B------:R-:W-:Y:S05]  /*1e960*/  BMOV.32.CLEAR RZ, B0 ;  /* 0x0000000000ff7355 */ /* 0x000fea0000100000 */
[----:B------:R-:W-:Y:S01]  /*1e970*/  BSSY.RELIABLE B0, `(.L_x_553) ;  /* 0x0000016000007945 */ /* 0x000fe20003800100 */
[----:B------:R-:W-:Y:S01]  /*1e980*/  PRMT R11, R2, 0x7610, R11 ;  /* 0x00007610020b7816 */ /* 0x000fe2000000000b */
[----:B------:R-:W-:Y:S02]  /*1e990*/  IMAD.MOV.U32 R10, RZ, RZ, RZ ;  /* 0x000000ffff0a7224 */ /* 0x000fe400078e00ff */
[----:B------:R-:W-:Y:S02]  /*1e9a0*/  IMAD.MOV.U32 R14, RZ, RZ, R15 ;  /* 0x000000ffff0e7224 */ /* 0x000fe400078e000f */
[----:B------:R-:W-:-:S02]  /*1e9b0*/  IMAD.MOV.U32 R12, RZ, RZ, R4 ;  /* 0x000000ffff0c7224 */ /* 0x000fc400078e0004 */
[----:B------:R-:W-:-:S07]  /*1e9c0*/  IMAD.MOV.U32 R13, RZ, RZ, R5 ;  /* 0x000000ffff0d7224 */ /* 0x000fce00078e0005 */
.L_x_555:
[----:B------:R-:W-:Y:S02]  /*1e9d0*/  PRMT R2, R11, 0x9910, RZ ;  /* 0x000099100b027816 */ /* 0x000fe400000000ff */
[----:B------:R-:W-:-:S04]  /*1e9e0*/  ISETP.GT.U32.AND P0, PT, R10, 0x12, PT ;  /* 0x000000120a00780c */ /* 0x000fc80003f04070 */
[----:B------:R-:W-:-:S13]  /*1e9f0*/  ISETP.EQ.OR P0, PT, R2, RZ, P0 ;  /* 0x000000ff0200720c */ /* 0x000fda0000702670 */
[----:B------:R-:W-:Y:S05]  /*1ea00*/  @P0 BREAK.RELIABLE B0 ;  /* 0x0000000000000942 */ /* 0x000fea0003800100 */
[----:B------:R-:W-:Y:S05]  /*1ea10*/  @P0 BRA `(.L_x_554) ;  /* 0x0000000000340947 */ /* 0x000fea0003800000 */
[----:B------:R-:W-:Y:S02]  /*1ea20*/  IMAD.MOV.U32 R2, RZ, RZ, R12 ;  /* 0x000000ffff027224 */ /* 0x000fe400078e000c */
[----:B------:R-:W-:Y:S02]  /*1ea30*/  IMAD.MOV.U32 R11, RZ, RZ, R14 ;  /* 0x000000ffff0b7224 */ /* 0x000fe400078e000e */
[----:B------:R-:W-:-:S04]  /*1ea40*/  IMAD.MOV.U32 R3, RZ, RZ, R13 ;  /* 0x000000ffff037224 */ /* 0x000fc800078e000d */
[----:B------:R-:W2:Y:S04]  /*1ea50*/  LDL.U8 R11, [R11+0x1] ;  /* 0x000001000b0b7983 */ /* 0x000ea80000100000 */
[----:B------:R-:W2:Y:S01]  /*1ea60*/  LD.E.U8 R2, desc[UR36][R2.64+0x1] ;  /* 0x0000012402027980 */ /* 0x000ea2000c101100 */
[----:B------:R-:W-:Y:S01]  /*1ea70*/  IADD3 R12, P1, PT, R12, 0x1, RZ ;  /* 0x000000010c0c7810 */ /* 0x000fe20007f3e0ff */
[----:B------:R-:W-:Y:S02]  /*1ea80*/  VIADD R10, R10, 0x1 ;  /* 0x000000010a0a7836 */ /* 0x000fe40000000000 */
[----:B------:R-:W-:Y:S02]  /*1ea90*/  VIADD R14, R14, 0x1 ;  /* 0x000000010e0e7836 */ /* 0x000fe40000000000 */
[----:B------:R-:W-:Y:S01]  /*1eaa0*/  IMAD.X R13, RZ, RZ, R13, P1 ;  /* 0x000000ffff0d7224 */ /* 0x000fe200008e060d */
[----:B--2---:R-:W-:-:S13]  /*1eab0*/  ISETP.NE.AND P0, PT, R11, R2, PT ;  /* 0x000000020b00720c */ /* 0x004fda0003f05270 */
[----:B------:R-:W-:Y:S05]  /*1eac0*/  @!P0 BRA `(.L_x_555) ;  /* 0xfffffffc00c08947 */ /* 0x000fea000383ffff */
[----:B------:R-:W-:Y:S05]  /*1ead0*/  BSYNC.RELIABLE B0 ;  /* 0x0000000000007941 */ /* 0x000fea0003800100 */
.L_x_553:
[----:B------:R-:W-:Y:S05]  /*1eae0*/  BRA `(.L_x_552) ;  /* 0x0000001c00147947 */ /* 0x000fea0003800000 */
.L_x_554:
[----:B------:R-:W1:Y:S01]  /*1eaf0*/  LDC.64 R2, c[0x4][0x10] ;  /* 0x01000400ff027b82 */ /* 0x000e620000000a00 */
[----:B------:R-:W2:Y:S04]  /*1eb00*/  LD.E R4, desc[UR36][R4.64+0x14] ;  /* 0x0000142404047980 */ /* 0x000ea8000c101900 */
[----:B-1----:R-:W3:Y:S04]  /*1eb10*/  LDG.E.64 R12, desc[UR36][R2.64] ;  /* 0x00000024020c7981 */ /* 0x002ee8000c1e1b00 */
[----:B---3--:R-:W3:Y:S01]  /*1eb20*/  LD.E R6, desc[UR36][R12.64+0x80] ;  /* 0x000080240c067980 */ /* 0x008ee2000c101900 */
[--C-:B--2---:R-:W-:Y:S01]  /*1eb30*/  SHF.R.U32.HI R9, RZ, 0x2, R4.reuse ;  /* 0x00000002ff097819 */ /* 0x104fe20000011604 */
        /* <DEDUP_REMOVED lines=8> */
.L_x_561:
[----:B------:R-:W-:-:S05]  /*1ebc0*/  IMAD.WIDE.U32 R12, R5, 0x2, R12 ;  /* 0x00000002050c7825 */ /* 0x000fca00078e000c */
[----:B------:R-:W2:Y:S01]  /*1ebd0*/  LD.E.U16 R7, desc[UR36][R12.64+0x82] ;  /* 0x000082240c077980 */ /* 0x000ea2000c101500 */
[----:B------:R-:W-:Y:S01]  /*1ebe0*/  BSSY.RECONVERGENT B2, `(.L_x_558) ;  /* 0x000000e000027945 */ /* 0x000fe20003800200 */
[----:B--2---:R-:W-:-:S04]  /*1ebf0*/  ISETP.NE.AND P0, PT, R0, R7, PT ;  /* 0x000000070000720c */ /* 0x004fc80003f05270 */
        /* <DEDUP_REMOVED lines=8> */
[----:B------:R-:W2:Y:S04]  /*1ec80*/  LD.E.U16 R7, desc[UR36][R12.64+0x84] ;  /* 0x000084240c077980 */ /* 0x000ea8000c101500 */
[----:B--2---:R2:W-:Y:S01]  /*1ec90*/  ST.E.U16 desc[UR36][R12.64+0x82], R7 ;  /* 0x000082070c007985 */ /* 0x0045e2000c101524 */
[----:B------:R-:W-:Y:S05]  /*1eca0*/  BRA `(.L_x_559) ;  /* 0x0000000000047947 */ /* 0x000fea0003800000 */
.L_x_560:
[----:B------:R1:W-:Y:S02]  /*1ecb0*/  ST.E.U16 desc[UR36][R12.64+0x82], RZ ;  /* 0x000082ff0c007985 */ /* 0x0003e4000c101524 */
.L_x_559:
[----:B------:R-:W-:Y:S05]  /*1ecc0*/  BSYNC.RECONVERGENT B2 ;  /* 0x0000000000027941 */ /* 0x000fea0003800200 */
.L_x_558:
[----:B-12---:R-:W2:Y:S01]  /*1ecd0*/  LDG.E.64 R12, desc[UR36][R2.64] ;  /* 0x00000024020c7981 */ /* 0x006ea2000c1e1b00 */
[----:B------:R-:W-:-:S03]  /*1ece0*/  VIADD R5, R5, 0x1 ;  /* 0x0000000105057836 */ /* 0x000fc60000000000 */
[----:B--2---:R-:W2:Y:S02]  /*1ecf0*/  LD.E R6, desc[UR36][R12.64+0x80] ;  /* 0x000080240c067980 */ /* 0x004ea4000c101900 */
[----:B--2---:R-:W-:-:S04]  /*1ed00*/  LOP3.LUT R14, R6, 0x7ff, RZ, 0xc0, !PT ;  /* 0x000007ff060e7812 */ /* 0x004fc800078ec0ff */
[----:B------:R-:W-:-:S13]  /*1ed10*/  ISETP.GE.U32.AND P0, PT, R5, R14, PT ;  /* 0x0000000e0500720c */ /* 0x000fda0003f06070 */
[----:B------:R-:W-:Y:S05]  /*1ed20*/  @!P0 BRA `(.L_x_561) ;  /* 0xfffffffc00a48947 */ /* 0x000fea000383ffff */
.L_x_557:
[----:B------:R-:W-:Y:S05]  /*1ed30*/  BSYNC.RECONVERGENT B1 ;  /* 0x0000000000017941 */ /* 0x000fea0003800200 */
.L_x_556:
[----:B------:R-:W-:Y:S01]  /*1ed40*/  LOP3.LUT P0, RZ, R6, 0x7ff, RZ, 0xc0, !PT ;  /* 0x000007ff06ff7812 */ /* 0x000fe2000780c0ff */
[----:B------:R-:W-:-:S12]  /*1ed50*/  BSSY.RECONVERGENT B1, `(.L_x_562) ;  /* 0x000001c000017945 */ /* 0x000fd80003800200 */
[----:B------:R-:W-:Y:S05]  /*1ed60*/  @!P0 BRA `(.L_x_563) ;  /* 0x0000000000688947 */ /* 0x000fea0003800000 */
[----:B------:R-:W1:Y:S01]  /*1ed70*/  LDC.64 R2, c[0x4][0x10] ;  /* 0x01000400ff027b82 */ /* 0x000e620000000a00 */
[----:B------:R-:W-:Y:S01]  /*1ed80*/  PRMT R4, RZ, 0x7610, R4 ;  /* 0x00007610ff047816 */ /* 0x000fe20000000004 */
[----:B------:R-:W-:-:S07]  /*1ed90*/  IMAD.MOV.U32 R5, RZ, RZ, RZ ;  /* 0x000000ffff057224 */ /* 0x000fce00078e00ff */
.L_x_567:
        /* <DEDUP_REMOVED lines=15> */
.L_x_566:
[----:B------:R3:W-:Y:S02]  /*1ee90*/  ST.E.U16 desc[UR36][R12.64+0x882], RZ ;  /* 0x000882ff0c007985 */ /* 0x0007e4000c101524 */
.L_x_565:
[----:B------:R-:W-:Y:S05]  /*1eea0*/  BSYNC.RECONVERGENT B2 ;  /* 0x0000000000027941 */ /* 0x000fea0003800200 */
.L_x_564:
[----:B-123--:R-:W2:Y:S01]  /*1eeb0*/  LDG.E.64 R12, desc[UR36][R2.64] ;  /* 0x00000024020c7981 */ /* 0x00eea2000c1e1b00 */
[----:B------:R-:W-:-:S03]  /*1eec0*/  VIADD R5, R5, 0x1 ;  /* 0x0000000105057836 */ /* 0x000fc60000000000 */
[----:B--2---:R-:W2:Y:S02]  /*1eed0*/  LD.E R6, desc[UR36][R12.64+0x80] ;  /* 0x000080240c067980 */ /* 0x004ea4000c101900 */
[----:B--2---:R-:W-:-:S04]  /*1eee0*/  LOP3.LUT R14, R6, 0x7ff, RZ, 0xc0, !PT ;  /* 0x000007ff060e7812 */ /* 0x004fc800078ec0ff */
[----:B------:R-:W-:-:S13]  /*1eef0*/  ISETP.GE.U32.AND P0, PT, R5, R14, PT ;  /* 0x0000000e0500720c */ /* 0x000fda0003f06070 */
[----:B------:R-:W-:Y:S05]  /*1ef00*/  @!P0 BRA `(.L_x_567) ;  /* 0xfffffffc00a48947 */ /* 0x000fea000383ffff */
.L_x_563:
[----:B------:R-:W-:Y:S05]  /*1ef10*/  BSYNC.RECONVERGENT B1 ;  /* 0x0000000000017941 */ /* 0x000fea0003800200 */
.L_x_562:
[----:B------:R-:W1:Y:S01]  /*1ef20*/  LDC.64 R4, c[0x4][0x8] ;  /* 0x01000200ff047b82 */ /* 0x000e620000000a00 */
[----:B------:R-:W-:-:S05]  /*1ef30*/  VIADD R2, R6, 0xffffffff ;  /* 0xffffffff06027836 */ /* 0x000fca0000000000 */
[----:B------:R-:W-:-:S04]  /*1ef40*/  LOP3.LUT R3, R2, 0x7ff, RZ, 0xc0, !PT ;  /* 0x000007ff02037812 */ /* 0x000fc800078ec0ff */
[----:B------:R-:W-:-:S05]  /*1ef50*/  LOP3.LUT R11, R3, 0xfffff800, R6, 0xf8, !PT ;  /* 0xfffff800030b7812 */ /* 0x000fca00078ef806 */
[----:B------:R2:W-:Y:S04]  /*1ef60*/  ST.E desc[UR36][R12.64+0x80], R11 ;  /* 0x0000800b0c007985 */ /* 0x0005e8000c101924 */
[----:B-1----:R-:W3:Y:S01]  /*1ef70*/  LDG.E.64 R6, desc[UR36][R4.64] ;  /* 0x0000002404067981 */ /* 0x002ee2000c1e1b00 */
[----:B------:R-:W1:Y:S03]  /*1ef80*/  LDC.64 R2, c[0x4][0x10] ;  /* 0x01000400ff027b82 */ /* 0x000e660000000a00 */
[----:B-1----:R-:W4:Y:S01]  /*1ef90*/  LDG.E.64 R2, desc[UR36][R2.64] ;  /* 0x0000002402027981 */ /* 0x002f22000c1e1b00 */
[----:B---3--:R-:W-:-:S06]  /*1efa0*/  IMAD.WIDE.U32 R6, R0, 0x1c, R6 ;  /* 0x0000001c00067825 */ /* 0x008fcc00078e0006 */
[----:B------:R-:W4:Y:S02]  /*1efb0*/  LD.E R7, desc[UR36][R6.64+0x14] ;  /* 0x0000142406077980 */ /* 0x000f24000c101900 */
[----:B----4-:R-:W-:-:S05]  /*1efc0*/  LEA.HI R14, P0, R7, R2, RZ, 0x7 ;  /* 0x00000002070e7211 */ /* 0x010fca00078138ff */
[----:B------:R-:W-:-:S05]  /*1efd0*/  IMAD.X R15, RZ, RZ, R3, P0 ;  /* 0x000000ffff0f7224 */ /* 0x000fca00000e0603 */
[----:B------:R-:W3:Y:S01]  /*1efe0*/  LD.E.U8 R21, desc[UR36][R14.64] ;  /* 0x000000240e157980 */ /* 0x000ee2000c101100 */
[----:B------:R-:W-:-:S04]  /*1eff0*/  SHF.R.U32.HI R20, RZ, 0x16, R7 ;  /* 0x00000016ff147819 */ /* 0x000fc80000011607 */
[----:B------:R-:W-:-:S04]  /*1f000*/  LOP3.LUT R20, R20, 0x7, RZ, 0xc0, !PT ;  /* 0x0000000714147812 */ /* 0x000fc800078ec0ff */
[----:B------:R-:W-:Y:S01]  /*1f010*/  ISETP.GT.U32.AND P0, PT, R20, 0xffff, PT ;  /* 0x0000ffff1400780c */ /* 0x000fe20003f04070 */
[----:B--2---:R-:W-:-:S03]  /*1f020*/  IMAD.MOV.U32 R11, RZ, RZ, 0x1 ;  /* 0x00000001ff0b7424 */ /* 0x004fc600078e00ff */
[----:B------:R-:W-:-:S04]  /*1f030*/  SEL R20, R20, 0xffff, !P0 ;  /* 0x0000ffff14147807 */ /* 0x000fc80004000000 */
[----:B------:R-:W-:-:S04]  /*1f040*/  LOP3.LUT R20, R20, 0xffff, RZ, 0xc0, !PT ;  /* 0x0000ffff14147812 */ /* 0x000fc800078ec0ff */
[----:B------:R-:W-:-:S04]  /*1f050*/  SHF.L.U32 R2, R11, R20, RZ ;  /* 0x000000140b027219 */ /* 0x000fc800000006ff */
[----:B---3--:R-:W-:-:S05]  /*1f060*/  LOP3.LUT R21, R21, R2, RZ, 0x30, !PT ;  /* 0x0000000215157212 */ /* 0x008fca00078e30ff */
[----:B------:R1:W-:Y:S04]  /*1f070*/  ST.E.U8 desc[UR36][R14.64], R21 ;  /* 0x000000150e007985 */ /* 0x0003e8000c101124 */
[----:B------:R1:W5:Y:S01]  /*1f080*/  LDG.E.64 R2, desc[UR36][R4.64] ;  /* 0x0000002404027981 */ /* 0x000362000c1e1b00 */
[----:B------:R-:W-:Y:S01]  /*1f090*/  BSSY.RECONVERGENT B1, `(.L_x_568) ;  /* 0x0000085000017945 */ /* 0x000fe20003800200 */
[----:B------:R-:W-:-:S07]  /*1f0a0*/  IMAD.MOV.U32 R11, RZ, RZ, RZ ;  /* 0x000000ffff0b7224 */ /* 0x000fce00078e00ff */
.L_x_585:
[----:B-1---5:R-:W-:-:S05]  /*1f0b0*/  IMAD.WIDE.U32 R4, R11, 0x1c, R2 ;  /* 0x0000001c0b047825 */ /* 0x022fca00078e0002 */
[----:B------:R-:W2:Y:S01]  /*1f0c0*/  LD.E R12, desc[UR36][R4.64+0x14] ;  /* 0x00001424040c7980 */ /* 0x000ea2000c101900 */
[----:B------:R-:W-:Y:S01]  /*1f0d0*/  IMAD.MOV.U32 R13, RZ, RZ, R11 ;  /* 0x000000ffff0d7224 */ /* 0x000fe200078e000b */
[----:B------:R-:W-:Y:S01]  /*1f0e0*/  BSSY.RECONVERGENT B2, `(.L_x_569) ;  /* 0x000001f000027945 */ /* 0x000fe20003800200 */
[----:B------:R-:W-:-:S05]  /*1f0f0*/  VIADD R11, R11, 0x4 ;  /* 0x000000040b0b7836 */ /* 0x000fca0000000000 */
[----:B------:R-:W-:Y:S02]  /*1f100*/  ISETP.NE.AND P0, PT, R11, 0x400, PT ;  /* 0x000004000b00780c */ /* 0x000fe40003f05270 */
[----:B--2---:R-:W-:-:S04]  /*1f110*/  LOP3.LUT R6, R12, 0x1, RZ, 0xc0, !PT ;  /* 0x000000010c067812 */ /* 0x004fc800078ec0ff */
[----:B------:R-:W-:-:S13]  /*1f120*/  ISETP.NE.U32.AND P1, PT, R6, 0x1, PT ;  /* 0x000000010600780c */ /* 0x000fda0003f25070 */
[----:B------:R-:W-:Y:S05]  /*1f130*/  @P1 BRA `(.L_x_570) ;  /* 0x0000000000641947 */ /* 0x000fea0003800000 */
[----:B------:R-:W-:Y:S01]  /*1f140*/  SHF.R.U32.HI R6, RZ, 0xc, R12 ;  /* 0x0000000cff067819 */ /* 0x000fe2000001160c */
[----:B------:R-:W-:Y:S03]  /*1f150*/  BSSY.RECONVERGENT B3, `(.L_x_571) ;  /* 0x000000c000037945 */ /* 0x000fe60003800200 */
[----:B------:R-:W-:-:S04]  /*1f160*/  LOP3.LUT R7, R6, 0x3ff, RZ, 0xc0, !PT ;  /* 0x000003ff06077812 */ /* 0x000fc800078ec0ff */
[----:B------:R-:W-:-:S13]  /*1f170*/  ISETP.GT.U32.AND P1, PT, R7, R10, PT ;  /* 0x0000000a0700720c */ /* 0x000fda0003f24070 */
[----:B------:R-:W-:Y:S05]  /*1f180*/  @!P1 BRA `(.L_x_572) ;  /* 0x0000000000209947 */ /* 0x000fea0003800000 */
[----:B------:R-:W1:Y:S01]  /*1f190*/  LDC.64 R2, c[0x4][0x8] ;  /* 0x01000200ff027b82 */ /* 0x000e620000000a00 */
[----:B------:R-:W-:-:S05]  /*1f1a0*/  VIADD R6, R12, 0x3ff000 ;  /* 0x003ff0000c067836 */ /* 0x000fca0000000000 */
[----:B------:R-:W-:-:S04]  /*1f1b0*/  LOP3.LUT R7, R6, 0x3ff000, RZ, 0xc0, !PT ;  /* 0x003ff00006077812 */ /* 0x000fc800078ec0ff */
[----:B------:R-:W-:-:S05]  /*1f1c0*/  LOP3.LUT R15, R7, 0xffc00fff, R12, 0xf8, !PT ;  /* 0xffc00fff070f7812 */ /* 0x000fca00078ef80c */
[----:B------:R2:W-:Y:S04]  /*1f1d0*/  ST.E desc[UR36][R4.64+0x14], R15 ;  /* 0x0000140f04007985 */ /* 0x0005e8000c101924 */
[----:B-1----:R-:W3:Y:S02]  /*1f1e0*/  LDG.E.64 R2, desc[UR36][R2.64] ;  /* 0x0000002402027981 */ /* 0x002ee4000c1e1b00 */
[----:B---3--:R-:W-:-:S05]  /*1f1f0*/  IMAD.WIDE.U32 R6, R13, 0x1c, R2 ;  /* 0x0000001c0d067825 */ /* 0x008fca00078e0002 */
[----:B------:R2:W5:Y:S02]  /*1f200*/  LD.E R12, desc[UR36][R6.64+0x14] ;  /* 0x00001424060c7980 */ /* 0x000564000c101900 */
.L_x_572:
[----:B------:R-:W-:Y:S05]  /*1f210*/  BSYNC.RECONVERGENT B3 ;  /* 0x0000000000037941 */ /* 0x000fea0003800200 */
.L_x_571:
[----:B--2--5:R-:W-:-:S04]  /*1f220*/  SHF.R.U32.HI R4, RZ, 0x2, R12 ;  /* 0x00000002ff047819 */ /* 0x024fc8000001160c */
[----:B------:R-:W-:-:S04]  /*1f230*/  LOP3.LUT R4, R4, 0x3ff, RZ, 0xc0, !PT ;  /* 0x000003ff04047812 */ /* 0x000fc800078ec0ff */
[----:B------:R-:W-:-:S13]  /*1f240*/  ISETP.GT.U32.AND P1, PT, R4, R9, PT ;  /* 0x000000090400720c */ /* 0x000fda0003f24070 */
[----:B------:R-:W-:Y:S05]  /*1f250*/  @!P1 BRA `(.L_x_570) ;  /* 0x00000000001c9947 */ /* 0x000fea0003800000 */
[----:B------:R-:W1:Y:S01]  /*1f260*/  LDC.64 R4, c[0x4][0x8] ;  /* 0x01000200ff047b82 */ /* 0x000e620000000a00 */
[----:B------:R-:W-:-:S05]  /*1f270*/  VIADD R6, R12, 0xffc ;  /* 0x00000ffc0c067836 */ /* 0x000fca0000000000 */
[----:B------:R-:W-:Y:S01]  /*1f280*/  LOP3.LUT R15, R6, 0xffc, RZ, 0xc0, !PT ;  /* 0x00000ffc060f7812 */ /* 0x000fe200078ec0ff */
[----:B------:R-:W-:-:S03]  /*1f290*/  IMAD.WIDE.U32 R6, R13, 0x1c, R2 ;  /* 0x0000001c0d067825 */ /* 0x000fc600078e0002 */
[----:B------:R-:W-:-:S05]  /*1f2a0*/  LOP3.LUT R15, R15, 0xfffff003, R12, 0xf8, !PT ;  /* 0xfffff0030f0f7812 */ /* 0x000fca00078ef80c */
[----:B------:R2:W-:Y:S04]  /*1f2b0*/  ST.E desc[UR36][R6.64+0x14], R15 ;  /* 0x0000140f06007985 */ /* 0x0005e8000c101924 */
[----:B-1----:R2:W5:Y:S02]  /*1f2c0*/  LDG.E.64 R2, desc[UR36][R4.64] ;  /* 0x0000002404027981 */ /* 0x002564000c1e1b00 */
.L_x_570:
[----:B------:R-:W-:Y:S05]  /*1f2d0*/  BSYNC.RECONVERGENT B2 ;  /* 0x0000000000027941 */ /* 0x000fea0003800200 */
.L_x_569:
[----:B--2--5:R-:W-:-:S05]  /*1f2e0*/  IMAD.WIDE.U32 R4, R13, 0x1c, R2 ;  /* 0x0000001c0d047825 */ /* 0x024fca00078e0002 */
[----:B------:R-:W2:Y:S01]  /*1f2f0*/  LD.E R12, desc[UR36][R4.64+0x30] ;  /* 0x00003024040c7980 */ /* 0x000ea2000c101900 */
[----:B------:R-:W-:Y:S01]  /*1f300*/  BSSY.RECONVERGENT B2, `(.L_x_573) ;  /* 0x000001d000027945 */ /* 0x000fe20003800200 */
        /* <DEDUP_REMOVED lines=16> */
.L_x_576:
[----:B------:R-:W-:Y:S05]  /*1f410*/  BSYNC.RECONVERGENT B3 ;  /* 0x0000000000037941 */ /* 0x000fea0003800200 */
.L_x_575:
        /* <DEDUP_REMOVED lines=11> */
.L_x_574:
[----:B------:R-:W-:Y:S05]  /*1f4d0*/  BSYNC.RECONVERGENT B2 ;  /* 0x0000000000027941 */ /* 0x000fea0003800200 */
.L_x_573:
        /* <DEDUP_REMOVED lines=19> */
.L_x_580:
[----:B------:R-:W-:Y:S05]  /*1f610*/  BSYNC.RECONVERGENT B3 ;  /* 0x0000000000037941 */ /* 0x000fea0003800200 */
.L_x_579:
        /* <DEDUP_REMOVED lines=11> */
.L_x_578:
[----:B------:R-:W-:Y:S05]  /*1f6d0*/  BSYNC.RECONVERGENT B2 ;  /* 0x0000000000027941 */ /* 0x000fea0003800200 */
.L_x_577:
        /* <DEDUP_REMOVED lines=16> */
[----:B-12---:R-:W5:Y:S02]  /*1f7e0*/  LDG.E.64 R2, desc[UR36][R2.64] ;  /* 0x0000002402027981 */ /* 0x006f64000c1e1b00 */
.L_x_584:
[----:B------:R-:W-:Y:S05]  /*1f7f0*/  BSYNC.RECONVERGENT B3 ;  /* 0x0000000000037941 */ /* 0x000fea0003800200 */
.L_x_583:
[----:B-----5:R-:W-:-:S05]  /*1f800*/  IMAD.WIDE.U32 R4, R13, 0x1c, R2 ;  /* 0x0000001c0d047825 */ /* 0x020fca00078e0002 */
[----:B------:R-:W2:Y:S02]  /*1f810*/  LD.E R7, desc[UR36][R4.64+0x68] ;  /* 0x0000682404077980 */ /* 0x000ea4000c101900 */
[----:B--2---:R-:W-:-:S04]  /*1f820*/  SHF.R.U32.HI R6, RZ, 0x2, R7 ;  /* 0x00000002ff067819 */ /* 0x004fc80000011607 */
        /* <DEDUP_REMOVED lines=9> */
.L_x_582:
[----:B------:R-:W-:Y:S05]  /*1f8c0*/  BSYNC.RECONVERGENT B2 ;  /* 0x0000000000027941 */ /* 0x000fea0003800200 */
.L_x_581:
[----:B------:R-:W-:Y:S05]  /*1f8d0*/  @P0 BRA `(.L_x_585) ;  /* 0xfffffff400f40947 */ /* 0x000fea000383ffff */
[----:B------:R-:W-:Y:S05]  /*1f8e0*/  BSYNC.RECONVERGENT B1 ;  /* 0x0000000000017941 */ /* 0x000fea0003800200 */
.L_x_568:
[----:B------:R-:W-:Y:S01]  /*1f8f0*/  BSSY.RECONVERGENT B1, `(.L_x_586) ;  /* 0x0000088000017945 */ /* 0x000fe20003800200 */
[----:B------:R-:W-:Y:S01]  /*1f900*/  LOP3.LUT R12, R8, 0xffc00, RZ, 0xc0, !PT ;  /* 0x000ffc00080c7812 */ /* 0x000fe200078ec0ff */
[----:B------:R-:W-:-:S07]  /*1f910*/  IMAD.MOV.U32 R13, RZ, RZ, RZ ;  /* 0x000000ffff0d7224 */ /* 0x000fce00078e00ff */
.L_x_587:
[----:B-1---5:R-:W1:Y:S02]  /*1f920*/  LDC.64 R2, c[0x4][0x18] ;  /* 0x01000600ff027b82 */ /* 0x022e640000000a00 */
[----:B-1----:R-:W2:Y:S01]  /*1f930*/  LDG.E.64 R4, desc[UR36][R2.64] ;  /* 0x0000002402047981 */ /* 0x002ea2000c1e1b00 */
[----:B------:R-:W-:-:S05]  /*1f940*/  IMAD.IADD R14, R12, 0x1, R13 ;  /* 0x000000010c0e7824 */ /* 0x000fca00078e020d */
[----:B--2---:R-:W-:-:S05]  /*1f950*/  IADD3 R4, P0, PT, R4, R14, RZ ;  /* 0x0000000e04047210 */ /* 0x004fca0007f1e0ff */
[----:B------:R-:W-:-:S05]  /*1f960*/  IMAD.X R5, RZ, RZ, R5, P0 ;  /* 0x000000ffff057224 */ /* 0x000fca00000e0605 */
[----:B------:R1:W-:Y:S04]  /*1f970*/  ST.E.U8 desc[UR36][R4.64+0x9000], RZ ;  /* 0x009000ff04007985 */ /* 0x0003e8000c101124 */
[----:B------:R-:W2:Y:S02]  /*1f980*/  LDG.E.64 R6, desc[UR36][R2.64] ;  /* 0x0000002402067981 */ /* 0x000ea4000c1e1b00 */
[----:B--2---:R-:W-:-:S05]  /*1f990*/  IADD3 R6, P0, PT, R14, R6, RZ ;  /* 0x000000060e067210 */ /* 0x004fca0007f1e0ff */
        /* <DEDUP_REMOVED lines=10> */
[----:B-1----:R-:W2:Y:S02]  /*1fa40*/  LDG.E.64 R4, desc[UR36][R2.64] ;  /* 0x0000002402047981 */ /* 0x002ea4000c1e1b00 */
[----:B--2---:R-:W-:-:S05]  /*1fa50*/  IADD3 R4, P0, PT, R14, R4, RZ ;  /* 0x000000040e047210 */ /* 0x004fca0007f1e0ff */
[----:B------:R-:W-:-:S05]  /*1fa60*/  IMAD.X R5, RZ, RZ, R5, P0 ;  /* 0x000000ffff057224 */ /* 0x000fca00000e0605 */
[----:B------:R1:W-:Y:S04]  /*1fa70*/  ST.E.U8 desc[UR36][R4.64+0x9004], RZ ;  /* 0x009004ff04007985 */ /* 0x0003e8000c101124 */
[----:B------:R-:W2:Y:S02]  /*1fa80*/  LDG.E.64 R6, desc[UR36][R2.64] ;  /* 0x0000002402067981 */ /* 0x000ea4000c1e1b00 */
[----:B--2---:R-:W-:-:S05]  /*1fa90*/  IADD3 R6, P0, PT, R14, R6, RZ ;  /* 0x000000060e067210 */ /* 0x004fca0007f1e0ff */
[----:B------:R-:W-:-:S05]  /*1faa0*/  IMAD.X R7, RZ, RZ, R7, P0 ;  /* 0x000000ffff077224 */ /* 0x000fca00000e0607 */
[----:B------:R2:W-:Y:S04]  /*1fab0*/  ST.E.U8 desc[UR36][R6.64+0x9005], RZ ;  /* 0x009005ff06007985 */ /* 0x0005e8000c101124 */
[----:B---3--:R-:W3:Y:S02]  /*1fac0*/  LDG.E.64 R8, desc[UR36][R2.64] ;  /* 0x0000002402087981 */ /* 0x008ee4000c1e1b00 */
[----:B---3--:R-:W-:-:S05]  /*1fad0*/  IADD3 R8, P0, PT, R14, R8, RZ ;  /* 0x000000080e087210 */ /* 0x008fca0007f1e0ff */
[----:B------:R-:W-:-:S05]  /*1fae0*/  IMAD.X R9, RZ, RZ, R9, P0 ;  /* 0x000000ffff097224 */ /* 0x000fca00000e0609 */
[----:B------:R3:W-:Y:S04]  /*1faf0*/  ST.E.U8 desc[UR36][R8.64+0x9006], RZ ;  /* 0x009006ff08007985 */ /* 0x0007e8000c101124 */
[----:B----4-:R-:W4:Y:S02]  /*1fb00*/  LDG.E.64 R10, desc[UR36][R2.64] ;  /* 0x00000024020a7981 */ /* 0x010f24000c1e1b00 */
        /* <DEDUP_REMOVED lines=91> */
[----:B---3--:R-:W2:Y:S02]  /*200c0*/  LDG.E.64 R8, desc[UR36][R2.64] ;  /* 0x0000002402087981 */ /* 0x008ea4000c1e1b00 */
[----:B--2---:R-:W-:-:S05]  /*200d0*/  IADD3 R8, P0, PT, R14, R8, RZ ;  /* 0x000000080e087210 */ /* 0x004fca0007f1e0ff */
[----:B------:R-:W-:-:S05]  /*200e0*/  IMAD.X R9, RZ, RZ, R9, P0 ;  /* 0x000000ffff097224 */ /* 0x000fca00000e0609 */
[----:B------:R1:W-:Y:S04]  /*200f0*/  ST.E.U8 desc[UR36][R8.64+0x901e], RZ ;  /* 0x00901eff08007985 */ /* 0x0003e8000c101124 */
[----:B----4-:R-:W2:Y:S01]  /*20100*/  LDG.E.64 R10, desc[UR36][R2.64] ;  /* 0x00000024020a7981 */ /* 0x010ea2000c1e1b00 */
[----:B------:R-:W-:Y:S01]  /*20110*/  VIADD R13, R13, 0x20 ;  /* 0x000000200d0d7836 */ /* 0x000fe20000000000 */
[----:B--2---:R-:W-:-:S05]  /*20120*/  IADD3 R14, P0, PT, R14, R10, RZ ;  /* 0x0000000a0e0e7210 */ /* 0x004fca0007f1e0ff */
[----:B------:R-:W-:Y:S01]  /*20130*/  IMAD.X R15, RZ, RZ, R11, P0 ;  /* 0x000000ffff0f7224 */ /* 0x000fe200000e060b */
[----:B------:R-:W-:-:S04]  /*20140*/  ISETP.NE.AND P0, PT, R13, 0x400, PT ;  /* 0x000004000d00780c */ /* 0x000fc80003f05270 */
[----:B------:R1:W-:Y:S09]  /*20150*/  ST.E.U8 desc[UR36][R14.64+0x901f], RZ ;  /* 0x00901fff0e007985 */ /* 0x0003f2000c101124 */
[----:B------:R-:W-:Y:S05]  /*20160*/  @P0 BRA `(.L_x_587) ;  /* 0xfffffff400ec0947 */ /* 0x000fea000383ffff */
[----:B------:R-:W-:Y:S05]  /*20170*/  BSYNC.RECONVERGENT B1 ;  /* 0x0000000000017941 */ /* 0x000fea0003800200 */
.L_x_586:
[----:B------:R-:W1:Y:S02]  /*20180*/  LDC.64 R2, c[0x4][0x8] ;  /* 0x01000200ff027b82 */ /* 0x000e640000000a00 */
        /* <DEDUP_REMOVED lines=15> */
[----:B-1----:R-:W4:Y:S02]  /*20280*/  LDG.E.64 R4, desc[UR36][R2.64] ;  /* 0x0000002402047981 */ /* 0x002f24000c1e1b00 */
        /* <DEDUP_REMOVED lines=14> */
[----:B-1----:R-:W4:Y:S02]  /*20370*/  LDG.E.64 R4, desc[UR36][R2.64] ;  /* 0x0000002402047981 */ /* 0x002f24000c1e1b00 */
        /* <DEDUP_REMOVED lines=60> */
.L_x_552:
[----:B------:R-:W-:-:S05]  /*20740*/  VIADD R0, R0, 0x1 ;  /* 0x0000000100007836 */ /* 0x000fca0000000000 */
[----:B------:R-:W-:-:S13]  /*20750*/  ISETP.NE.AND P0, PT, R0, 0x400, PT ;  /* 0x000004000000780c */ /* 0x000fda0003f05270 */
[----:B------:R-:W-:Y:S05]  /*20760*/  @P0 BRA `(.L_x_589) ;  /* 0xffffffe000680947 */ /* 0x000fea000383ffff */
[----:B------:R-:W-:Y:S01]  /*20770*/  MOV R2, 0x0 ;  /* 0x0000000000027802 */ /* 0x000fe20000000f00 */
[----:B------:R1:W-:Y:S01]  /*20780*/  STL.64 [R1], R8 ;  /* 0x0000000801007387 */ /* 0x0003e20000100a00 */
[----:B------:R-:W2:Y:S01]  /*20790*/  LDCU.64 UR4, c[0x4][0x28] ;  /* 0x01000500ff0477ac */ /* 0x000ea20008000a00 */
[----:B------:R-:W-:Y:S02]  /*207a0*/  IMAD.MOV.U32 R6, RZ, RZ, R23 ;  /* 0x000000ffff067224 */ /* 0x000fe400078e0017 */
[----:B------:R-:W-:Y:S01]  /*207b0*/  IMAD.MOV.U32 R7, RZ, RZ, R22 ;  /* 0x000000ffff077224 */ /* 0x000fe200078e0016 */
[----:B------:R-:W3:Y:S01]  /*207c0*/  LDC.64 R2, c[0x4][R2] ;  /* 0x0100000002027b82 */ /* 0x000ee20000000a00 */
[----:B--2---:R-:W-:Y:S02]  /*207d0*/  IMAD.U32 R4, RZ, RZ, UR4 ;  /* 0x00000004ff047e24 */ /* 0x004fe4000f8e00ff */
[----:B------:R-:W-:Y:S01]  /*207e0*/  IMAD.U32 R5, RZ, RZ, UR5 ;  /* 0x00000005ff057e24 */ /* 0x000fe2000f8e00ff */
[----:B------:R-:W-:Y:S05]  /*207f0*/  BMOV.32.CLEAR RZ, B0 ;  /* 0x0000000000ff7355 */ /* 0x000fea0000100000 */
[----:B-1----:R-:W-:Y:S05]  /*20800*/  BMOV.32.CLEAR RZ, B5 ;  /* 0x0000000005ff7355 */ /* 0x002fea0000100000 */
[----:B------:R-:W-:-:S07]  /*20810*/  LEPC R20, `(.L_x_588) ;  /* 0x000000001014794e */ /* 0x000fce0000000000 */
[----:B0--3--:R-:W-:Y:S05]  /*20820*/  CALL.ABS.NOINC R2 ;  /* 0x0000000002007343 */ /* 0x009fea0003c00000 */
.L_x_588:
[----:B------:R2:W-:Y:S05]  /*20830*/  BMOV.32 B5, R18 ;  /* 0x0000001205007356 */ /* 0x0005ea0000000000 */
[----:B------:R-:W-:Y:S05]  /*20840*/  BSYNC.RECONVERGENT B5 ;  /* 0x0000000000057941 */ /* 0x000fea0003800200 */
.L_x_551:
[----:B------:R-:W-:-:S13]  /*20850*/  ISETP.NE.AND P6, PT, R24, RZ, PT ;  /* 0x000000ff1800720c */ /* 0x000fda0003fc5270 */
[----:B------:R-:W-:Y:S05]  /*20860*/  @P6 BRA `(.L_x_590) ;  /* 0xffffffdc00f46947 */ /* 0x000fea000383ffff */
[----:B0-----:R0:W-:Y:S05]  /*20870*/  BMOV.32 B0, R19 ;  /* 0x0000001300007356 */ /* 0x0011ea0000000000 */
[----:B------:R-:W-:Y:S05]  /*20880*/  BSYNC.RECONVERGENT B0 ;  /* 0x0000000000007941 */ /* 0x000fea0003800200 */
.L_x_550:
[----:B------:R-:W-:Y:S01]  /*20890*/  MOV R0, 0x0 ;  /* 0x0000000000007802 */ /* 0x000fe20000000f00 */
[----:B------:R-:W3:Y:S01]  /*208a0*/  LDCU.64 UR4, c[0x4][0x58] ;  /* 0x01000b00ff0477ac */ /* 0x000ee20008000a00 */
[----:B-1----:R-:W-:Y:S02]  /*208b0*/  CS2R R6, SRZ ;  /* 0x0000000000067805 */ /* 0x002fe4000001ff00 */
[----:B------:R1:W4:Y:S01]  /*208c0*/  LDC.64 R2, c[0x4][R0] ;  /* 0x0100000000027b82 */ /* 0x0003220000000a00 */
[----:B---3--:R-:W-:Y:S02]  /*208d0*/  IMAD.U32 R4, RZ, RZ, UR4 ;  /* 0x00000004ff047e24 */ /* 0x008fe4000f8e00ff */
[----:B-1----:R-:W-:-:S07]  /*208e0*/  IMAD.U32 R5, RZ, RZ, UR5 ;  /* 0x00000005ff057e24 */ /* 0x002fce000f8e00ff */
[----:B------:R-:W-:-:S07]  /*208f0*/  LEPC R20, `(.L_x_591) ;  /* 0x000000001014794e */ /* 0x000fce0000000000 */
[----:B0-2-4-:R-:W-:Y:S05]  /*20900*/  CALL.ABS.NOINC R2 ;  /* 0x0000000002007343 */ /* 0x015fea0003c00000 */
.L_x_591:
[----:B------:R-:W0:Y:S02]  /*20910*/  LDC.64 R2, c[0x4][0x10] ;  /* 0x01000400ff027b82 */ /* 0x000e240000000a00 */
[----:B0-----:R-:W2:Y:S04]  /*20920*/  LDG.E.64 R2, desc[UR36][R2.64] ;  /* 0x0000002402027981 */ /* 0x001ea8000c1e1b00 */
[----:B--2---:R-:W2:Y:S02]  /*20930*/  LD.E R27, desc[UR36][R2.64+0x80] ;  /* 0x00008024021b7980 */ /* 0x004ea4000c101900 */
[----:B--2---:R-:W-:-:S13]  /*20940*/  LOP3.LUT P0, R25, R27, 0x7ff, RZ, 0xc0, !PT ;  /* 0x000007ff1b197812 */ /* 0x004fda000780c0ff */
[----:B------:R-:W-:Y:S05]  /*20950*/  @!P0 EXIT ;  /* 0x000000000000894d */ /* 0x000fea0003800000 */
[----:B------:R-:W-:Y:S01]  /*20960*/  ISETP.GE.U32.AND P0, PT, R25, 0x10, PT ;  /* 0x000000101900780c */ /* 0x000fe20003f06070 */
[----:B------:R-:W-:Y:S01]  /*20970*/  BSSY.RECONVERGENT B0, `(.L_x_592) ;  /* 0x0000138000007945 */ /* 0x000fe20003800200 */
[----:B------:R-:W-:-:S03]  /*20980*/  IADD3 R19, P1, PT, R23, 0x8, RZ ;  /* 0x0000000817137810 */ /* 0x000fc60007f3e0ff */
[----:B------:R-:W0:Y:S05]  /*20990*/  BMOV.32.CLEAR R26, B0 ;  /* 0x00000000001a7355 */ /* 0x000e2a0000100000 */
[----:B------:R-:W-:-:S03]  /*209a0*/  IMAD.X R18, RZ, RZ, R22, P1 ;  /* 0x000000ffff127224 */ /* 0x000fc600008e0616 */
[----:B0-----:R-:W-:Y:S05]  /*209b0*/  @!P0 BRA `(.L_x_593) ;  /* 0x0000001000c88947 */ /* 0x001fea0003800000 */
[----:B------:R-:W-:Y:S01]  /*209c0*/  LOP3.LUT R0, R27, 0xffff, RZ, 0xc0, !PT ;  /* 0x0000ffff1b007812 */ /* 0x000fe200078ec0ff */
[----:B------:R-:W-:Y:S05]  /*209d0*/  BMOV.32.CLEAR RZ, B0 ;  /* 0x0000000000ff7355 */ /* 0x000fea0000100000 */
[----:B------:R-:W-:Y:S01]  /*209e0*/  SHF.R.U32.HI R0, RZ, 0x4, R0 ;  /* 0x00000004ff007819 */ /* 0x000fe20000011600 */
[----:B------:R-:W-:Y:S01]  /*209f0*/  BSSY.RECONVERGENT B0, `(.L_x_594) ;  /* 0x000012d000007945 */ /* 0x000fe20003800200 */
[----:B------:R-:W-:-:S03]  /*20a00*/  VIADD R25, R25, 0xfffffff8 ;  /* 0xfffffff819197836 */ /* 0x000fc60000000000 */
[----:B------:R-:W-:Y:S01]  /*20a10*/  IMAD.SHL.U32 R0, R0, 0x10, RZ ;  /* 0x0000001000007824 */ /* 0x000fe200078e00ff */
[----:B------:R-:W0:Y:S05]  /*20a20*/  BMOV.32.CLEAR R24, B0 ;  /* 0x0000000000187355 */ /* 0x000e2a0000100000 */
[----:B------:R-:W-:-:S05]  /*20a30*/  LOP3.LUT R17, R0, 0x7f0, RZ, 0xe2, !PT ;  /* 0x000007f000117812 */ /* 0x000fca00078ee2ff */
[----:B0-----:R-:W-:-:S07]  /*20a40*/  IMAD.MOV R17, RZ, RZ, -R17 ;  /* 0x000000ffff117224 */ /* 0x001fce00078e0a11 */
.L_x_611:
[----:B------:R-:W0:Y:S08]  /*20a50*/  LDC.64 R4, c[0x4][0x10] ;  /* 0x01000400ff047b82 */ /* 0x000e300000000a00 */
[----:B------:R-:W1:Y:S01]  /*20a60*/  LDC.64 R6, c[0x4][0x8] ;  /* 0x01000200ff067b82 */ /* 0x000e620000000a00 */
[----:B------:R-:W-:Y:S01]  /*20a70*/  VIADD R3, R25, 0x7 ;  /* 0x0000000719037836 */ /* 0x000fe20000000000 */
[----:B------:R-:W-:Y:S01]  /*20a80*/  MOV R16, 0x0 ;  /* 0x0000000000107802 */ /* 0x000fe20000000f00 */
[----:B------:R-:W2:Y:S01]  /*20a90*/  LDCU.64 UR4, c[0x4][0x48] ;  /* 0x01000900ff0477ac */ /* 0x000ea20008000a00 */
[----:B0-----:R-:W3:Y:S04]  /*20aa0*/  LDG.E.64 R10, desc[UR36][R4.64] ;  /* 0x00000024040a7981 */ /* 0x001ee8000c1e1b00 */
[----:B-1----:R0:W4:Y:S01]  /*20ab0*/  LDG.E.64 R8, desc[UR36][R6.64] ;  /* 0x0000002406087981 */ /* 0x002122000c1e1b00 */
[----:B---3--:R-:W-:-:S06]  /*20ac0*/  IMAD.WIDE.U32 R10, R3, 0x2, R10 ;  /* 0x00000002030a7825 */ /* 0x008fcc00078e000a */
[----:B------:R-:W4:Y:S01]  /*20ad0*/  LD.E.U16 R11, desc[UR36][R10.64+0x82] ;  /* 0x000082240a0b7980 */ /* 0x000f22000c101500 */
[----:B------:R1:W3:Y:S01]  /*20ae0*/  LDC.64 R2, c[0x4][R16] ;  /* 0x0100000010027b82 */ /* 0x0002e20000000a00 */
[----:B------:R-:W-:-:S05]  /*20af0*/  VIADD R17, R17, 0x10 ;  /* 0x0000001011117836 */ /* 0x000fca0000000000 */
[----:B------:R-:W-:Y:S01]  /*20b00*/  ISETP.NE.AND P0, PT, R17, RZ, PT ;  /* 0x000000ff1100720c */ /* 0x000fe20003f05270 */
[----:B--2---:R-:W-:Y:S02]  /*20b10*/  IMAD.U32 R4, RZ, RZ, UR4 ;  /* 0x00000004ff047e24 */ /* 0x004fe4000f8e00ff */
[----:B------:R-:W-:Y:S01]  /*20b20*/  IMAD.U32 R5, RZ, RZ, UR5 ;  /* 0x00000005ff057e24 */ /* 0x000fe2000f8e00ff */
[----:B------:R-:W-:Y:S01]  /*20b30*/  P2R R36, PR, RZ, 0x1 ;  /* 0x00000001ff247803 */ /* 0x000fe20000000000 */
[----:B0-----:R-:W-:Y:S02]  /*20b40*/  IMAD.MOV.U32 R6, RZ, RZ, R19 ;  /* 0x000000ffff067224 */ /* 0x001fe400078e0013 */
[----:B------:R-:W-:Y:S02]  /*20b50*/  IMAD.MOV.U32 R7, RZ, RZ, R18 ;  /* 0x000000ffff077224 */ /* 0x000fe400078e0012 */
[----:B----4-:R-:W-:-:S05]  /*20b60*/  IMAD.WIDE.U32 R8, R11, 0x1c, R8 ;  /* 0x0000001c0b087825 */ /* 0x010fca00078e0008 */
[----:B------:R1:W-:Y:S01]  /*20b70*/  STL.64 [R1+0x8], R8 ;  /* 0x0000080801007387 */ /* 0x0003e20000100a00 */
[----:B---3--:R-:W-:Y:S05]  /*20b80*/  BMOV.32.CLEAR RZ, B0 ;  /* 0x0000000000ff7355 */ /* 0x008fea0000100000 */
[----:B------:R-:W-:-:S07]  /*20b90*/  LEPC R20, `(.L_x_595) ;  /* 0x000000001014794e */ /* 0x000fce0000000000 */
[----:B-1----:R-:W-:Y:S05]  /*20ba0*/  CALL.ABS.NOINC R2 ;  /* 0x0000000002007343 */ /* 0x002fea0003c00000 */
.L_x_595:
        /* <DEDUP_REMOVED lines=18> */
.L_x_596:
        /* <DEDUP_REMOVED lines=18> */
.L_x_597:
        /* <DEDUP_REMOVED lines=18> */
.L_x_598:
        /* <DEDUP_REMOVED lines=18> */
.L_x_599:
        /* <DEDUP_REMOVED lines=18> */
.L_x_600:
        /* <DEDUP_REMOVED lines=18> */
.L_x_601:
        /* <DEDUP_REMOVED lines=14> */
[----:B------:R0:W-:Y:S01]  /*21350*/  STL.64 [R1+0x8], R10 ;  /* 0x0000080a01007387 */ /* 0x0001e20000100a00 */
[----:B--2---:R-:W-:Y:S05]  /*21360*/  BMOV.32.CLEAR RZ, B0 ;  /* 0x0000000000ff7355 */ /* 0x004fea0000100000 */
[----:B------:R-:W-:-:S07]  /*21370*/  LEPC R20, `(.L_x_602) ;  /* 0x000000001014794e */ /* 0x000fce0000000000 */
[----:B0-----:R-:W-:Y:S05]  /*21380*/  CALL.ABS.NOINC R8 ;  /* 0x0000000008007343 */ /* 0x001fea0003c00000 */
.L_x_602:
        /* <DEDUP_REMOVED lines=18> */
.L_x_603:
        /* <DEDUP_REMOVED lines=18> */
.L_x_604:
        /* <DEDUP_REMOVED lines=18> */
.L_x_605:
        /* <DEDUP_REMOVED lines=18> */
.L_x_606:
        /* <DEDUP_REMOVED lines=18> */
.L_x_607:
        /* <DEDUP_REMOVED lines=18> */
.L_x_608:
        /* <DEDUP_REMOVED lines=18> */
.L_x_609:
[----:B------:R-:W0:Y:S01]  /*21b70*/  LDC.64 R6, c[0x4][0x10] ;  /* 0x01000400ff067b82 */ /* 0x000e220000000a00 */
[----:B------:R-:W1:Y:S01]  /*21b80*/  LDCU.64 UR4, c[0x4][0x48] ;  /* 0x01000900ff0477ac */ /* 0x000e620008000a00 */
[----:B0-----:R-:W2:Y:S06]  /*21b90*/  LDG.E.64 R4, desc[UR36][R6.64] ;  /* 0x0000002406047981 */ /* 0x001eac000c1e1b00 */
[----:B------:R-:W0:Y:S02]  /*21ba0*/  LDC.64 R8, c[0x4][0x8] ;  /* 0x01000200ff087b82 */ /* 0x000e240000000a00 */
[----:B0-----:R-:W3:Y:S01]  /*21bb0*/  LDG.E.64 R8, desc[UR36][R8.64] ;  /* 0x0000002408087981 */ /* 0x001ee2000c1e1b00 */
[----:B--2---:R-:W-:-:S05]  /*21bc0*/  IMAD.WIDE.U32 R12, R2, 0x2, R4 ;  /* 0x00000002020c7825 */ /* 0x004fca00078e0004 */
[----:B------:R-:W3:Y:S01]  /*21bd0*/  LD.E.U16 R11, desc[UR36][R12.64+0x82] ;  /* 0x000082240c0b7980 */ /* 0x000ee2000c101500 */
[----:B------:R0:W2:Y:S01]  /*21be0*/  LDC.64 R2, c[0x4][R16] ;  /* 0x0100000010027b82 */ /* 0x0000a20000000a00 */
[----:B-1----:R-:W-:Y:S02]  /*21bf0*/  IMAD.U32 R4, RZ, RZ, UR4 ;  /* 0x00000004ff047e24 */ /* 0x002fe4000f8e00ff */
[----:B------:R-:W-:Y:S02]  /*21c00*/  IMAD.U32 R5, RZ, RZ, UR5 ;  /* 0x00000005ff057e24 */ /* 0x000fe4000f8e00ff */
[----:B------:R-:W-:Y:S02]  /*21c10*/  IMAD.MOV.U32 R6, RZ, RZ, R19 ;  /* 0x000000ffff067224 */ /* 0x000fe400078e0013 */
[----:B------:R-:W-:Y:S02]  /*21c20*/  IMAD.MOV.U32 R7, RZ, RZ, R18 ;  /* 0x000000ffff077224 */ /* 0x000fe400078e0012 */
[----:B---3--:R-:W-:-:S05]  /*21c30*/  IMAD.WIDE.U32 R10, R11, 0x1c, R8 ;  /* 0x0000001c0b0a7825 */ /* 0x008fca00078e0008 */
[----:B------:R0:W-:Y:S01]  /*21c40*/  STL.64 [R1+0x8], R10 ;  /* 0x0000080a01007387 */ /* 0x0001e20000100a00 */
[----:B--2---:R-:W-:Y:S05]  /*21c50*/  BMOV.32.CLEAR RZ, B0 ;  /* 0x0000000000ff7355 */ /* 0x004fea0000100000 */
[----:B------:R-:W-:-:S07]  /*21c60*/  LEPC R20, `(.L_x_610) ;  /* 0x000000001014794e */ /* 0x000fce0000000000 */
[----:B0-----:R-:W-:Y:S05]  /*21c70*/  CALL.ABS.NOINC R2 ;  /* 0x0000000002007343 */ /* 0x001fea0003c00000 */
.L_x_610:
[----:B------:R-:W-:Y:S01]  /*21c80*/  ISETP.NE.AND P6, PT, R36, RZ, PT ;  /* 0x000000ff2400720c */ /* 0x000fe20003fc5270 */
[----:B------:R-:W-:-:S12]  /*21c90*/  VIADD R25, R25, 0xfffffff0 ;  /* 0xfffffff019197836 */ /* 0x000fd80000000000 */
[----:B------:R-:W-:Y:S05]  /*21ca0*/  @P6 BRA `(.L_x_611) ;  /* 0xffffffec00686947 */ /* 0x000fea000383ffff */
[----:B------:R0:W-:Y:S05]  /*21cb0*/  BMOV.32 B0, R24 ;  /* 0x0000001800007356 */ /* 0x0001ea0000000000 */
[----:B------:R-:W-:Y:S05]  /*21cc0*/  BSYNC.RECONVERGENT B0 ;  /* 0x0000000000007941 */ /* 0x000fea0003800200 */
.L_x_594:
[----:B------:R-:W-:-:S07]  /*21cd0*/  VIADD R25, R25, 0x8 ;  /* 0x0000000819197836 */ /* 0x000fce0000000000 */
.L_x_593:
[----:B------:R1:W-:Y:S05]  /*21ce0*/  BMOV.32 B0, R26 ;  /* 0x0000001a00007356 */ /* 0x0003ea0000000000 */
[----:B------:R-:W-:Y:S05]  /*21cf0*/  BSYNC.RECONVERGENT B0 ;  /* 0x0000000000007941 */ /* 0x000fea0003800200 */
.L_x_592:
[----:B------:R-:W-:-:S04]  /*21d00*/  LOP3.LUT R0, R27, 0xf, RZ, 0xc0, !PT ;  /* 0x0000000f1b007812 */ /* 0x000fc800078ec0ff */
[----:B------:R-:W-:-:S13]  /*21d10*/  ISETP.NE.AND P0, PT, R0, RZ, PT ;  /* 0x000000ff0000720c */ /* 0x000fda0003f05270 */
[----:B------:R-:W-:Y:S05]  /*21d20*/  @!P0 EXIT ;  /* 0x000000000000894d */ /* 0x000fea0003800000 */
[----:B------:R-:W-:Y:S01]  /*21d30*/  ISETP.GE.U32.AND P0, PT, R0, 0x8, PT ;  /* 0x000000080000780c */ /* 0x000fe20003f06070 */
[----:B------:R-:W-:Y:S01]  /*21d40*/  BSSY.RECONVERGENT B0, `(.L_x_612) ;  /* 0x0000098000007945 */ /* 0x000fe20003800200 */
[----:B0-----:R-:W-:-:S03]  /*21d50*/  LOP3.LUT R24, R27, 0x7, RZ, 0xc0, !PT ;  /* 0x000000071b187812 */ /* 0x001fc600078ec0ff */
[----:B------:R-:W0:Y:S08]  /*21d60*/  BMOV.32.CLEAR R19, B0 ;  /* 0x0000000000137355 */ /* 0x000e300000100000 */
        /* <DEDUP_REMOVED lines=18> */
[----:B------:R-:W-:Y:S01]  /*21e90*/  IMAD.MOV.U32 R7, RZ, RZ, R16 ;  /* 0x000000ffff077224 */ /* 0x000fe200078e0010 */
[----:B----4-:R-:W-:Y:S06]  /*21ea0*/  BMOV.32.CLEAR RZ, B0 ;  /* 0x0000000000ff7355 */ /* 0x010fec0000100000 */
[----:B------:R-:W-:-:S07]  /*21eb0*/  LEPC R20, `(.L_x_614) ;  /* 0x000000001014794e */ /* 0x000fce0000000000 */
[----:B01----:R-:W-:Y:S05]  /*21ec0*/  CALL.ABS.NOINC R2 ;  /* 0x0000000002007343 */ /* 0x003fea0003c00000 */
.L_x_614:
        /* <DEDUP_REMOVED lines=18> */
.L_x_615:
        /* <DEDUP_REMOVED lines=18> */
.L_x_616:
        /* <DEDUP_REMOVED lines=18> */
.L_x_617:
        /* <DEDUP_REMOVED lines=18> */
.L_x_618:
        /* <DEDUP_REMOVED lines=18> */
.L_x_619:
        /* <DEDUP_REMOVED lines=18> */
.L_x_620:
        /* <DEDUP_REMOVED lines=18> */
.L_x_613:
[----:B------:R0:W-:Y:S05]  /*226b0*/  BMOV.32 B0, R19 ;  /* 0x0000001300007356 */ /* 0x0001ea0000000000 */
[----:B------:R-:W-:Y:S05]  /*226c0*/  BSYNC.RECONVERGENT B0 ;  /* 0x0000000000007941 */ /* 0x000fea0003800200 */
.L_x_612:
[----:B------:R-:W-:-:S13]  /*226d0*/  ISETP.NE.AND P0, PT, R24, RZ, PT ;  /* 0x000000ff1800720c */ /* 0x000fda0003f05270 */
[----:B------:R-:W-:Y:S05]  /*226e0*/  @!P0 EXIT ;  /* 0x000000000000894d */ /* 0x000fea0003800000 */
[----:B------:R-:W-:Y:S01]  /*226f0*/  ISETP.GE.U32.AND P0, PT, R24, 0x4, PT ;  /* 0x000000041800780c */ /* 0x000fe20003f06070 */
[----:B------:R-:W-:Y:S01]  /*22700*/  BSSY.RECONVERGENT B0, `(.L_x_621) ;  /* 0x0000050000007945 */ /* 0x000fe20003800200 */
[----:B------:R-:W-:-:S03]  /*22710*/  LOP3.LUT R27, R27, 0x3, RZ, 0xc0, !PT ;  /* 0x000000031b1b7812 */ /* 0x000fc600078ec0ff */
[----:B0-----:R-:W0:Y:S08]  /*22720*/  BMOV.32.CLEAR R19, B0 ;  /* 0x0000000000137355 */ /* 0x001e300000100000 */
        /* <DEDUP_REMOVED lines=22> */
.L_x_623:
        /* <DEDUP_REMOVED lines=18> */
.L_x_624:
        /* <DEDUP_REMOVED lines=18> */
.L_x_625:
        /* <DEDUP_REMOVED lines=18> */
.L_x_622:
[----:B------:R0:W-:Y:S05]  /*22bf0*/  BMOV.32 B0, R19 ;  /* 0x0000001300007356 */ /* 0x0001ea0000000000 */
[----:B------:R-:W-:Y:S05]  /*22c00*/  BSYNC.RECONVERGENT B0 ;  /* 0x0000000000007941 */ /* 0x000fea0003800200 */
.L_x_621:
[----:B------:R-:W-:-:S13]  /*22c10*/  ISETP.NE.AND P0, PT, R27, RZ, PT ;  /* 0x000000ff1b00720c */ /* 0x000fda0003f05270 */
[----:B------:R-:W-:Y:S05]  /*22c20*/  @!P0 EXIT ;  /* 0x000000000000894d */ /* 0x000fea0003800000 */
[----:B------:R-:W-:Y:S01]  /*22c30*/  IADD3 R23, P0, PT, R23, 0x8, RZ ;  /* 0x0000000817177810 */ /* 0x000fe20007f1e0ff */
[----:B------:R-:W-:-:S04]  /*22c40*/  IMAD.MOV R27, RZ, RZ, -R27 ;  /* 0x000000ffff1b7224 */ /* 0x000fc800078e0a1b */
[----:B------:R-:W-:-:S08]  /*22c50*/  IMAD.X R22, RZ, RZ, R22, P0 ;  /* 0x000000ffff167224 */ /* 0x000fd000000e0616 */
.L_x_627:
[----:B------:R-:W2:Y:S08]  /*22c60*/  LDC.64 R4, c[0x4][0x10] ;  /* 0x01000400ff047b82 */ /* 0x000eb00000000a00 */
[----:B------:R-:W3:Y:S01]  /*22c70*/  LDC.64 R6, c[0x4][0x8] ;  /* 0x01000200ff067b82 */ /* 0x000ee20000000a00 */
[----:B------:R-:W-:Y:S01]  /*22c80*/  VIADD R25, R25, 0xffffffff ;  /* 0xffffffff19197836 */ /* 0x000fe20000000000 */
[----:B------:R-:W-:Y:S01]  /*22c90*/  MOV R2, 0x0 ;  /* 0x0000000000027802 */ /* 0x000fe20000000f00 */
[----:B------:R-:W4:Y:S01]  /*22ca0*/  LDCU.64 UR4, c[0x4][0x48] ;  /* 0x01000900ff0477ac */ /* 0x000f220008000a00 */
[----:B--2---:R-:W2:Y:S04]  /*22cb0*/  LDG.E.64 R8, desc[UR36][R4.64] ;  /* 0x0000002404087981 */ /* 0x004ea8000c1e1b00 */
[----:B---3--:R-:W3:Y:S01]  /*22cc0*/  LDG.E.64 R6, desc[UR36][R6.64] ;  /* 0x0000002406067981 */ /* 0x008ee2000c1e1b00 */
[----:B--2---:R-:W-:-:S06]  /*22cd0*/  IMAD.WIDE.U32 R8, R25, 0x2, R8 ;  /* 0x0000000219087825 */ /* 0x004fcc00078e0008 */
[----:B------:R-:W3:Y:S01]  /*22ce0*/  LD.E.U16 R9, desc[UR36][R8.64+0x82] ;  /* 0x0000822408097980 */ /* 0x000ee2000c101500 */
[----:B------:R-:W2:Y:S01]  /*22cf0*/  LDC.64 R2, c[0x4][R2] ;  /* 0x0100000002027b82 */ /* 0x000ea20000000a00 */
[----:B------:R-:W-:-:S05]  /*22d00*/  VIADD R27, R27, 0x1 ;  /* 0x000000011b1b7836 */ /* 0x000fca0000000000 */
[----:B------:R-:W-:Y:S01]  /*22d10*/  ISETP.NE.AND P0, PT, R27, RZ, PT ;  /* 0x000000ff1b00720c */ /* 0x000fe20003f05270 */
[----:B----4-:R-:W-:Y:S02]  /*22d20*/  IMAD.U32 R4, RZ, RZ, UR4 ;  /* 0x00000004ff047e24 */ /* 0x010fe4000f8e00ff */
[----:B------:R-:W-:Y:S01]  /*22d30*/  IMAD.U32 R5, RZ, RZ, UR5 ;  /* 0x00000005ff057e24 */ /* 0x000fe2000f8e00ff */
[----:B------:R-:W-:Y:S01]  /*22d40*/  P2R R16, PR, RZ, 0x1 ;  /* 0x00000001ff107803 */ /* 0x000fe20000000000 */
[----:B---3--:R-:W-:-:S05]  /*22d50*/  IMAD.WIDE.U32 R10, R9, 0x1c, R6 ;  /* 0x0000001c090a7825 */ /* 0x008fca00078e0006 */
[----:B------:R3:W-:Y:S01]  /*22d60*/  STL.64 [R1+0x8], R10 ;  /* 0x0000080a01007387 */ /* 0x0007e20000100a00 */
[----:B------:R-:W-:Y:S02]  /*22d70*/  IMAD.MOV.U32 R6, RZ, RZ, R23 ;  /* 0x000000ffff067224 */ /* 0x000fe400078e0017 */
[----:B--2---:R-:W-:-:S07]  /*22d80*/  IMAD.MOV.U32 R7, RZ, RZ, R22 ;  /* 0x000000ffff077224 */ /* 0x004fce00078e0016 */
[----:B------:R-:W-:-:S07]  /*22d90*/  LEPC R20, `(.L_x_626) ;  /* 0x000000001014794e */ /* 0x000fce0000000000 */
[----:B01-3--:R-:W-:Y:S05]  /*22da0*/  CALL.ABS.NOINC R2 ;  /* 0x0000000002007343 */ /* 0x00bfea0003c00000 */
.L_x_626:
[----:B------:R-:W-:-:S13]  /*22db0*/  ISETP.NE.AND P6, PT, R16, RZ, PT ;  /* 0x000000ff1000720c */ /* 0x000fda0003fc5270 */
[----:B------:R-:W-:Y:S05]  /*22dc0*/  @P6 BRA `(.L_x_627) ;  /* 0xfffffffc00a46947 */ /* 0x000fea000383ffff */
[----:B------:R-:W-:Y:S05]  /*22dd0*/  EXIT ;  /* 0x000000000000794d */ /* 0x000fea0003800000 */
.L_x_628:
[----:B------:R-:W-:-:S00]  /*22de0*/  BRA `(.L_x_628) ;  /* 0xfffffffc00fc7947 */ /* 0x000fc0000383ffff */
[----:B------:R-:W-:-:S00]  /*22df0*/  NOP ;  /* 0x0000000000007918 */ /* 0x000fc00000000000 */
        /* <DEDUP_REMOVED lines=8> */
.L_x_629:


//--------------------- .nv.global.init           --------------------------
	.section	.nv.global.init,"aw",@progbits
.nv.global.init:
	.type		$str$6,@object
	.size		$str$6,($str$25 - $str$6)
$str$6:
        /*0000*/ 	.byte	0x25, 0x73, 0x0a, 0x00
	.type		$str$25,@object
	.size		$str$25,($str$7 - $str$25)
$str$25:
        /*0004*/ 	.byte	0x62, 0x2e, 0x74, 0x78, 0x74, 0x00, 0x00
	.type		$str$7,@object
	.size		$str$7,($str$24 - $str$7)
$str$7:
        /*000b*/ 	.byte	0x25, 0x73, 0x20, 0x25, 0x64, 0x0a, 0x00
	.type		$str$24,@object
	.size		$str$24,($str - $str$24)
$str$24:
        /*0012*/ 	.byte	0x74, 0x2e, 0x74, 0x78, 0x74, 0x00, 0x00
	.type		$str,@object
	.size		$str,($str$1 - $str)
$str:
        /*0019*/ 	.byte	0x6e, 0x6f, 0x20, 0x66, 0x72, 0x65, 0x65, 0x20, 0x62, 0x6c, 0x6f, 0x63, 0x6b, 0x0a, 0x00
	.type		$str$1,@object
	.size		$str$1,($str$4 - $str$1)
$str$1:
        /*0028*/ 	.byte	0x43, 0x61, 0x6e, 0x6e, 0x6f, 0x74, 0x20, 0x66, 0x69, 0x6e, 0x64, 0x20, 0x66, 0x69, 0x6c, 0x65
        /*0038*/ 	.byte	0x20, 0x25, 0x73, 0x0a, 0x00
	.type		$str$4,@object
	.size		$str$4,($str$2 - $str$4)
$str$4:
        /*003d*/ 	.byte	0x25, 0x73, 0x20, 0x69, 0x73, 0x20, 0x6e, 0x6f, 0x74, 0x20, 0x69, 0x6e, 0x20, 0x72, 0x65, 0x61
        /*004d*/ 	.byte	0x64, 0x20, 0x6d, 0x6f, 0x64, 0x65, 0x0a, 0x00
	.type		$str$2,@object
	.size		$str$2,($str$10 - $str$2)
$str$2:
        /*0055*/ 	.byte	0x25, 0x73, 0x20, 0x69, 0x73, 0x20, 0x6e, 0x6f, 0x74, 0x20, 0x69, 0x6e, 0x20, 0x77, 0x72, 0x69
        /*0065*/ 	.byte	0x74, 0x65, 0x20, 0x6d, 0x6f, 0x64, 0x65, 0x0a, 0x00
	.type		$str$10,@object
	.size		$str$10,($str$9 - $str$10)
$str$10:
        /*006e*/ 	.byte	0x3d, 0x3d, 0x3d, 0x73, 0x6f, 0x72, 0x74, 0x20, 0x62, 0x79, 0x20, 0x66, 0x69, 0x6c, 0x65, 0x20
        /*007e*/ 	.byte	0x73, 0x69, 0x7a, 0x65, 0x3d, 0x3d, 0x3d, 0x0a, 0x00
	.type		$str$9,@object
	.size		$str$9,($str$5 - $str$9)
$str$9:
        /*0087*/ 	.byte	0x3d, 0x3d, 0x3d, 0x73, 0x6f, 0x72, 0x74, 0x20, 0x62, 0x79, 0x20, 0x6d, 0x6f, 0x64, 0x69, 0x66
        /*0097*/ 	.byte	0x69, 0x65, 0x64, 0x20, 0x74, 0x69, 0x6d, 0x65, 0x3d, 0x3d, 0x3d, 0x0a, 0x00
	.type		$str$5,@object
	.size		$str$5,(.L_7 - $str$5)
$str$5:
        /*00a4*/ 	.byte	0x43, 0x61, 0x6e, 0x6e, 0x6f, 0x74, 0x20, 0x72, 0x65, 0x61, 0x64, 0x20, 0x6d, 0x6f, 0x72, 0x65
        /*00b4*/ 	.byte	0x20, 0x74, 0x68, 0x61, 0x6e, 0x20, 0x66, 0x69, 0x6c, 0x65, 0x20, 0x73, 0x69, 0x7a, 0x65, 0x0a
        /*00c4*/ 	.byte	0x00
.L_7:


//--------------------- .nv.shared.reserved.0     --------------------------
	.section	.nv.shared.reserved.0,"aw",@nobits
	.weak		__nv_reservedSMEM_offset_0_alias
	.size		__nv_reservedSMEM_offset_0_alias, 0, 64
	.other		__nv_reservedSMEM_offset_0_alias,@"STO_CUDA_RESERVED_SHARED STV_DEFAULT"
__nv_reservedSMEM_offset_0_alias:
	.zero		0
	.zero		64


//--------------------- .nv.global                --------------------------
	.section	.nv.global,"aw",@nobits
	.align	8
.nv.global:
	.type		volume,@object
	.size		volume,(fcb_table - volume)
	.other		volume,@"STV_DEFAULT STO_CUDA_MANAGED"
volume:
	.zero		8
	.type		fcb_table,@object
	.size		fcb_table,(system_info - fcb_table)
	.other		fcb_table,@"STV_DEFAULT STO_CUDA_MANAGED"
fcb_table:
	.zero		8
	.type		system_info,@object
	.size		system_info,(.L_1 - system_info)
	.other		system_info,@"STV_DEFAULT STO_CUDA_MANAGED"
system_info:
	.zero		8
.L_1:


//--------------------- .nv.constant0._Z8mykernelPhS_ --------------------------
	.section	.nv.constant0._Z8mykernelPhS_,"a",@progbits
	.sectionflags	@""
	.align	4
.nv.constant0._Z8mykernelPhS_:
	.zero		912


//--------------------- SYMBOLS --------------------------

	.type		.nv.reservedSmem.offset0,@object
	.size		.nv.reservedSmem.offset0,0x4
	.type		vprintf,@function
